//
// Generated by NVIDIA NVVM Compiler
//
// Compiler Build ID: CL-36424714
// Cuda compilation tools, release 13.0, V13.0.88
// Based on NVVM 20.0.0
//

.version 9.0
.target sm_100
.address_size 64

	// .globl	_Z32crust_mantle_impl_kernel_forwardiPKiS0_S0_iifiPKfPfS2_S2_S2_S2_S2_S2_S2_S2_S2_S2_S2_S2_S2_S2_S2_S2_S2_S2_S2_iS3_S3_S3_S3_S3_S3_iiiS2_S2_S3_S3_S3_S3_S3_S3_S3_S3_S3_S3_ffiS2_S2_S2_S2_S2_S2_S2_S2_S2_S2_S2_S2_S2_S2_S2_S2_S2_S2_S2_S2_S2_S2_S2_S2_S2_S2_iS2_S2_S2_i
// _ZZ32crust_mantle_impl_kernel_forwardiPKiS0_S0_iifiPKfPfS2_S2_S2_S2_S2_S2_S2_S2_S2_S2_S2_S2_S2_S2_S2_S2_S2_S2_S2_iS3_S3_S3_S3_S3_S3_iiiS2_S2_S3_S3_S3_S3_S3_S3_S3_S3_S3_S3_ffiS2_S2_S2_S2_S2_S2_S2_S2_S2_S2_S2_S2_S2_S2_S2_S2_S2_S2_S2_S2_S2_S2_S2_S2_S2_S2_iS2_S2_S2_iE12s_dummyx_loc has been demoted
// _ZZ32crust_mantle_impl_kernel_forwardiPKiS0_S0_iifiPKfPfS2_S2_S2_S2_S2_S2_S2_S2_S2_S2_S2_S2_S2_S2_S2_S2_S2_S2_S2_iS3_S3_S3_S3_S3_S3_iiiS2_S2_S3_S3_S3_S3_S3_S3_S3_S3_S3_S3_ffiS2_S2_S2_S2_S2_S2_S2_S2_S2_S2_S2_S2_S2_S2_S2_S2_S2_S2_S2_S2_S2_S2_S2_S2_S2_S2_iS2_S2_S2_iE12s_dummyy_loc has been demoted
// _ZZ32crust_mantle_impl_kernel_forwardiPKiS0_S0_iifiPKfPfS2_S2_S2_S2_S2_S2_S2_S2_S2_S2_S2_S2_S2_S2_S2_S2_S2_S2_S2_iS3_S3_S3_S3_S3_S3_iiiS2_S2_S3_S3_S3_S3_S3_S3_S3_S3_S3_S3_ffiS2_S2_S2_S2_S2_S2_S2_S2_S2_S2_S2_S2_S2_S2_S2_S2_S2_S2_S2_S2_S2_S2_S2_S2_S2_S2_iS2_S2_S2_iE12s_dummyz_loc has been demoted
// _ZZ32crust_mantle_impl_kernel_forwardiPKiS0_S0_iifiPKfPfS2_S2_S2_S2_S2_S2_S2_S2_S2_S2_S2_S2_S2_S2_S2_S2_S2_S2_S2_iS3_S3_S3_S3_S3_S3_iiiS2_S2_S3_S3_S3_S3_S3_S3_S3_S3_S3_S3_ffiS2_S2_S2_S2_S2_S2_S2_S2_S2_S2_S2_S2_S2_S2_S2_S2_S2_S2_S2_S2_S2_S2_S2_S2_S2_S2_iS2_S2_S2_iE8s_tempx1 has been demoted
// _ZZ32crust_mantle_impl_kernel_forwardiPKiS0_S0_iifiPKfPfS2_S2_S2_S2_S2_S2_S2_S2_S2_S2_S2_S2_S2_S2_S2_S2_S2_S2_S2_iS3_S3_S3_S3_S3_S3_iiiS2_S2_S3_S3_S3_S3_S3_S3_S3_S3_S3_S3_ffiS2_S2_S2_S2_S2_S2_S2_S2_S2_S2_S2_S2_S2_S2_S2_S2_S2_S2_S2_S2_S2_S2_S2_S2_S2_S2_iS2_S2_S2_iE8s_tempx2 has been demoted
// _ZZ32crust_mantle_impl_kernel_forwardiPKiS0_S0_iifiPKfPfS2_S2_S2_S2_S2_S2_S2_S2_S2_S2_S2_S2_S2_S2_S2_S2_S2_S2_S2_iS3_S3_S3_S3_S3_S3_iiiS2_S2_S3_S3_S3_S3_S3_S3_S3_S3_S3_S3_ffiS2_S2_S2_S2_S2_S2_S2_S2_S2_S2_S2_S2_S2_S2_S2_S2_S2_S2_S2_S2_S2_S2_S2_S2_S2_S2_iS2_S2_S2_iE8s_tempx3 has been demoted
// _ZZ32crust_mantle_impl_kernel_forwardiPKiS0_S0_iifiPKfPfS2_S2_S2_S2_S2_S2_S2_S2_S2_S2_S2_S2_S2_S2_S2_S2_S2_S2_S2_iS3_S3_S3_S3_S3_S3_iiiS2_S2_S3_S3_S3_S3_S3_S3_S3_S3_S3_S3_ffiS2_S2_S2_S2_S2_S2_S2_S2_S2_S2_S2_S2_S2_S2_S2_S2_S2_S2_S2_S2_S2_S2_S2_S2_S2_S2_iS2_S2_S2_iE8s_tempy1 has been demoted
// _ZZ32crust_mantle_impl_kernel_forwardiPKiS0_S0_iifiPKfPfS2_S2_S2_S2_S2_S2_S2_S2_S2_S2_S2_S2_S2_S2_S2_S2_S2_S2_S2_iS3_S3_S3_S3_S3_S3_iiiS2_S2_S3_S3_S3_S3_S3_S3_S3_S3_S3_S3_ffiS2_S2_S2_S2_S2_S2_S2_S2_S2_S2_S2_S2_S2_S2_S2_S2_S2_S2_S2_S2_S2_S2_S2_S2_S2_S2_iS2_S2_S2_iE8s_tempy2 has been demoted
// _ZZ32crust_mantle_impl_kernel_forwardiPKiS0_S0_iifiPKfPfS2_S2_S2_S2_S2_S2_S2_S2_S2_S2_S2_S2_S2_S2_S2_S2_S2_S2_S2_iS3_S3_S3_S3_S3_S3_iiiS2_S2_S3_S3_S3_S3_S3_S3_S3_S3_S3_S3_ffiS2_S2_S2_S2_S2_S2_S2_S2_S2_S2_S2_S2_S2_S2_S2_S2_S2_S2_S2_S2_S2_S2_S2_S2_S2_S2_iS2_S2_S2_iE8s_tempy3 has been demoted
// _ZZ32crust_mantle_impl_kernel_forwardiPKiS0_S0_iifiPKfPfS2_S2_S2_S2_S2_S2_S2_S2_S2_S2_S2_S2_S2_S2_S2_S2_S2_S2_S2_iS3_S3_S3_S3_S3_S3_iiiS2_S2_S3_S3_S3_S3_S3_S3_S3_S3_S3_S3_ffiS2_S2_S2_S2_S2_S2_S2_S2_S2_S2_S2_S2_S2_S2_S2_S2_S2_S2_S2_S2_S2_S2_S2_S2_S2_S2_iS2_S2_S2_iE8s_tempz1 has been demoted
// _ZZ32crust_mantle_impl_kernel_forwardiPKiS0_S0_iifiPKfPfS2_S2_S2_S2_S2_S2_S2_S2_S2_S2_S2_S2_S2_S2_S2_S2_S2_S2_S2_iS3_S3_S3_S3_S3_S3_iiiS2_S2_S3_S3_S3_S3_S3_S3_S3_S3_S3_S3_ffiS2_S2_S2_S2_S2_S2_S2_S2_S2_S2_S2_S2_S2_S2_S2_S2_S2_S2_S2_S2_S2_S2_S2_S2_S2_S2_iS2_S2_S2_iE8s_tempz2 has been demoted
// _ZZ32crust_mantle_impl_kernel_forwardiPKiS0_S0_iifiPKfPfS2_S2_S2_S2_S2_S2_S2_S2_S2_S2_S2_S2_S2_S2_S2_S2_S2_S2_S2_iS3_S3_S3_S3_S3_S3_iiiS2_S2_S3_S3_S3_S3_S3_S3_S3_S3_S3_S3_ffiS2_S2_S2_S2_S2_S2_S2_S2_S2_S2_S2_S2_S2_S2_S2_S2_S2_S2_S2_S2_S2_S2_S2_S2_S2_S2_iS2_S2_S2_iE8s_tempz3 has been demoted
// _ZZ32crust_mantle_impl_kernel_forwardiPKiS0_S0_iifiPKfPfS2_S2_S2_S2_S2_S2_S2_S2_S2_S2_S2_S2_S2_S2_S2_S2_S2_S2_S2_iS3_S3_S3_S3_S3_S3_iiiS2_S2_S3_S3_S3_S3_S3_S3_S3_S3_S3_S3_ffiS2_S2_S2_S2_S2_S2_S2_S2_S2_S2_S2_S2_S2_S2_S2_S2_S2_S2_S2_S2_S2_S2_S2_S2_S2_S2_iS2_S2_S2_iE12sh_hprime_xx has been demoted
// _ZZ32crust_mantle_impl_kernel_forwardiPKiS0_S0_iifiPKfPfS2_S2_S2_S2_S2_S2_S2_S2_S2_S2_S2_S2_S2_S2_S2_S2_S2_S2_S2_iS3_S3_S3_S3_S3_S3_iiiS2_S2_S3_S3_S3_S3_S3_S3_S3_S3_S3_S3_ffiS2_S2_S2_S2_S2_S2_S2_S2_S2_S2_S2_S2_S2_S2_S2_S2_S2_S2_S2_S2_S2_S2_S2_S2_S2_S2_iS2_S2_S2_iE16sh_hprimewgll_xx has been demoted
// _ZZ38crust_mantle_aniso_impl_kernel_forwardiPKiS0_S0_iifiPKfPfS2_S2_S2_S2_S2_S2_S2_S2_S2_S2_S2_S2_S2_S2_S2_iS3_S3_S3_S3_S3_S3_iiiS2_S2_S3_S3_S3_S3_S3_S3_S3_S3_S3_S3_ffiS2_S2_S2_S2_S2_S2_S2_S2_S2_S2_S2_S2_S2_S2_S2_S2_S2_S2_S2_S2_S2_S2_S2_S2_S2_iS2_S2_S2_iE12s_dummyx_loc has been demoted
// _ZZ38crust_mantle_aniso_impl_kernel_forwardiPKiS0_S0_iifiPKfPfS2_S2_S2_S2_S2_S2_S2_S2_S2_S2_S2_S2_S2_S2_S2_iS3_S3_S3_S3_S3_S3_iiiS2_S2_S3_S3_S3_S3_S3_S3_S3_S3_S3_S3_ffiS2_S2_S2_S2_S2_S2_S2_S2_S2_S2_S2_S2_S2_S2_S2_S2_S2_S2_S2_S2_S2_S2_S2_S2_S2_iS2_S2_S2_iE12s_dummyy_loc has been demoted
// _ZZ38crust_mantle_aniso_impl_kernel_forwardiPKiS0_S0_iifiPKfPfS2_S2_S2_S2_S2_S2_S2_S2_S2_S2_S2_S2_S2_S2_S2_iS3_S3_S3_S3_S3_S3_iiiS2_S2_S3_S3_S3_S3_S3_S3_S3_S3_S3_S3_ffiS2_S2_S2_S2_S2_S2_S2_S2_S2_S2_S2_S2_S2_S2_S2_S2_S2_S2_S2_S2_S2_S2_S2_S2_S2_iS2_S2_S2_iE12s_dummyz_loc has been demoted
// _ZZ38crust_mantle_aniso_impl_kernel_forwardiPKiS0_S0_iifiPKfPfS2_S2_S2_S2_S2_S2_S2_S2_S2_S2_S2_S2_S2_S2_S2_iS3_S3_S3_S3_S3_S3_iiiS2_S2_S3_S3_S3_S3_S3_S3_S3_S3_S3_S3_ffiS2_S2_S2_S2_S2_S2_S2_S2_S2_S2_S2_S2_S2_S2_S2_S2_S2_S2_S2_S2_S2_S2_S2_S2_S2_iS2_S2_S2_iE8s_tempx1 has been demoted
// _ZZ38crust_mantle_aniso_impl_kernel_forwardiPKiS0_S0_iifiPKfPfS2_S2_S2_S2_S2_S2_S2_S2_S2_S2_S2_S2_S2_S2_S2_iS3_S3_S3_S3_S3_S3_iiiS2_S2_S3_S3_S3_S3_S3_S3_S3_S3_S3_S3_ffiS2_S2_S2_S2_S2_S2_S2_S2_S2_S2_S2_S2_S2_S2_S2_S2_S2_S2_S2_S2_S2_S2_S2_S2_S2_iS2_S2_S2_iE8s_tempx2 has been demoted
// _ZZ38crust_mantle_aniso_impl_kernel_forwardiPKiS0_S0_iifiPKfPfS2_S2_S2_S2_S2_S2_S2_S2_S2_S2_S2_S2_S2_S2_S2_iS3_S3_S3_S3_S3_S3_iiiS2_S2_S3_S3_S3_S3_S3_S3_S3_S3_S3_S3_ffiS2_S2_S2_S2_S2_S2_S2_S2_S2_S2_S2_S2_S2_S2_S2_S2_S2_S2_S2_S2_S2_S2_S2_S2_S2_iS2_S2_S2_iE8s_tempx3 has been demoted
// _ZZ38crust_mantle_aniso_impl_kernel_forwardiPKiS0_S0_iifiPKfPfS2_S2_S2_S2_S2_S2_S2_S2_S2_S2_S2_S2_S2_S2_S2_iS3_S3_S3_S3_S3_S3_iiiS2_S2_S3_S3_S3_S3_S3_S3_S3_S3_S3_S3_ffiS2_S2_S2_S2_S2_S2_S2_S2_S2_S2_S2_S2_S2_S2_S2_S2_S2_S2_S2_S2_S2_S2_S2_S2_S2_iS2_S2_S2_iE8s_tempy1 has been demoted
// _ZZ38crust_mantle_aniso_impl_kernel_forwardiPKiS0_S0_iifiPKfPfS2_S2_S2_S2_S2_S2_S2_S2_S2_S2_S2_S2_S2_S2_S2_iS3_S3_S3_S3_S3_S3_iiiS2_S2_S3_S3_S3_S3_S3_S3_S3_S3_S3_S3_ffiS2_S2_S2_S2_S2_S2_S2_S2_S2_S2_S2_S2_S2_S2_S2_S2_S2_S2_S2_S2_S2_S2_S2_S2_S2_iS2_S2_S2_iE8s_tempy2 has been demoted
// _ZZ38crust_mantle_aniso_impl_kernel_forwardiPKiS0_S0_iifiPKfPfS2_S2_S2_S2_S2_S2_S2_S2_S2_S2_S2_S2_S2_S2_S2_iS3_S3_S3_S3_S3_S3_iiiS2_S2_S3_S3_S3_S3_S3_S3_S3_S3_S3_S3_ffiS2_S2_S2_S2_S2_S2_S2_S2_S2_S2_S2_S2_S2_S2_S2_S2_S2_S2_S2_S2_S2_S2_S2_S2_S2_iS2_S2_S2_iE8s_tempy3 has been demoted
// _ZZ38crust_mantle_aniso_impl_kernel_forwardiPKiS0_S0_iifiPKfPfS2_S2_S2_S2_S2_S2_S2_S2_S2_S2_S2_S2_S2_S2_S2_iS3_S3_S3_S3_S3_S3_iiiS2_S2_S3_S3_S3_S3_S3_S3_S3_S3_S3_S3_ffiS2_S2_S2_S2_S2_S2_S2_S2_S2_S2_S2_S2_S2_S2_S2_S2_S2_S2_S2_S2_S2_S2_S2_S2_S2_iS2_S2_S2_iE8s_tempz1 has been demoted
// _ZZ38crust_mantle_aniso_impl_kernel_forwardiPKiS0_S0_iifiPKfPfS2_S2_S2_S2_S2_S2_S2_S2_S2_S2_S2_S2_S2_S2_S2_iS3_S3_S3_S3_S3_S3_iiiS2_S2_S3_S3_S3_S3_S3_S3_S3_S3_S3_S3_ffiS2_S2_S2_S2_S2_S2_S2_S2_S2_S2_S2_S2_S2_S2_S2_S2_S2_S2_S2_S2_S2_S2_S2_S2_S2_iS2_S2_S2_iE8s_tempz2 has been demoted
// _ZZ38crust_mantle_aniso_impl_kernel_forwardiPKiS0_S0_iifiPKfPfS2_S2_S2_S2_S2_S2_S2_S2_S2_S2_S2_S2_S2_S2_S2_iS3_S3_S3_S3_S3_S3_iiiS2_S2_S3_S3_S3_S3_S3_S3_S3_S3_S3_S3_ffiS2_S2_S2_S2_S2_S2_S2_S2_S2_S2_S2_S2_S2_S2_S2_S2_S2_S2_S2_S2_S2_S2_S2_S2_S2_iS2_S2_S2_iE8s_tempz3 has been demoted
// _ZZ38crust_mantle_aniso_impl_kernel_forwardiPKiS0_S0_iifiPKfPfS2_S2_S2_S2_S2_S2_S2_S2_S2_S2_S2_S2_S2_S2_S2_iS3_S3_S3_S3_S3_S3_iiiS2_S2_S3_S3_S3_S3_S3_S3_S3_S3_S3_S3_ffiS2_S2_S2_S2_S2_S2_S2_S2_S2_S2_S2_S2_S2_S2_S2_S2_S2_S2_S2_S2_S2_S2_S2_S2_S2_iS2_S2_S2_iE12sh_hprime_xx has been demoted
// _ZZ38crust_mantle_aniso_impl_kernel_forwardiPKiS0_S0_iifiPKfPfS2_S2_S2_S2_S2_S2_S2_S2_S2_S2_S2_S2_S2_S2_S2_iS3_S3_S3_S3_S3_S3_iiiS2_S2_S3_S3_S3_S3_S3_S3_S3_S3_S3_S3_ffiS2_S2_S2_S2_S2_S2_S2_S2_S2_S2_S2_S2_S2_S2_S2_S2_S2_S2_S2_S2_S2_S2_S2_S2_S2_iS2_S2_S2_iE16sh_hprimewgll_xx has been demoted

.visible .entry _Z32crust_mantle_impl_kernel_forwardiPKiS0_S0_iifiPKfPfS2_S2_S2_S2_S2_S2_S2_S2_S2_S2_S2_S2_S2_S2_S2_S2_S2_S2_S2_iS3_S3_S3_S3_S3_S3_iiiS2_S2_S3_S3_S3_S3_S3_S3_S3_S3_S3_S3_ffiS2_S2_S2_S2_S2_S2_S2_S2_S2_S2_S2_S2_S2_S2_S2_S2_S2_S2_S2_S2_S2_S2_S2_S2_S2_S2_iS2_S2_S2_i(
	.param .u32 _Z32crust_mantle_impl_kernel_forwardiPKiS0_S0_iifiPKfPfS2_S2_S2_S2_S2_S2_S2_S2_S2_S2_S2_S2_S2_S2_S2_S2_S2_S2_S2_iS3_S3_S3_S3_S3_S3_iiiS2_S2_S3_S3_S3_S3_S3_S3_S3_S3_S3_S3_ffiS2_S2_S2_S2_S2_S2_S2_S2_S2_S2_S2_S2_S2_S2_S2_S2_S2_S2_S2_S2_S2_S2_S2_S2_S2_S2_iS2_S2_S2_i_param_0,
	.param .u64 .ptr .align 1 _Z32crust_mantle_impl_kernel_forwardiPKiS0_S0_iifiPKfPfS2_S2_S2_S2_S2_S2_S2_S2_S2_S2_S2_S2_S2_S2_S2_S2_S2_S2_S2_iS3_S3_S3_S3_S3_S3_iiiS2_S2_S3_S3_S3_S3_S3_S3_S3_S3_S3_S3_ffiS2_S2_S2_S2_S2_S2_S2_S2_S2_S2_S2_S2_S2_S2_S2_S2_S2_S2_S2_S2_S2_S2_S2_S2_S2_S2_iS2_S2_S2_i_param_1,
	.param .u64 .ptr .align 1 _Z32crust_mantle_impl_kernel_forwardiPKiS0_S0_iifiPKfPfS2_S2_S2_S2_S2_S2_S2_S2_S2_S2_S2_S2_S2_S2_S2_S2_S2_S2_S2_iS3_S3_S3_S3_S3_S3_iiiS2_S2_S3_S3_S3_S3_S3_S3_S3_S3_S3_S3_ffiS2_S2_S2_S2_S2_S2_S2_S2_S2_S2_S2_S2_S2_S2_S2_S2_S2_S2_S2_S2_S2_S2_S2_S2_S2_S2_iS2_S2_S2_i_param_2,
	.param .u64 .ptr .align 1 _Z32crust_mantle_impl_kernel_forwardiPKiS0_S0_iifiPKfPfS2_S2_S2_S2_S2_S2_S2_S2_S2_S2_S2_S2_S2_S2_S2_S2_S2_S2_S2_iS3_S3_S3_S3_S3_S3_iiiS2_S2_S3_S3_S3_S3_S3_S3_S3_S3_S3_S3_ffiS2_S2_S2_S2_S2_S2_S2_S2_S2_S2_S2_S2_S2_S2_S2_S2_S2_S2_S2_S2_S2_S2_S2_S2_S2_S2_iS2_S2_S2_i_param_3,
	.param .u32 _Z32crust_mantle_impl_kernel_forwardiPKiS0_S0_iifiPKfPfS2_S2_S2_S2_S2_S2_S2_S2_S2_S2_S2_S2_S2_S2_S2_S2_S2_S2_S2_iS3_S3_S3_S3_S3_S3_iiiS2_S2_S3_S3_S3_S3_S3_S3_S3_S3_S3_S3_ffiS2_S2_S2_S2_S2_S2_S2_S2_S2_S2_S2_S2_S2_S2_S2_S2_S2_S2_S2_S2_S2_S2_S2_S2_S2_S2_iS2_S2_S2_i_param_4,
	.param .u32 _Z32crust_mantle_impl_kernel_forwardiPKiS0_S0_iifiPKfPfS2_S2_S2_S2_S2_S2_S2_S2_S2_S2_S2_S2_S2_S2_S2_S2_S2_S2_S2_iS3_S3_S3_S3_S3_S3_iiiS2_S2_S3_S3_S3_S3_S3_S3_S3_S3_S3_S3_ffiS2_S2_S2_S2_S2_S2_S2_S2_S2_S2_S2_S2_S2_S2_S2_S2_S2_S2_S2_S2_S2_S2_S2_S2_S2_S2_iS2_S2_S2_i_param_5,
	.param .f32 _Z32crust_mantle_impl_kernel_forwardiPKiS0_S0_iifiPKfPfS2_S2_S2_S2_S2_S2_S2_S2_S2_S2_S2_S2_S2_S2_S2_S2_S2_S2_S2_iS3_S3_S3_S3_S3_S3_iiiS2_S2_S3_S3_S3_S3_S3_S3_S3_S3_S3_S3_ffiS2_S2_S2_S2_S2_S2_S2_S2_S2_S2_S2_S2_S2_S2_S2_S2_S2_S2_S2_S2_S2_S2_S2_S2_S2_S2_iS2_S2_S2_i_param_6,
	.param .u32 _Z32crust_mantle_impl_kernel_forwardiPKiS0_S0_iifiPKfPfS2_S2_S2_S2_S2_S2_S2_S2_S2_S2_S2_S2_S2_S2_S2_S2_S2_S2_S2_iS3_S3_S3_S3_S3_S3_iiiS2_S2_S3_S3_S3_S3_S3_S3_S3_S3_S3_S3_ffiS2_S2_S2_S2_S2_S2_S2_S2_S2_S2_S2_S2_S2_S2_S2_S2_S2_S2_S2_S2_S2_S2_S2_S2_S2_S2_iS2_S2_S2_i_param_7,
	.param .u64 .ptr .align 1 _Z32crust_mantle_impl_kernel_forwardiPKiS0_S0_iifiPKfPfS2_S2_S2_S2_S2_S2_S2_S2_S2_S2_S2_S2_S2_S2_S2_S2_S2_S2_S2_iS3_S3_S3_S3_S3_S3_iiiS2_S2_S3_S3_S3_S3_S3_S3_S3_S3_S3_S3_ffiS2_S2_S2_S2_S2_S2_S2_S2_S2_S2_S2_S2_S2_S2_S2_S2_S2_S2_S2_S2_S2_S2_S2_S2_S2_S2_iS2_S2_S2_i_param_8,
	.param .u64 .ptr .align 1 _Z32crust_mantle_impl_kernel_forwardiPKiS0_S0_iifiPKfPfS2_S2_S2_S2_S2_S2_S2_S2_S2_S2_S2_S2_S2_S2_S2_S2_S2_S2_S2_iS3_S3_S3_S3_S3_S3_iiiS2_S2_S3_S3_S3_S3_S3_S3_S3_S3_S3_S3_ffiS2_S2_S2_S2_S2_S2_S2_S2_S2_S2_S2_S2_S2_S2_S2_S2_S2_S2_S2_S2_S2_S2_S2_S2_S2_S2_iS2_S2_S2_i_param_9,
	.param .u64 .ptr .align 1 _Z32crust_mantle_impl_kernel_forwardiPKiS0_S0_iifiPKfPfS2_S2_S2_S2_S2_S2_S2_S2_S2_S2_S2_S2_S2_S2_S2_S2_S2_S2_S2_iS3_S3_S3_S3_S3_S3_iiiS2_S2_S3_S3_S3_S3_S3_S3_S3_S3_S3_S3_ffiS2_S2_S2_S2_S2_S2_S2_S2_S2_S2_S2_S2_S2_S2_S2_S2_S2_S2_S2_S2_S2_S2_S2_S2_S2_S2_iS2_S2_S2_i_param_10,
	.param .u64 .ptr .align 1 _Z32crust_mantle_impl_kernel_forwardiPKiS0_S0_iifiPKfPfS2_S2_S2_S2_S2_S2_S2_S2_S2_S2_S2_S2_S2_S2_S2_S2_S2_S2_S2_iS3_S3_S3_S3_S3_S3_iiiS2_S2_S3_S3_S3_S3_S3_S3_S3_S3_S3_S3_ffiS2_S2_S2_S2_S2_S2_S2_S2_S2_S2_S2_S2_S2_S2_S2_S2_S2_S2_S2_S2_S2_S2_S2_S2_S2_S2_iS2_S2_S2_i_param_11,
	.param .u64 .ptr .align 1 _Z32crust_mantle_impl_kernel_forwardiPKiS0_S0_iifiPKfPfS2_S2_S2_S2_S2_S2_S2_S2_S2_S2_S2_S2_S2_S2_S2_S2_S2_S2_S2_iS3_S3_S3_S3_S3_S3_iiiS2_S2_S3_S3_S3_S3_S3_S3_S3_S3_S3_S3_ffiS2_S2_S2_S2_S2_S2_S2_S2_S2_S2_S2_S2_S2_S2_S2_S2_S2_S2_S2_S2_S2_S2_S2_S2_S2_S2_iS2_S2_S2_i_param_12,
	.param .u64 .ptr .align 1 _Z32crust_mantle_impl_kernel_forwardiPKiS0_S0_iifiPKfPfS2_S2_S2_S2_S2_S2_S2_S2_S2_S2_S2_S2_S2_S2_S2_S2_S2_S2_S2_iS3_S3_S3_S3_S3_S3_iiiS2_S2_S3_S3_S3_S3_S3_S3_S3_S3_S3_S3_ffiS2_S2_S2_S2_S2_S2_S2_S2_S2_S2_S2_S2_S2_S2_S2_S2_S2_S2_S2_S2_S2_S2_S2_S2_S2_S2_iS2_S2_S2_i_param_13,
	.param .u64 .ptr .align 1 _Z32crust_mantle_impl_kernel_forwardiPKiS0_S0_iifiPKfPfS2_S2_S2_S2_S2_S2_S2_S2_S2_S2_S2_S2_S2_S2_S2_S2_S2_S2_S2_iS3_S3_S3_S3_S3_S3_iiiS2_S2_S3_S3_S3_S3_S3_S3_S3_S3_S3_S3_ffiS2_S2_S2_S2_S2_S2_S2_S2_S2_S2_S2_S2_S2_S2_S2_S2_S2_S2_S2_S2_S2_S2_S2_S2_S2_S2_iS2_S2_S2_i_param_14,
	.param .u64 .ptr .align 1 _Z32crust_mantle_impl_kernel_forwardiPKiS0_S0_iifiPKfPfS2_S2_S2_S2_S2_S2_S2_S2_S2_S2_S2_S2_S2_S2_S2_S2_S2_S2_S2_iS3_S3_S3_S3_S3_S3_iiiS2_S2_S3_S3_S3_S3_S3_S3_S3_S3_S3_S3_ffiS2_S2_S2_S2_S2_S2_S2_S2_S2_S2_S2_S2_S2_S2_S2_S2_S2_S2_S2_S2_S2_S2_S2_S2_S2_S2_iS2_S2_S2_i_param_15,
	.param .u64 .ptr .align 1 _Z32crust_mantle_impl_kernel_forwardiPKiS0_S0_iifiPKfPfS2_S2_S2_S2_S2_S2_S2_S2_S2_S2_S2_S2_S2_S2_S2_S2_S2_S2_S2_iS3_S3_S3_S3_S3_S3_iiiS2_S2_S3_S3_S3_S3_S3_S3_S3_S3_S3_S3_ffiS2_S2_S2_S2_S2_S2_S2_S2_S2_S2_S2_S2_S2_S2_S2_S2_S2_S2_S2_S2_S2_S2_S2_S2_S2_S2_iS2_S2_S2_i_param_16,
	.param .u64 .ptr .align 1 _Z32crust_mantle_impl_kernel_forwardiPKiS0_S0_iifiPKfPfS2_S2_S2_S2_S2_S2_S2_S2_S2_S2_S2_S2_S2_S2_S2_S2_S2_S2_S2_iS3_S3_S3_S3_S3_S3_iiiS2_S2_S3_S3_S3_S3_S3_S3_S3_S3_S3_S3_ffiS2_S2_S2_S2_S2_S2_S2_S2_S2_S2_S2_S2_S2_S2_S2_S2_S2_S2_S2_S2_S2_S2_S2_S2_S2_S2_iS2_S2_S2_i_param_17,
	.param .u64 .ptr .align 1 _Z32crust_mantle_impl_kernel_forwardiPKiS0_S0_iifiPKfPfS2_S2_S2_S2_S2_S2_S2_S2_S2_S2_S2_S2_S2_S2_S2_S2_S2_S2_S2_iS3_S3_S3_S3_S3_S3_iiiS2_S2_S3_S3_S3_S3_S3_S3_S3_S3_S3_S3_ffiS2_S2_S2_S2_S2_S2_S2_S2_S2_S2_S2_S2_S2_S2_S2_S2_S2_S2_S2_S2_S2_S2_S2_S2_S2_S2_iS2_S2_S2_i_param_18,
	.param .u64 .ptr .align 1 _Z32crust_mantle_impl_kernel_forwardiPKiS0_S0_iifiPKfPfS2_S2_S2_S2_S2_S2_S2_S2_S2_S2_S2_S2_S2_S2_S2_S2_S2_S2_S2_iS3_S3_S3_S3_S3_S3_iiiS2_S2_S3_S3_S3_S3_S3_S3_S3_S3_S3_S3_ffiS2_S2_S2_S2_S2_S2_S2_S2_S2_S2_S2_S2_S2_S2_S2_S2_S2_S2_S2_S2_S2_S2_S2_S2_S2_S2_iS2_S2_S2_i_param_19,
	.param .u64 .ptr .align 1 _Z32crust_mantle_impl_kernel_forwardiPKiS0_S0_iifiPKfPfS2_S2_S2_S2_S2_S2_S2_S2_S2_S2_S2_S2_S2_S2_S2_S2_S2_S2_S2_iS3_S3_S3_S3_S3_S3_iiiS2_S2_S3_S3_S3_S3_S3_S3_S3_S3_S3_S3_ffiS2_S2_S2_S2_S2_S2_S2_S2_S2_S2_S2_S2_S2_S2_S2_S2_S2_S2_S2_S2_S2_S2_S2_S2_S2_S2_iS2_S2_S2_i_param_20,
	.param .u64 .ptr .align 1 _Z32crust_mantle_impl_kernel_forwardiPKiS0_S0_iifiPKfPfS2_S2_S2_S2_S2_S2_S2_S2_S2_S2_S2_S2_S2_S2_S2_S2_S2_S2_S2_iS3_S3_S3_S3_S3_S3_iiiS2_S2_S3_S3_S3_S3_S3_S3_S3_S3_S3_S3_ffiS2_S2_S2_S2_S2_S2_S2_S2_S2_S2_S2_S2_S2_S2_S2_S2_S2_S2_S2_S2_S2_S2_S2_S2_S2_S2_iS2_S2_S2_i_param_21,
	.param .u64 .ptr .align 1 _Z32crust_mantle_impl_kernel_forwardiPKiS0_S0_iifiPKfPfS2_S2_S2_S2_S2_S2_S2_S2_S2_S2_S2_S2_S2_S2_S2_S2_S2_S2_S2_iS3_S3_S3_S3_S3_S3_iiiS2_S2_S3_S3_S3_S3_S3_S3_S3_S3_S3_S3_ffiS2_S2_S2_S2_S2_S2_S2_S2_S2_S2_S2_S2_S2_S2_S2_S2_S2_S2_S2_S2_S2_S2_S2_S2_S2_S2_iS2_S2_S2_i_param_22,
	.param .u64 .ptr .align 1 _Z32crust_mantle_impl_kernel_forwardiPKiS0_S0_iifiPKfPfS2_S2_S2_S2_S2_S2_S2_S2_S2_S2_S2_S2_S2_S2_S2_S2_S2_S2_S2_iS3_S3_S3_S3_S3_S3_iiiS2_S2_S3_S3_S3_S3_S3_S3_S3_S3_S3_S3_ffiS2_S2_S2_S2_S2_S2_S2_S2_S2_S2_S2_S2_S2_S2_S2_S2_S2_S2_S2_S2_S2_S2_S2_S2_S2_S2_iS2_S2_S2_i_param_23,
	.param .u64 .ptr .align 1 _Z32crust_mantle_impl_kernel_forwardiPKiS0_S0_iifiPKfPfS2_S2_S2_S2_S2_S2_S2_S2_S2_S2_S2_S2_S2_S2_S2_S2_S2_S2_S2_iS3_S3_S3_S3_S3_S3_iiiS2_S2_S3_S3_S3_S3_S3_S3_S3_S3_S3_S3_ffiS2_S2_S2_S2_S2_S2_S2_S2_S2_S2_S2_S2_S2_S2_S2_S2_S2_S2_S2_S2_S2_S2_S2_S2_S2_S2_iS2_S2_S2_i_param_24,
	.param .u64 .ptr .align 1 _Z32crust_mantle_impl_kernel_forwardiPKiS0_S0_iifiPKfPfS2_S2_S2_S2_S2_S2_S2_S2_S2_S2_S2_S2_S2_S2_S2_S2_S2_S2_S2_iS3_S3_S3_S3_S3_S3_iiiS2_S2_S3_S3_S3_S3_S3_S3_S3_S3_S3_S3_ffiS2_S2_S2_S2_S2_S2_S2_S2_S2_S2_S2_S2_S2_S2_S2_S2_S2_S2_S2_S2_S2_S2_S2_S2_S2_S2_iS2_S2_S2_i_param_25,
	.param .u64 .ptr .align 1 _Z32crust_mantle_impl_kernel_forwardiPKiS0_S0_iifiPKfPfS2_S2_S2_S2_S2_S2_S2_S2_S2_S2_S2_S2_S2_S2_S2_S2_S2_S2_S2_iS3_S3_S3_S3_S3_S3_iiiS2_S2_S3_S3_S3_S3_S3_S3_S3_S3_S3_S3_ffiS2_S2_S2_S2_S2_S2_S2_S2_S2_S2_S2_S2_S2_S2_S2_S2_S2_S2_S2_S2_S2_S2_S2_S2_S2_S2_iS2_S2_S2_i_param_26,
	.param .u64 .ptr .align 1 _Z32crust_mantle_impl_kernel_forwardiPKiS0_S0_iifiPKfPfS2_S2_S2_S2_S2_S2_S2_S2_S2_S2_S2_S2_S2_S2_S2_S2_S2_S2_S2_iS3_S3_S3_S3_S3_S3_iiiS2_S2_S3_S3_S3_S3_S3_S3_S3_S3_S3_S3_ffiS2_S2_S2_S2_S2_S2_S2_S2_S2_S2_S2_S2_S2_S2_S2_S2_S2_S2_S2_S2_S2_S2_S2_S2_S2_S2_iS2_S2_S2_i_param_27,
	.param .u64 .ptr .align 1 _Z32crust_mantle_impl_kernel_forwardiPKiS0_S0_iifiPKfPfS2_S2_S2_S2_S2_S2_S2_S2_S2_S2_S2_S2_S2_S2_S2_S2_S2_S2_S2_iS3_S3_S3_S3_S3_S3_iiiS2_S2_S3_S3_S3_S3_S3_S3_S3_S3_S3_S3_ffiS2_S2_S2_S2_S2_S2_S2_S2_S2_S2_S2_S2_S2_S2_S2_S2_S2_S2_S2_S2_S2_S2_S2_S2_S2_S2_iS2_S2_S2_i_param_28,
	.param .u32 _Z32crust_mantle_impl_kernel_forwardiPKiS0_S0_iifiPKfPfS2_S2_S2_S2_S2_S2_S2_S2_S2_S2_S2_S2_S2_S2_S2_S2_S2_S2_S2_iS3_S3_S3_S3_S3_S3_iiiS2_S2_S3_S3_S3_S3_S3_S3_S3_S3_S3_S3_ffiS2_S2_S2_S2_S2_S2_S2_S2_S2_S2_S2_S2_S2_S2_S2_S2_S2_S2_S2_S2_S2_S2_S2_S2_S2_S2_iS2_S2_S2_i_param_29,
	.param .u64 .ptr .align 1 _Z32crust_mantle_impl_kernel_forwardiPKiS0_S0_iifiPKfPfS2_S2_S2_S2_S2_S2_S2_S2_S2_S2_S2_S2_S2_S2_S2_S2_S2_S2_S2_iS3_S3_S3_S3_S3_S3_iiiS2_S2_S3_S3_S3_S3_S3_S3_S3_S3_S3_S3_ffiS2_S2_S2_S2_S2_S2_S2_S2_S2_S2_S2_S2_S2_S2_S2_S2_S2_S2_S2_S2_S2_S2_S2_S2_S2_S2_iS2_S2_S2_i_param_30,
	.param .u64 .ptr .align 1 _Z32crust_mantle_impl_kernel_forwardiPKiS0_S0_iifiPKfPfS2_S2_S2_S2_S2_S2_S2_S2_S2_S2_S2_S2_S2_S2_S2_S2_S2_S2_S2_iS3_S3_S3_S3_S3_S3_iiiS2_S2_S3_S3_S3_S3_S3_S3_S3_S3_S3_S3_ffiS2_S2_S2_S2_S2_S2_S2_S2_S2_S2_S2_S2_S2_S2_S2_S2_S2_S2_S2_S2_S2_S2_S2_S2_S2_S2_iS2_S2_S2_i_param_31,
	.param .u64 .ptr .align 1 _Z32crust_mantle_impl_kernel_forwardiPKiS0_S0_iifiPKfPfS2_S2_S2_S2_S2_S2_S2_S2_S2_S2_S2_S2_S2_S2_S2_S2_S2_S2_S2_iS3_S3_S3_S3_S3_S3_iiiS2_S2_S3_S3_S3_S3_S3_S3_S3_S3_S3_S3_ffiS2_S2_S2_S2_S2_S2_S2_S2_S2_S2_S2_S2_S2_S2_S2_S2_S2_S2_S2_S2_S2_S2_S2_S2_S2_S2_iS2_S2_S2_i_param_32,
	.param .u64 .ptr .align 1 _Z32crust_mantle_impl_kernel_forwardiPKiS0_S0_iifiPKfPfS2_S2_S2_S2_S2_S2_S2_S2_S2_S2_S2_S2_S2_S2_S2_S2_S2_S2_S2_iS3_S3_S3_S3_S3_S3_iiiS2_S2_S3_S3_S3_S3_S3_S3_S3_S3_S3_S3_ffiS2_S2_S2_S2_S2_S2_S2_S2_S2_S2_S2_S2_S2_S2_S2_S2_S2_S2_S2_S2_S2_S2_S2_S2_S2_S2_iS2_S2_S2_i_param_33,
	.param .u64 .ptr .align 1 _Z32crust_mantle_impl_kernel_forwardiPKiS0_S0_iifiPKfPfS2_S2_S2_S2_S2_S2_S2_S2_S2_S2_S2_S2_S2_S2_S2_S2_S2_S2_S2_iS3_S3_S3_S3_S3_S3_iiiS2_S2_S3_S3_S3_S3_S3_S3_S3_S3_S3_S3_ffiS2_S2_S2_S2_S2_S2_S2_S2_S2_S2_S2_S2_S2_S2_S2_S2_S2_S2_S2_S2_S2_S2_S2_S2_S2_S2_iS2_S2_S2_i_param_34,
	.param .u64 .ptr .align 1 _Z32crust_mantle_impl_kernel_forwardiPKiS0_S0_iifiPKfPfS2_S2_S2_S2_S2_S2_S2_S2_S2_S2_S2_S2_S2_S2_S2_S2_S2_S2_S2_iS3_S3_S3_S3_S3_S3_iiiS2_S2_S3_S3_S3_S3_S3_S3_S3_S3_S3_S3_ffiS2_S2_S2_S2_S2_S2_S2_S2_S2_S2_S2_S2_S2_S2_S2_S2_S2_S2_S2_S2_S2_S2_S2_S2_S2_S2_iS2_S2_S2_i_param_35,
	.param .u32 _Z32crust_mantle_impl_kernel_forwardiPKiS0_S0_iifiPKfPfS2_S2_S2_S2_S2_S2_S2_S2_S2_S2_S2_S2_S2_S2_S2_S2_S2_S2_S2_iS3_S3_S3_S3_S3_S3_iiiS2_S2_S3_S3_S3_S3_S3_S3_S3_S3_S3_S3_ffiS2_S2_S2_S2_S2_S2_S2_S2_S2_S2_S2_S2_S2_S2_S2_S2_S2_S2_S2_S2_S2_S2_S2_S2_S2_S2_iS2_S2_S2_i_param_36,
	.param .u32 _Z32crust_mantle_impl_kernel_forwardiPKiS0_S0_iifiPKfPfS2_S2_S2_S2_S2_S2_S2_S2_S2_S2_S2_S2_S2_S2_S2_S2_S2_S2_S2_iS3_S3_S3_S3_S3_S3_iiiS2_S2_S3_S3_S3_S3_S3_S3_S3_S3_S3_S3_ffiS2_S2_S2_S2_S2_S2_S2_S2_S2_S2_S2_S2_S2_S2_S2_S2_S2_S2_S2_S2_S2_S2_S2_S2_S2_S2_iS2_S2_S2_i_param_37,
	.param .u32 _Z32crust_mantle_impl_kernel_forwardiPKiS0_S0_iifiPKfPfS2_S2_S2_S2_S2_S2_S2_S2_S2_S2_S2_S2_S2_S2_S2_S2_S2_S2_S2_iS3_S3_S3_S3_S3_S3_iiiS2_S2_S3_S3_S3_S3_S3_S3_S3_S3_S3_S3_ffiS2_S2_S2_S2_S2_S2_S2_S2_S2_S2_S2_S2_S2_S2_S2_S2_S2_S2_S2_S2_S2_S2_S2_S2_S2_S2_iS2_S2_S2_i_param_38,
	.param .u64 .ptr .align 1 _Z32crust_mantle_impl_kernel_forwardiPKiS0_S0_iifiPKfPfS2_S2_S2_S2_S2_S2_S2_S2_S2_S2_S2_S2_S2_S2_S2_S2_S2_S2_S2_iS3_S3_S3_S3_S3_S3_iiiS2_S2_S3_S3_S3_S3_S3_S3_S3_S3_S3_S3_ffiS2_S2_S2_S2_S2_S2_S2_S2_S2_S2_S2_S2_S2_S2_S2_S2_S2_S2_S2_S2_S2_S2_S2_S2_S2_S2_iS2_S2_S2_i_param_39,
	.param .u64 .ptr .align 1 _Z32crust_mantle_impl_kernel_forwardiPKiS0_S0_iifiPKfPfS2_S2_S2_S2_S2_S2_S2_S2_S2_S2_S2_S2_S2_S2_S2_S2_S2_S2_S2_iS3_S3_S3_S3_S3_S3_iiiS2_S2_S3_S3_S3_S3_S3_S3_S3_S3_S3_S3_ffiS2_S2_S2_S2_S2_S2_S2_S2_S2_S2_S2_S2_S2_S2_S2_S2_S2_S2_S2_S2_S2_S2_S2_S2_S2_S2_iS2_S2_S2_i_param_40,
	.param .u64 .ptr .align 1 _Z32crust_mantle_impl_kernel_forwardiPKiS0_S0_iifiPKfPfS2_S2_S2_S2_S2_S2_S2_S2_S2_S2_S2_S2_S2_S2_S2_S2_S2_S2_S2_iS3_S3_S3_S3_S3_S3_iiiS2_S2_S3_S3_S3_S3_S3_S3_S3_S3_S3_S3_ffiS2_S2_S2_S2_S2_S2_S2_S2_S2_S2_S2_S2_S2_S2_S2_S2_S2_S2_S2_S2_S2_S2_S2_S2_S2_S2_iS2_S2_S2_i_param_41,
	.param .u64 .ptr .align 1 _Z32crust_mantle_impl_kernel_forwardiPKiS0_S0_iifiPKfPfS2_S2_S2_S2_S2_S2_S2_S2_S2_S2_S2_S2_S2_S2_S2_S2_S2_S2_S2_iS3_S3_S3_S3_S3_S3_iiiS2_S2_S3_S3_S3_S3_S3_S3_S3_S3_S3_S3_ffiS2_S2_S2_S2_S2_S2_S2_S2_S2_S2_S2_S2_S2_S2_S2_S2_S2_S2_S2_S2_S2_S2_S2_S2_S2_S2_iS2_S2_S2_i_param_42,
	.param .u64 .ptr .align 1 _Z32crust_mantle_impl_kernel_forwardiPKiS0_S0_iifiPKfPfS2_S2_S2_S2_S2_S2_S2_S2_S2_S2_S2_S2_S2_S2_S2_S2_S2_S2_S2_iS3_S3_S3_S3_S3_S3_iiiS2_S2_S3_S3_S3_S3_S3_S3_S3_S3_S3_S3_ffiS2_S2_S2_S2_S2_S2_S2_S2_S2_S2_S2_S2_S2_S2_S2_S2_S2_S2_S2_S2_S2_S2_S2_S2_S2_S2_iS2_S2_S2_i_param_43,
	.param .u64 .ptr .align 1 _Z32crust_mantle_impl_kernel_forwardiPKiS0_S0_iifiPKfPfS2_S2_S2_S2_S2_S2_S2_S2_S2_S2_S2_S2_S2_S2_S2_S2_S2_S2_S2_iS3_S3_S3_S3_S3_S3_iiiS2_S2_S3_S3_S3_S3_S3_S3_S3_S3_S3_S3_ffiS2_S2_S2_S2_S2_S2_S2_S2_S2_S2_S2_S2_S2_S2_S2_S2_S2_S2_S2_S2_S2_S2_S2_S2_S2_S2_iS2_S2_S2_i_param_44,
	.param .u64 .ptr .align 1 _Z32crust_mantle_impl_kernel_forwardiPKiS0_S0_iifiPKfPfS2_S2_S2_S2_S2_S2_S2_S2_S2_S2_S2_S2_S2_S2_S2_S2_S2_S2_S2_iS3_S3_S3_S3_S3_S3_iiiS2_S2_S3_S3_S3_S3_S3_S3_S3_S3_S3_S3_ffiS2_S2_S2_S2_S2_S2_S2_S2_S2_S2_S2_S2_S2_S2_S2_S2_S2_S2_S2_S2_S2_S2_S2_S2_S2_S2_iS2_S2_S2_i_param_45,
	.param .u64 .ptr .align 1 _Z32crust_mantle_impl_kernel_forwardiPKiS0_S0_iifiPKfPfS2_S2_S2_S2_S2_S2_S2_S2_S2_S2_S2_S2_S2_S2_S2_S2_S2_S2_S2_iS3_S3_S3_S3_S3_S3_iiiS2_S2_S3_S3_S3_S3_S3_S3_S3_S3_S3_S3_ffiS2_S2_S2_S2_S2_S2_S2_S2_S2_S2_S2_S2_S2_S2_S2_S2_S2_S2_S2_S2_S2_S2_S2_S2_S2_S2_iS2_S2_S2_i_param_46,
	.param .u64 .ptr .align 1 _Z32crust_mantle_impl_kernel_forwardiPKiS0_S0_iifiPKfPfS2_S2_S2_S2_S2_S2_S2_S2_S2_S2_S2_S2_S2_S2_S2_S2_S2_S2_S2_iS3_S3_S3_S3_S3_S3_iiiS2_S2_S3_S3_S3_S3_S3_S3_S3_S3_S3_S3_ffiS2_S2_S2_S2_S2_S2_S2_S2_S2_S2_S2_S2_S2_S2_S2_S2_S2_S2_S2_S2_S2_S2_S2_S2_S2_S2_iS2_S2_S2_i_param_47,
	.param .u64 .ptr .align 1 _Z32crust_mantle_impl_kernel_forwardiPKiS0_S0_iifiPKfPfS2_S2_S2_S2_S2_S2_S2_S2_S2_S2_S2_S2_S2_S2_S2_S2_S2_S2_S2_iS3_S3_S3_S3_S3_S3_iiiS2_S2_S3_S3_S3_S3_S3_S3_S3_S3_S3_S3_ffiS2_S2_S2_S2_S2_S2_S2_S2_S2_S2_S2_S2_S2_S2_S2_S2_S2_S2_S2_S2_S2_S2_S2_S2_S2_S2_iS2_S2_S2_i_param_48,
	.param .u64 .ptr .align 1 _Z32crust_mantle_impl_kernel_forwardiPKiS0_S0_iifiPKfPfS2_S2_S2_S2_S2_S2_S2_S2_S2_S2_S2_S2_S2_S2_S2_S2_S2_S2_S2_iS3_S3_S3_S3_S3_S3_iiiS2_S2_S3_S3_S3_S3_S3_S3_S3_S3_S3_S3_ffiS2_S2_S2_S2_S2_S2_S2_S2_S2_S2_S2_S2_S2_S2_S2_S2_S2_S2_S2_S2_S2_S2_S2_S2_S2_S2_iS2_S2_S2_i_param_49,
	.param .u64 .ptr .align 1 _Z32crust_mantle_impl_kernel_forwardiPKiS0_S0_iifiPKfPfS2_S2_S2_S2_S2_S2_S2_S2_S2_S2_S2_S2_S2_S2_S2_S2_S2_S2_S2_iS3_S3_S3_S3_S3_S3_iiiS2_S2_S3_S3_S3_S3_S3_S3_S3_S3_S3_S3_ffiS2_S2_S2_S2_S2_S2_S2_S2_S2_S2_S2_S2_S2_S2_S2_S2_S2_S2_S2_S2_S2_S2_S2_S2_S2_S2_iS2_S2_S2_i_param_50,
	.param .f32 _Z32crust_mantle_impl_kernel_forwardiPKiS0_S0_iifiPKfPfS2_S2_S2_S2_S2_S2_S2_S2_S2_S2_S2_S2_S2_S2_S2_S2_S2_S2_S2_iS3_S3_S3_S3_S3_S3_iiiS2_S2_S3_S3_S3_S3_S3_S3_S3_S3_S3_S3_ffiS2_S2_S2_S2_S2_S2_S2_S2_S2_S2_S2_S2_S2_S2_S2_S2_S2_S2_S2_S2_S2_S2_S2_S2_S2_S2_iS2_S2_S2_i_param_51,
	.param .f32 _Z32crust_mantle_impl_kernel_forwardiPKiS0_S0_iifiPKfPfS2_S2_S2_S2_S2_S2_S2_S2_S2_S2_S2_S2_S2_S2_S2_S2_S2_S2_S2_iS3_S3_S3_S3_S3_S3_iiiS2_S2_S3_S3_S3_S3_S3_S3_S3_S3_S3_S3_ffiS2_S2_S2_S2_S2_S2_S2_S2_S2_S2_S2_S2_S2_S2_S2_S2_S2_S2_S2_S2_S2_S2_S2_S2_S2_S2_iS2_S2_S2_i_param_52,
	.param .u32 _Z32crust_mantle_impl_kernel_forwardiPKiS0_S0_iifiPKfPfS2_S2_S2_S2_S2_S2_S2_S2_S2_S2_S2_S2_S2_S2_S2_S2_S2_S2_S2_iS3_S3_S3_S3_S3_S3_iiiS2_S2_S3_S3_S3_S3_S3_S3_S3_S3_S3_S3_ffiS2_S2_S2_S2_S2_S2_S2_S2_S2_S2_S2_S2_S2_S2_S2_S2_S2_S2_S2_S2_S2_S2_S2_S2_S2_S2_iS2_S2_S2_i_param_53,
	.param .u64 .ptr .align 1 _Z32crust_mantle_impl_kernel_forwardiPKiS0_S0_iifiPKfPfS2_S2_S2_S2_S2_S2_S2_S2_S2_S2_S2_S2_S2_S2_S2_S2_S2_S2_S2_iS3_S3_S3_S3_S3_S3_iiiS2_S2_S3_S3_S3_S3_S3_S3_S3_S3_S3_S3_ffiS2_S2_S2_S2_S2_S2_S2_S2_S2_S2_S2_S2_S2_S2_S2_S2_S2_S2_S2_S2_S2_S2_S2_S2_S2_S2_iS2_S2_S2_i_param_54,
	.param .u64 .ptr .align 1 _Z32crust_mantle_impl_kernel_forwardiPKiS0_S0_iifiPKfPfS2_S2_S2_S2_S2_S2_S2_S2_S2_S2_S2_S2_S2_S2_S2_S2_S2_S2_S2_iS3_S3_S3_S3_S3_S3_iiiS2_S2_S3_S3_S3_S3_S3_S3_S3_S3_S3_S3_ffiS2_S2_S2_S2_S2_S2_S2_S2_S2_S2_S2_S2_S2_S2_S2_S2_S2_S2_S2_S2_S2_S2_S2_S2_S2_S2_iS2_S2_S2_i_param_55,
	.param .u64 .ptr .align 1 _Z32crust_mantle_impl_kernel_forwardiPKiS0_S0_iifiPKfPfS2_S2_S2_S2_S2_S2_S2_S2_S2_S2_S2_S2_S2_S2_S2_S2_S2_S2_S2_iS3_S3_S3_S3_S3_S3_iiiS2_S2_S3_S3_S3_S3_S3_S3_S3_S3_S3_S3_ffiS2_S2_S2_S2_S2_S2_S2_S2_S2_S2_S2_S2_S2_S2_S2_S2_S2_S2_S2_S2_S2_S2_S2_S2_S2_S2_iS2_S2_S2_i_param_56,
	.param .u64 .ptr .align 1 _Z32crust_mantle_impl_kernel_forwardiPKiS0_S0_iifiPKfPfS2_S2_S2_S2_S2_S2_S2_S2_S2_S2_S2_S2_S2_S2_S2_S2_S2_S2_S2_iS3_S3_S3_S3_S3_S3_iiiS2_S2_S3_S3_S3_S3_S3_S3_S3_S3_S3_S3_ffiS2_S2_S2_S2_S2_S2_S2_S2_S2_S2_S2_S2_S2_S2_S2_S2_S2_S2_S2_S2_S2_S2_S2_S2_S2_S2_iS2_S2_S2_i_param_57,
	.param .u64 .ptr .align 1 _Z32crust_mantle_impl_kernel_forwardiPKiS0_S0_iifiPKfPfS2_S2_S2_S2_S2_S2_S2_S2_S2_S2_S2_S2_S2_S2_S2_S2_S2_S2_S2_iS3_S3_S3_S3_S3_S3_iiiS2_S2_S3_S3_S3_S3_S3_S3_S3_S3_S3_S3_ffiS2_S2_S2_S2_S2_S2_S2_S2_S2_S2_S2_S2_S2_S2_S2_S2_S2_S2_S2_S2_S2_S2_S2_S2_S2_S2_iS2_S2_S2_i_param_58,
	.param .u64 .ptr .align 1 _Z32crust_mantle_impl_kernel_forwardiPKiS0_S0_iifiPKfPfS2_S2_S2_S2_S2_S2_S2_S2_S2_S2_S2_S2_S2_S2_S2_S2_S2_S2_S2_iS3_S3_S3_S3_S3_S3_iiiS2_S2_S3_S3_S3_S3_S3_S3_S3_S3_S3_S3_ffiS2_S2_S2_S2_S2_S2_S2_S2_S2_S2_S2_S2_S2_S2_S2_S2_S2_S2_S2_S2_S2_S2_S2_S2_S2_S2_iS2_S2_S2_i_param_59,
	.param .u64 .ptr .align 1 _Z32crust_mantle_impl_kernel_forwardiPKiS0_S0_iifiPKfPfS2_S2_S2_S2_S2_S2_S2_S2_S2_S2_S2_S2_S2_S2_S2_S2_S2_S2_S2_iS3_S3_S3_S3_S3_S3_iiiS2_S2_S3_S3_S3_S3_S3_S3_S3_S3_S3_S3_ffiS2_S2_S2_S2_S2_S2_S2_S2_S2_S2_S2_S2_S2_S2_S2_S2_S2_S2_S2_S2_S2_S2_S2_S2_S2_S2_iS2_S2_S2_i_param_60,
	.param .u64 .ptr .align 1 _Z32crust_mantle_impl_kernel_forwardiPKiS0_S0_iifiPKfPfS2_S2_S2_S2_S2_S2_S2_S2_S2_S2_S2_S2_S2_S2_S2_S2_S2_S2_S2_iS3_S3_S3_S3_S3_S3_iiiS2_S2_S3_S3_S3_S3_S3_S3_S3_S3_S3_S3_ffiS2_S2_S2_S2_S2_S2_S2_S2_S2_S2_S2_S2_S2_S2_S2_S2_S2_S2_S2_S2_S2_S2_S2_S2_S2_S2_iS2_S2_S2_i_param_61,
	.param .u64 .ptr .align 1 _Z32crust_mantle_impl_kernel_forwardiPKiS0_S0_iifiPKfPfS2_S2_S2_S2_S2_S2_S2_S2_S2_S2_S2_S2_S2_S2_S2_S2_S2_S2_S2_iS3_S3_S3_S3_S3_S3_iiiS2_S2_S3_S3_S3_S3_S3_S3_S3_S3_S3_S3_ffiS2_S2_S2_S2_S2_S2_S2_S2_S2_S2_S2_S2_S2_S2_S2_S2_S2_S2_S2_S2_S2_S2_S2_S2_S2_S2_iS2_S2_S2_i_param_62,
	.param .u64 .ptr .align 1 _Z32crust_mantle_impl_kernel_forwardiPKiS0_S0_iifiPKfPfS2_S2_S2_S2_S2_S2_S2_S2_S2_S2_S2_S2_S2_S2_S2_S2_S2_S2_S2_iS3_S3_S3_S3_S3_S3_iiiS2_S2_S3_S3_S3_S3_S3_S3_S3_S3_S3_S3_ffiS2_S2_S2_S2_S2_S2_S2_S2_S2_S2_S2_S2_S2_S2_S2_S2_S2_S2_S2_S2_S2_S2_S2_S2_S2_S2_iS2_S2_S2_i_param_63,
	.param .u64 .ptr .align 1 _Z32crust_mantle_impl_kernel_forwardiPKiS0_S0_iifiPKfPfS2_S2_S2_S2_S2_S2_S2_S2_S2_S2_S2_S2_S2_S2_S2_S2_S2_S2_S2_iS3_S3_S3_S3_S3_S3_iiiS2_S2_S3_S3_S3_S3_S3_S3_S3_S3_S3_S3_ffiS2_S2_S2_S2_S2_S2_S2_S2_S2_S2_S2_S2_S2_S2_S2_S2_S2_S2_S2_S2_S2_S2_S2_S2_S2_S2_iS2_S2_S2_i_param_64,
	.param .u64 .ptr .align 1 _Z32crust_mantle_impl_kernel_forwardiPKiS0_S0_iifiPKfPfS2_S2_S2_S2_S2_S2_S2_S2_S2_S2_S2_S2_S2_S2_S2_S2_S2_S2_S2_iS3_S3_S3_S3_S3_S3_iiiS2_S2_S3_S3_S3_S3_S3_S3_S3_S3_S3_S3_ffiS2_S2_S2_S2_S2_S2_S2_S2_S2_S2_S2_S2_S2_S2_S2_S2_S2_S2_S2_S2_S2_S2_S2_S2_S2_S2_iS2_S2_S2_i_param_65,
	.param .u64 .ptr .align 1 _Z32crust_mantle_impl_kernel_forwardiPKiS0_S0_iifiPKfPfS2_S2_S2_S2_S2_S2_S2_S2_S2_S2_S2_S2_S2_S2_S2_S2_S2_S2_S2_iS3_S3_S3_S3_S3_S3_iiiS2_S2_S3_S3_S3_S3_S3_S3_S3_S3_S3_S3_ffiS2_S2_S2_S2_S2_S2_S2_S2_S2_S2_S2_S2_S2_S2_S2_S2_S2_S2_S2_S2_S2_S2_S2_S2_S2_S2_iS2_S2_S2_i_param_66,
	.param .u64 .ptr .align 1 _Z32crust_mantle_impl_kernel_forwardiPKiS0_S0_iifiPKfPfS2_S2_S2_S2_S2_S2_S2_S2_S2_S2_S2_S2_S2_S2_S2_S2_S2_S2_S2_iS3_S3_S3_S3_S3_S3_iiiS2_S2_S3_S3_S3_S3_S3_S3_S3_S3_S3_S3_ffiS2_S2_S2_S2_S2_S2_S2_S2_S2_S2_S2_S2_S2_S2_S2_S2_S2_S2_S2_S2_S2_S2_S2_S2_S2_S2_iS2_S2_S2_i_param_67,
	.param .u64 .ptr .align 1 _Z32crust_mantle_impl_kernel_forwardiPKiS0_S0_iifiPKfPfS2_S2_S2_S2_S2_S2_S2_S2_S2_S2_S2_S2_S2_S2_S2_S2_S2_S2_S2_iS3_S3_S3_S3_S3_S3_iiiS2_S2_S3_S3_S3_S3_S3_S3_S3_S3_S3_S3_ffiS2_S2_S2_S2_S2_S2_S2_S2_S2_S2_S2_S2_S2_S2_S2_S2_S2_S2_S2_S2_S2_S2_S2_S2_S2_S2_iS2_S2_S2_i_param_68,
	.param .u64 .ptr .align 1 _Z32crust_mantle_impl_kernel_forwardiPKiS0_S0_iifiPKfPfS2_S2_S2_S2_S2_S2_S2_S2_S2_S2_S2_S2_S2_S2_S2_S2_S2_S2_S2_iS3_S3_S3_S3_S3_S3_iiiS2_S2_S3_S3_S3_S3_S3_S3_S3_S3_S3_S3_ffiS2_S2_S2_S2_S2_S2_S2_S2_S2_S2_S2_S2_S2_S2_S2_S2_S2_S2_S2_S2_S2_S2_S2_S2_S2_S2_iS2_S2_S2_i_param_69,
	.param .u64 .ptr .align 1 _Z32crust_mantle_impl_kernel_forwardiPKiS0_S0_iifiPKfPfS2_S2_S2_S2_S2_S2_S2_S2_S2_S2_S2_S2_S2_S2_S2_S2_S2_S2_S2_iS3_S3_S3_S3_S3_S3_iiiS2_S2_S3_S3_S3_S3_S3_S3_S3_S3_S3_S3_ffiS2_S2_S2_S2_S2_S2_S2_S2_S2_S2_S2_S2_S2_S2_S2_S2_S2_S2_S2_S2_S2_S2_S2_S2_S2_S2_iS2_S2_S2_i_param_70,
	.param .u64 .ptr .align 1 _Z32crust_mantle_impl_kernel_forwardiPKiS0_S0_iifiPKfPfS2_S2_S2_S2_S2_S2_S2_S2_S2_S2_S2_S2_S2_S2_S2_S2_S2_S2_S2_iS3_S3_S3_S3_S3_S3_iiiS2_S2_S3_S3_S3_S3_S3_S3_S3_S3_S3_S3_ffiS2_S2_S2_S2_S2_S2_S2_S2_S2_S2_S2_S2_S2_S2_S2_S2_S2_S2_S2_S2_S2_S2_S2_S2_S2_S2_iS2_S2_S2_i_param_71,
	.param .u64 .ptr .align 1 _Z32crust_mantle_impl_kernel_forwardiPKiS0_S0_iifiPKfPfS2_S2_S2_S2_S2_S2_S2_S2_S2_S2_S2_S2_S2_S2_S2_S2_S2_S2_S2_iS3_S3_S3_S3_S3_S3_iiiS2_S2_S3_S3_S3_S3_S3_S3_S3_S3_S3_S3_ffiS2_S2_S2_S2_S2_S2_S2_S2_S2_S2_S2_S2_S2_S2_S2_S2_S2_S2_S2_S2_S2_S2_S2_S2_S2_S2_iS2_S2_S2_i_param_72,
	.param .u64 .ptr .align 1 _Z32crust_mantle_impl_kernel_forwardiPKiS0_S0_iifiPKfPfS2_S2_S2_S2_S2_S2_S2_S2_S2_S2_S2_S2_S2_S2_S2_S2_S2_S2_S2_iS3_S3_S3_S3_S3_S3_iiiS2_S2_S3_S3_S3_S3_S3_S3_S3_S3_S3_S3_ffiS2_S2_S2_S2_S2_S2_S2_S2_S2_S2_S2_S2_S2_S2_S2_S2_S2_S2_S2_S2_S2_S2_S2_S2_S2_S2_iS2_S2_S2_i_param_73,
	.param .u64 .ptr .align 1 _Z32crust_mantle_impl_kernel_forwardiPKiS0_S0_iifiPKfPfS2_S2_S2_S2_S2_S2_S2_S2_S2_S2_S2_S2_S2_S2_S2_S2_S2_S2_S2_iS3_S3_S3_S3_S3_S3_iiiS2_S2_S3_S3_S3_S3_S3_S3_S3_S3_S3_S3_ffiS2_S2_S2_S2_S2_S2_S2_S2_S2_S2_S2_S2_S2_S2_S2_S2_S2_S2_S2_S2_S2_S2_S2_S2_S2_S2_iS2_S2_S2_i_param_74,
	.param .u64 .ptr .align 1 _Z32crust_mantle_impl_kernel_forwardiPKiS0_S0_iifiPKfPfS2_S2_S2_S2_S2_S2_S2_S2_S2_S2_S2_S2_S2_S2_S2_S2_S2_S2_S2_iS3_S3_S3_S3_S3_S3_iiiS2_S2_S3_S3_S3_S3_S3_S3_S3_S3_S3_S3_ffiS2_S2_S2_S2_S2_S2_S2_S2_S2_S2_S2_S2_S2_S2_S2_S2_S2_S2_S2_S2_S2_S2_S2_S2_S2_S2_iS2_S2_S2_i_param_75,
	.param .u64 .ptr .align 1 _Z32crust_mantle_impl_kernel_forwardiPKiS0_S0_iifiPKfPfS2_S2_S2_S2_S2_S2_S2_S2_S2_S2_S2_S2_S2_S2_S2_S2_S2_S2_S2_iS3_S3_S3_S3_S3_S3_iiiS2_S2_S3_S3_S3_S3_S3_S3_S3_S3_S3_S3_ffiS2_S2_S2_S2_S2_S2_S2_S2_S2_S2_S2_S2_S2_S2_S2_S2_S2_S2_S2_S2_S2_S2_S2_S2_S2_S2_iS2_S2_S2_i_param_76,
	.param .u64 .ptr .align 1 _Z32crust_mantle_impl_kernel_forwardiPKiS0_S0_iifiPKfPfS2_S2_S2_S2_S2_S2_S2_S2_S2_S2_S2_S2_S2_S2_S2_S2_S2_S2_S2_iS3_S3_S3_S3_S3_S3_iiiS2_S2_S3_S3_S3_S3_S3_S3_S3_S3_S3_S3_ffiS2_S2_S2_S2_S2_S2_S2_S2_S2_S2_S2_S2_S2_S2_S2_S2_S2_S2_S2_S2_S2_S2_S2_S2_S2_S2_iS2_S2_S2_i_param_77,
	.param .u64 .ptr .align 1 _Z32crust_mantle_impl_kernel_forwardiPKiS0_S0_iifiPKfPfS2_S2_S2_S2_S2_S2_S2_S2_S2_S2_S2_S2_S2_S2_S2_S2_S2_S2_S2_iS3_S3_S3_S3_S3_S3_iiiS2_S2_S3_S3_S3_S3_S3_S3_S3_S3_S3_S3_ffiS2_S2_S2_S2_S2_S2_S2_S2_S2_S2_S2_S2_S2_S2_S2_S2_S2_S2_S2_S2_S2_S2_S2_S2_S2_S2_iS2_S2_S2_i_param_78,
	.param .u64 .ptr .align 1 _Z32crust_mantle_impl_kernel_forwardiPKiS0_S0_iifiPKfPfS2_S2_S2_S2_S2_S2_S2_S2_S2_S2_S2_S2_S2_S2_S2_S2_S2_S2_S2_iS3_S3_S3_S3_S3_S3_iiiS2_S2_S3_S3_S3_S3_S3_S3_S3_S3_S3_S3_ffiS2_S2_S2_S2_S2_S2_S2_S2_S2_S2_S2_S2_S2_S2_S2_S2_S2_S2_S2_S2_S2_S2_S2_S2_S2_S2_iS2_S2_S2_i_param_79,
	.param .u32 _Z32crust_mantle_impl_kernel_forwardiPKiS0_S0_iifiPKfPfS2_S2_S2_S2_S2_S2_S2_S2_S2_S2_S2_S2_S2_S2_S2_S2_S2_S2_S2_iS3_S3_S3_S3_S3_S3_iiiS2_S2_S3_S3_S3_S3_S3_S3_S3_S3_S3_S3_ffiS2_S2_S2_S2_S2_S2_S2_S2_S2_S2_S2_S2_S2_S2_S2_S2_S2_S2_S2_S2_S2_S2_S2_S2_S2_S2_iS2_S2_S2_i_param_80,
	.param .u64 .ptr .align 1 _Z32crust_mantle_impl_kernel_forwardiPKiS0_S0_iifiPKfPfS2_S2_S2_S2_S2_S2_S2_S2_S2_S2_S2_S2_S2_S2_S2_S2_S2_S2_S2_iS3_S3_S3_S3_S3_S3_iiiS2_S2_S3_S3_S3_S3_S3_S3_S3_S3_S3_S3_ffiS2_S2_S2_S2_S2_S2_S2_S2_S2_S2_S2_S2_S2_S2_S2_S2_S2_S2_S2_S2_S2_S2_S2_S2_S2_S2_iS2_S2_S2_i_param_81,
	.param .u64 .ptr .align 1 _Z32crust_mantle_impl_kernel_forwardiPKiS0_S0_iifiPKfPfS2_S2_S2_S2_S2_S2_S2_S2_S2_S2_S2_S2_S2_S2_S2_S2_S2_S2_S2_iS3_S3_S3_S3_S3_S3_iiiS2_S2_S3_S3_S3_S3_S3_S3_S3_S3_S3_S3_ffiS2_S2_S2_S2_S2_S2_S2_S2_S2_S2_S2_S2_S2_S2_S2_S2_S2_S2_S2_S2_S2_S2_S2_S2_S2_S2_iS2_S2_S2_i_param_82,
	.param .u64 .ptr .align 1 _Z32crust_mantle_impl_kernel_forwardiPKiS0_S0_iifiPKfPfS2_S2_S2_S2_S2_S2_S2_S2_S2_S2_S2_S2_S2_S2_S2_S2_S2_S2_S2_iS3_S3_S3_S3_S3_S3_iiiS2_S2_S3_S3_S3_S3_S3_S3_S3_S3_S3_S3_ffiS2_S2_S2_S2_S2_S2_S2_S2_S2_S2_S2_S2_S2_S2_S2_S2_S2_S2_S2_S2_S2_S2_S2_S2_S2_S2_iS2_S2_S2_i_param_83,
	.param .u32 _Z32crust_mantle_impl_kernel_forwardiPKiS0_S0_iifiPKfPfS2_S2_S2_S2_S2_S2_S2_S2_S2_S2_S2_S2_S2_S2_S2_S2_S2_S2_S2_iS3_S3_S3_S3_S3_S3_iiiS2_S2_S3_S3_S3_S3_S3_S3_S3_S3_S3_S3_ffiS2_S2_S2_S2_S2_S2_S2_S2_S2_S2_S2_S2_S2_S2_S2_S2_S2_S2_S2_S2_S2_S2_S2_S2_S2_S2_iS2_S2_S2_i_param_84
)
{
	.reg .pred 	%p<25>;
	.reg .b16 	%rs<8>;
	.reg .b32 	%r<160>;
	.reg .b32 	%f<996>;
	.reg .b64 	%rd<272>;
	// demoted variable
	.shared .align 4 .b8 _ZZ32crust_mantle_impl_kernel_forwardiPKiS0_S0_iifiPKfPfS2_S2_S2_S2_S2_S2_S2_S2_S2_S2_S2_S2_S2_S2_S2_S2_S2_S2_S2_iS3_S3_S3_S3_S3_S3_iiiS2_S2_S3_S3_S3_S3_S3_S3_S3_S3_S3_S3_ffiS2_S2_S2_S2_S2_S2_S2_S2_S2_S2_S2_S2_S2_S2_S2_S2_S2_S2_S2_S2_S2_S2_S2_S2_S2_S2_iS2_S2_S2_iE12s_dummyx_loc[500];
	// demoted variable
	.shared .align 4 .b8 _ZZ32crust_mantle_impl_kernel_forwardiPKiS0_S0_iifiPKfPfS2_S2_S2_S2_S2_S2_S2_S2_S2_S2_S2_S2_S2_S2_S2_S2_S2_S2_S2_iS3_S3_S3_S3_S3_S3_iiiS2_S2_S3_S3_S3_S3_S3_S3_S3_S3_S3_S3_ffiS2_S2_S2_S2_S2_S2_S2_S2_S2_S2_S2_S2_S2_S2_S2_S2_S2_S2_S2_S2_S2_S2_S2_S2_S2_S2_iS2_S2_S2_iE12s_dummyy_loc[500];
	// demoted variable
	.shared .align 4 .b8 _ZZ32crust_mantle_impl_kernel_forwardiPKiS0_S0_iifiPKfPfS2_S2_S2_S2_S2_S2_S2_S2_S2_S2_S2_S2_S2_S2_S2_S2_S2_S2_S2_iS3_S3_S3_S3_S3_S3_iiiS2_S2_S3_S3_S3_S3_S3_S3_S3_S3_S3_S3_ffiS2_S2_S2_S2_S2_S2_S2_S2_S2_S2_S2_S2_S2_S2_S2_S2_S2_S2_S2_S2_S2_S2_S2_S2_S2_S2_iS2_S2_S2_iE12s_dummyz_loc[500];
	// demoted variable
	.shared .align 4 .b8 _ZZ32crust_mantle_impl_kernel_forwardiPKiS0_S0_iifiPKfPfS2_S2_S2_S2_S2_S2_S2_S2_S2_S2_S2_S2_S2_S2_S2_S2_S2_S2_S2_iS3_S3_S3_S3_S3_S3_iiiS2_S2_S3_S3_S3_S3_S3_S3_S3_S3_S3_S3_ffiS2_S2_S2_S2_S2_S2_S2_S2_S2_S2_S2_S2_S2_S2_S2_S2_S2_S2_S2_S2_S2_S2_S2_S2_S2_S2_iS2_S2_S2_iE8s_tempx1[500];
	// demoted variable
	.shared .align 4 .b8 _ZZ32crust_mantle_impl_kernel_forwardiPKiS0_S0_iifiPKfPfS2_S2_S2_S2_S2_S2_S2_S2_S2_S2_S2_S2_S2_S2_S2_S2_S2_S2_S2_iS3_S3_S3_S3_S3_S3_iiiS2_S2_S3_S3_S3_S3_S3_S3_S3_S3_S3_S3_ffiS2_S2_S2_S2_S2_S2_S2_S2_S2_S2_S2_S2_S2_S2_S2_S2_S2_S2_S2_S2_S2_S2_S2_S2_S2_S2_iS2_S2_S2_iE8s_tempx2[500];
	// demoted variable
	.shared .align 4 .b8 _ZZ32crust_mantle_impl_kernel_forwardiPKiS0_S0_iifiPKfPfS2_S2_S2_S2_S2_S2_S2_S2_S2_S2_S2_S2_S2_S2_S2_S2_S2_S2_S2_iS3_S3_S3_S3_S3_S3_iiiS2_S2_S3_S3_S3_S3_S3_S3_S3_S3_S3_S3_ffiS2_S2_S2_S2_S2_S2_S2_S2_S2_S2_S2_S2_S2_S2_S2_S2_S2_S2_S2_S2_S2_S2_S2_S2_S2_S2_iS2_S2_S2_iE8s_tempx3[500];
	// demoted variable
	.shared .align 4 .b8 _ZZ32crust_mantle_impl_kernel_forwardiPKiS0_S0_iifiPKfPfS2_S2_S2_S2_S2_S2_S2_S2_S2_S2_S2_S2_S2_S2_S2_S2_S2_S2_S2_iS3_S3_S3_S3_S3_S3_iiiS2_S2_S3_S3_S3_S3_S3_S3_S3_S3_S3_S3_ffiS2_S2_S2_S2_S2_S2_S2_S2_S2_S2_S2_S2_S2_S2_S2_S2_S2_S2_S2_S2_S2_S2_S2_S2_S2_S2_iS2_S2_S2_iE8s_tempy1[500];
	// demoted variable
	.shared .align 4 .b8 _ZZ32crust_mantle_impl_kernel_forwardiPKiS0_S0_iifiPKfPfS2_S2_S2_S2_S2_S2_S2_S2_S2_S2_S2_S2_S2_S2_S2_S2_S2_S2_S2_iS3_S3_S3_S3_S3_S3_iiiS2_S2_S3_S3_S3_S3_S3_S3_S3_S3_S3_S3_ffiS2_S2_S2_S2_S2_S2_S2_S2_S2_S2_S2_S2_S2_S2_S2_S2_S2_S2_S2_S2_S2_S2_S2_S2_S2_S2_iS2_S2_S2_iE8s_tempy2[500];
	// demoted variable
	.shared .align 4 .b8 _ZZ32crust_mantle_impl_kernel_forwardiPKiS0_S0_iifiPKfPfS2_S2_S2_S2_S2_S2_S2_S2_S2_S2_S2_S2_S2_S2_S2_S2_S2_S2_S2_iS3_S3_S3_S3_S3_S3_iiiS2_S2_S3_S3_S3_S3_S3_S3_S3_S3_S3_S3_ffiS2_S2_S2_S2_S2_S2_S2_S2_S2_S2_S2_S2_S2_S2_S2_S2_S2_S2_S2_S2_S2_S2_S2_S2_S2_S2_iS2_S2_S2_iE8s_tempy3[500];
	// demoted variable
	.shared .align 4 .b8 _ZZ32crust_mantle_impl_kernel_forwardiPKiS0_S0_iifiPKfPfS2_S2_S2_S2_S2_S2_S2_S2_S2_S2_S2_S2_S2_S2_S2_S2_S2_S2_S2_iS3_S3_S3_S3_S3_S3_iiiS2_S2_S3_S3_S3_S3_S3_S3_S3_S3_S3_S3_ffiS2_S2_S2_S2_S2_S2_S2_S2_S2_S2_S2_S2_S2_S2_S2_S2_S2_S2_S2_S2_S2_S2_S2_S2_S2_S2_iS2_S2_S2_iE8s_tempz1[500];
	// demoted variable
	.shared .align 4 .b8 _ZZ32crust_mantle_impl_kernel_forwardiPKiS0_S0_iifiPKfPfS2_S2_S2_S2_S2_S2_S2_S2_S2_S2_S2_S2_S2_S2_S2_S2_S2_S2_S2_iS3_S3_S3_S3_S3_S3_iiiS2_S2_S3_S3_S3_S3_S3_S3_S3_S3_S3_S3_ffiS2_S2_S2_S2_S2_S2_S2_S2_S2_S2_S2_S2_S2_S2_S2_S2_S2_S2_S2_S2_S2_S2_S2_S2_S2_S2_iS2_S2_S2_iE8s_tempz2[500];
	// demoted variable
	.shared .align 4 .b8 _ZZ32crust_mantle_impl_kernel_forwardiPKiS0_S0_iifiPKfPfS2_S2_S2_S2_S2_S2_S2_S2_S2_S2_S2_S2_S2_S2_S2_S2_S2_S2_S2_iS3_S3_S3_S3_S3_S3_iiiS2_S2_S3_S3_S3_S3_S3_S3_S3_S3_S3_S3_ffiS2_S2_S2_S2_S2_S2_S2_S2_S2_S2_S2_S2_S2_S2_S2_S2_S2_S2_S2_S2_S2_S2_S2_S2_S2_S2_iS2_S2_S2_iE8s_tempz3[500];
	// demoted variable
	.shared .align 4 .b8 _ZZ32crust_mantle_impl_kernel_forwardiPKiS0_S0_iifiPKfPfS2_S2_S2_S2_S2_S2_S2_S2_S2_S2_S2_S2_S2_S2_S2_S2_S2_S2_S2_iS3_S3_S3_S3_S3_S3_iiiS2_S2_S3_S3_S3_S3_S3_S3_S3_S3_S3_S3_ffiS2_S2_S2_S2_S2_S2_S2_S2_S2_S2_S2_S2_S2_S2_S2_S2_S2_S2_S2_S2_S2_S2_S2_S2_S2_S2_iS2_S2_S2_iE12sh_hprime_xx[100];
	// demoted variable
	.shared .align 4 .b8 _ZZ32crust_mantle_impl_kernel_forwardiPKiS0_S0_iifiPKfPfS2_S2_S2_S2_S2_S2_S2_S2_S2_S2_S2_S2_S2_S2_S2_S2_S2_S2_S2_iS3_S3_S3_S3_S3_S3_iiiS2_S2_S3_S3_S3_S3_S3_S3_S3_S3_S3_S3_ffiS2_S2_S2_S2_S2_S2_S2_S2_S2_S2_S2_S2_S2_S2_S2_S2_S2_S2_S2_S2_S2_S2_S2_S2_S2_S2_iS2_S2_S2_iE16sh_hprimewgll_xx[100];
	ld.param.u32 	%r24, [_Z32crust_mantle_impl_kernel_forwardiPKiS0_S0_iifiPKfPfS2_S2_S2_S2_S2_S2_S2_S2_S2_S2_S2_S2_S2_S2_S2_S2_S2_S2_S2_iS3_S3_S3_S3_S3_S3_iiiS2_S2_S3_S3_S3_S3_S3_S3_S3_S3_S3_S3_ffiS2_S2_S2_S2_S2_S2_S2_S2_S2_S2_S2_S2_S2_S2_S2_S2_S2_S2_S2_S2_S2_S2_S2_S2_S2_S2_iS2_S2_S2_i_param_0];
	ld.param.u64 	%rd36, [_Z32crust_mantle_impl_kernel_forwardiPKiS0_S0_iifiPKfPfS2_S2_S2_S2_S2_S2_S2_S2_S2_S2_S2_S2_S2_S2_S2_S2_S2_S2_S2_iS3_S3_S3_S3_S3_S3_iiiS2_S2_S3_S3_S3_S3_S3_S3_S3_S3_S3_S3_ffiS2_S2_S2_S2_S2_S2_S2_S2_S2_S2_S2_S2_S2_S2_S2_S2_S2_S2_S2_S2_S2_S2_S2_S2_S2_S2_iS2_S2_S2_i_param_1];
	ld.param.u32 	%r14, [_Z32crust_mantle_impl_kernel_forwardiPKiS0_S0_iifiPKfPfS2_S2_S2_S2_S2_S2_S2_S2_S2_S2_S2_S2_S2_S2_S2_S2_S2_S2_S2_iS3_S3_S3_S3_S3_S3_iiiS2_S2_S3_S3_S3_S3_S3_S3_S3_S3_S3_S3_ffiS2_S2_S2_S2_S2_S2_S2_S2_S2_S2_S2_S2_S2_S2_S2_S2_S2_S2_S2_S2_S2_S2_S2_S2_S2_S2_iS2_S2_S2_i_param_4];
	ld.param.u32 	%r15, [_Z32crust_mantle_impl_kernel_forwardiPKiS0_S0_iifiPKfPfS2_S2_S2_S2_S2_S2_S2_S2_S2_S2_S2_S2_S2_S2_S2_S2_S2_S2_S2_iS3_S3_S3_S3_S3_S3_iiiS2_S2_S3_S3_S3_S3_S3_S3_S3_S3_S3_S3_ffiS2_S2_S2_S2_S2_S2_S2_S2_S2_S2_S2_S2_S2_S2_S2_S2_S2_S2_S2_S2_S2_S2_S2_S2_S2_S2_iS2_S2_S2_i_param_5];
	ld.param.f32 	%f104, [_Z32crust_mantle_impl_kernel_forwardiPKiS0_S0_iifiPKfPfS2_S2_S2_S2_S2_S2_S2_S2_S2_S2_S2_S2_S2_S2_S2_S2_S2_S2_S2_iS3_S3_S3_S3_S3_S3_iiiS2_S2_S3_S3_S3_S3_S3_S3_S3_S3_S3_S3_ffiS2_S2_S2_S2_S2_S2_S2_S2_S2_S2_S2_S2_S2_S2_S2_S2_S2_S2_S2_S2_S2_S2_S2_S2_S2_S2_iS2_S2_S2_i_param_6];
	ld.param.u32 	%r16, [_Z32crust_mantle_impl_kernel_forwardiPKiS0_S0_iifiPKfPfS2_S2_S2_S2_S2_S2_S2_S2_S2_S2_S2_S2_S2_S2_S2_S2_S2_S2_S2_iS3_S3_S3_S3_S3_S3_iiiS2_S2_S3_S3_S3_S3_S3_S3_S3_S3_S3_S3_ffiS2_S2_S2_S2_S2_S2_S2_S2_S2_S2_S2_S2_S2_S2_S2_S2_S2_S2_S2_S2_S2_S2_S2_S2_S2_S2_iS2_S2_S2_i_param_7];
	ld.param.u64 	%rd39, [_Z32crust_mantle_impl_kernel_forwardiPKiS0_S0_iifiPKfPfS2_S2_S2_S2_S2_S2_S2_S2_S2_S2_S2_S2_S2_S2_S2_S2_S2_S2_S2_iS3_S3_S3_S3_S3_S3_iiiS2_S2_S3_S3_S3_S3_S3_S3_S3_S3_S3_S3_ffiS2_S2_S2_S2_S2_S2_S2_S2_S2_S2_S2_S2_S2_S2_S2_S2_S2_S2_S2_S2_S2_S2_S2_S2_S2_S2_iS2_S2_S2_i_param_8];
	ld.param.u64 	%rd80, [_Z32crust_mantle_impl_kernel_forwardiPKiS0_S0_iifiPKfPfS2_S2_S2_S2_S2_S2_S2_S2_S2_S2_S2_S2_S2_S2_S2_S2_S2_S2_S2_iS3_S3_S3_S3_S3_S3_iiiS2_S2_S3_S3_S3_S3_S3_S3_S3_S3_S3_S3_ffiS2_S2_S2_S2_S2_S2_S2_S2_S2_S2_S2_S2_S2_S2_S2_S2_S2_S2_S2_S2_S2_S2_S2_S2_S2_S2_iS2_S2_S2_i_param_9];
	ld.param.u64 	%rd40, [_Z32crust_mantle_impl_kernel_forwardiPKiS0_S0_iifiPKfPfS2_S2_S2_S2_S2_S2_S2_S2_S2_S2_S2_S2_S2_S2_S2_S2_S2_S2_S2_iS3_S3_S3_S3_S3_S3_iiiS2_S2_S3_S3_S3_S3_S3_S3_S3_S3_S3_S3_ffiS2_S2_S2_S2_S2_S2_S2_S2_S2_S2_S2_S2_S2_S2_S2_S2_S2_S2_S2_S2_S2_S2_S2_S2_S2_S2_iS2_S2_S2_i_param_10];
	ld.param.u64 	%rd42, [_Z32crust_mantle_impl_kernel_forwardiPKiS0_S0_iifiPKfPfS2_S2_S2_S2_S2_S2_S2_S2_S2_S2_S2_S2_S2_S2_S2_S2_S2_S2_S2_iS3_S3_S3_S3_S3_S3_iiiS2_S2_S3_S3_S3_S3_S3_S3_S3_S3_S3_S3_ffiS2_S2_S2_S2_S2_S2_S2_S2_S2_S2_S2_S2_S2_S2_S2_S2_S2_S2_S2_S2_S2_S2_S2_S2_S2_S2_iS2_S2_S2_i_param_12];
	ld.param.u64 	%rd45, [_Z32crust_mantle_impl_kernel_forwardiPKiS0_S0_iifiPKfPfS2_S2_S2_S2_S2_S2_S2_S2_S2_S2_S2_S2_S2_S2_S2_S2_S2_S2_S2_iS3_S3_S3_S3_S3_S3_iiiS2_S2_S3_S3_S3_S3_S3_S3_S3_S3_S3_S3_ffiS2_S2_S2_S2_S2_S2_S2_S2_S2_S2_S2_S2_S2_S2_S2_S2_S2_S2_S2_S2_S2_S2_S2_S2_S2_S2_iS2_S2_S2_i_param_15];
	ld.param.u64 	%rd46, [_Z32crust_mantle_impl_kernel_forwardiPKiS0_S0_iifiPKfPfS2_S2_S2_S2_S2_S2_S2_S2_S2_S2_S2_S2_S2_S2_S2_S2_S2_S2_S2_iS3_S3_S3_S3_S3_S3_iiiS2_S2_S3_S3_S3_S3_S3_S3_S3_S3_S3_S3_ffiS2_S2_S2_S2_S2_S2_S2_S2_S2_S2_S2_S2_S2_S2_S2_S2_S2_S2_S2_S2_S2_S2_S2_S2_S2_S2_iS2_S2_S2_i_param_16];
	ld.param.u64 	%rd47, [_Z32crust_mantle_impl_kernel_forwardiPKiS0_S0_iifiPKfPfS2_S2_S2_S2_S2_S2_S2_S2_S2_S2_S2_S2_S2_S2_S2_S2_S2_S2_S2_iS3_S3_S3_S3_S3_S3_iiiS2_S2_S3_S3_S3_S3_S3_S3_S3_S3_S3_S3_ffiS2_S2_S2_S2_S2_S2_S2_S2_S2_S2_S2_S2_S2_S2_S2_S2_S2_S2_S2_S2_S2_S2_S2_S2_S2_S2_iS2_S2_S2_i_param_17];
	ld.param.u64 	%rd48, [_Z32crust_mantle_impl_kernel_forwardiPKiS0_S0_iifiPKfPfS2_S2_S2_S2_S2_S2_S2_S2_S2_S2_S2_S2_S2_S2_S2_S2_S2_S2_S2_iS3_S3_S3_S3_S3_S3_iiiS2_S2_S3_S3_S3_S3_S3_S3_S3_S3_S3_S3_ffiS2_S2_S2_S2_S2_S2_S2_S2_S2_S2_S2_S2_S2_S2_S2_S2_S2_S2_S2_S2_S2_S2_S2_S2_S2_S2_iS2_S2_S2_i_param_18];
	ld.param.u64 	%rd49, [_Z32crust_mantle_impl_kernel_forwardiPKiS0_S0_iifiPKfPfS2_S2_S2_S2_S2_S2_S2_S2_S2_S2_S2_S2_S2_S2_S2_S2_S2_S2_S2_iS3_S3_S3_S3_S3_S3_iiiS2_S2_S3_S3_S3_S3_S3_S3_S3_S3_S3_S3_ffiS2_S2_S2_S2_S2_S2_S2_S2_S2_S2_S2_S2_S2_S2_S2_S2_S2_S2_S2_S2_S2_S2_S2_S2_S2_S2_iS2_S2_S2_i_param_19];
	ld.param.u64 	%rd50, [_Z32crust_mantle_impl_kernel_forwardiPKiS0_S0_iifiPKfPfS2_S2_S2_S2_S2_S2_S2_S2_S2_S2_S2_S2_S2_S2_S2_S2_S2_S2_S2_iS3_S3_S3_S3_S3_S3_iiiS2_S2_S3_S3_S3_S3_S3_S3_S3_S3_S3_S3_ffiS2_S2_S2_S2_S2_S2_S2_S2_S2_S2_S2_S2_S2_S2_S2_S2_S2_S2_S2_S2_S2_S2_S2_S2_S2_S2_iS2_S2_S2_i_param_20];
	ld.param.u64 	%rd81, [_Z32crust_mantle_impl_kernel_forwardiPKiS0_S0_iifiPKfPfS2_S2_S2_S2_S2_S2_S2_S2_S2_S2_S2_S2_S2_S2_S2_S2_S2_S2_S2_iS3_S3_S3_S3_S3_S3_iiiS2_S2_S3_S3_S3_S3_S3_S3_S3_S3_S3_S3_ffiS2_S2_S2_S2_S2_S2_S2_S2_S2_S2_S2_S2_S2_S2_S2_S2_S2_S2_S2_S2_S2_S2_S2_S2_S2_S2_iS2_S2_S2_i_param_25];
	ld.param.u64 	%rd82, [_Z32crust_mantle_impl_kernel_forwardiPKiS0_S0_iifiPKfPfS2_S2_S2_S2_S2_S2_S2_S2_S2_S2_S2_S2_S2_S2_S2_S2_S2_S2_S2_iS3_S3_S3_S3_S3_S3_iiiS2_S2_S3_S3_S3_S3_S3_S3_S3_S3_S3_S3_ffiS2_S2_S2_S2_S2_S2_S2_S2_S2_S2_S2_S2_S2_S2_S2_S2_S2_S2_S2_S2_S2_S2_S2_S2_S2_S2_iS2_S2_S2_i_param_30];
	ld.param.u64 	%rd83, [_Z32crust_mantle_impl_kernel_forwardiPKiS0_S0_iifiPKfPfS2_S2_S2_S2_S2_S2_S2_S2_S2_S2_S2_S2_S2_S2_S2_S2_S2_S2_S2_iS3_S3_S3_S3_S3_S3_iiiS2_S2_S3_S3_S3_S3_S3_S3_S3_S3_S3_S3_ffiS2_S2_S2_S2_S2_S2_S2_S2_S2_S2_S2_S2_S2_S2_S2_S2_S2_S2_S2_S2_S2_S2_S2_S2_S2_S2_iS2_S2_S2_i_param_31];
	ld.param.u64 	%rd84, [_Z32crust_mantle_impl_kernel_forwardiPKiS0_S0_iifiPKfPfS2_S2_S2_S2_S2_S2_S2_S2_S2_S2_S2_S2_S2_S2_S2_S2_S2_S2_S2_iS3_S3_S3_S3_S3_S3_iiiS2_S2_S3_S3_S3_S3_S3_S3_S3_S3_S3_S3_ffiS2_S2_S2_S2_S2_S2_S2_S2_S2_S2_S2_S2_S2_S2_S2_S2_S2_S2_S2_S2_S2_S2_S2_S2_S2_S2_iS2_S2_S2_i_param_32];
	ld.param.u64 	%rd85, [_Z32crust_mantle_impl_kernel_forwardiPKiS0_S0_iifiPKfPfS2_S2_S2_S2_S2_S2_S2_S2_S2_S2_S2_S2_S2_S2_S2_S2_S2_S2_S2_iS3_S3_S3_S3_S3_S3_iiiS2_S2_S3_S3_S3_S3_S3_S3_S3_S3_S3_S3_ffiS2_S2_S2_S2_S2_S2_S2_S2_S2_S2_S2_S2_S2_S2_S2_S2_S2_S2_S2_S2_S2_S2_S2_S2_S2_S2_iS2_S2_S2_i_param_33];
	ld.param.u64 	%rd86, [_Z32crust_mantle_impl_kernel_forwardiPKiS0_S0_iifiPKfPfS2_S2_S2_S2_S2_S2_S2_S2_S2_S2_S2_S2_S2_S2_S2_S2_S2_S2_S2_iS3_S3_S3_S3_S3_S3_iiiS2_S2_S3_S3_S3_S3_S3_S3_S3_S3_S3_S3_ffiS2_S2_S2_S2_S2_S2_S2_S2_S2_S2_S2_S2_S2_S2_S2_S2_S2_S2_S2_S2_S2_S2_S2_S2_S2_S2_iS2_S2_S2_i_param_34];
	ld.param.u32 	%r18, [_Z32crust_mantle_impl_kernel_forwardiPKiS0_S0_iifiPKfPfS2_S2_S2_S2_S2_S2_S2_S2_S2_S2_S2_S2_S2_S2_S2_S2_S2_S2_S2_iS3_S3_S3_S3_S3_S3_iiiS2_S2_S3_S3_S3_S3_S3_S3_S3_S3_S3_S3_ffiS2_S2_S2_S2_S2_S2_S2_S2_S2_S2_S2_S2_S2_S2_S2_S2_S2_S2_S2_S2_S2_S2_S2_S2_S2_S2_iS2_S2_S2_i_param_36];
	ld.param.u32 	%r19, [_Z32crust_mantle_impl_kernel_forwardiPKiS0_S0_iifiPKfPfS2_S2_S2_S2_S2_S2_S2_S2_S2_S2_S2_S2_S2_S2_S2_S2_S2_S2_S2_iS3_S3_S3_S3_S3_S3_iiiS2_S2_S3_S3_S3_S3_S3_S3_S3_S3_S3_S3_ffiS2_S2_S2_S2_S2_S2_S2_S2_S2_S2_S2_S2_S2_S2_S2_S2_S2_S2_S2_S2_S2_S2_S2_S2_S2_S2_iS2_S2_S2_i_param_37];
	ld.param.u32 	%r20, [_Z32crust_mantle_impl_kernel_forwardiPKiS0_S0_iifiPKfPfS2_S2_S2_S2_S2_S2_S2_S2_S2_S2_S2_S2_S2_S2_S2_S2_S2_S2_S2_iS3_S3_S3_S3_S3_S3_iiiS2_S2_S3_S3_S3_S3_S3_S3_S3_S3_S3_S3_ffiS2_S2_S2_S2_S2_S2_S2_S2_S2_S2_S2_S2_S2_S2_S2_S2_S2_S2_S2_S2_S2_S2_S2_S2_S2_S2_iS2_S2_S2_i_param_38];
	ld.param.u64 	%rd87, [_Z32crust_mantle_impl_kernel_forwardiPKiS0_S0_iifiPKfPfS2_S2_S2_S2_S2_S2_S2_S2_S2_S2_S2_S2_S2_S2_S2_S2_S2_S2_S2_iS3_S3_S3_S3_S3_S3_iiiS2_S2_S3_S3_S3_S3_S3_S3_S3_S3_S3_S3_ffiS2_S2_S2_S2_S2_S2_S2_S2_S2_S2_S2_S2_S2_S2_S2_S2_S2_S2_S2_S2_S2_S2_S2_S2_S2_S2_iS2_S2_S2_i_param_40];
	ld.param.u64 	%rd88, [_Z32crust_mantle_impl_kernel_forwardiPKiS0_S0_iifiPKfPfS2_S2_S2_S2_S2_S2_S2_S2_S2_S2_S2_S2_S2_S2_S2_S2_S2_S2_S2_iS3_S3_S3_S3_S3_S3_iiiS2_S2_S3_S3_S3_S3_S3_S3_S3_S3_S3_S3_ffiS2_S2_S2_S2_S2_S2_S2_S2_S2_S2_S2_S2_S2_S2_S2_S2_S2_S2_S2_S2_S2_S2_S2_S2_S2_S2_iS2_S2_S2_i_param_41];
	ld.param.u64 	%rd89, [_Z32crust_mantle_impl_kernel_forwardiPKiS0_S0_iifiPKfPfS2_S2_S2_S2_S2_S2_S2_S2_S2_S2_S2_S2_S2_S2_S2_S2_S2_S2_S2_iS3_S3_S3_S3_S3_S3_iiiS2_S2_S3_S3_S3_S3_S3_S3_S3_S3_S3_S3_ffiS2_S2_S2_S2_S2_S2_S2_S2_S2_S2_S2_S2_S2_S2_S2_S2_S2_S2_S2_S2_S2_S2_S2_S2_S2_S2_iS2_S2_S2_i_param_42];
	ld.param.u64 	%rd90, [_Z32crust_mantle_impl_kernel_forwardiPKiS0_S0_iifiPKfPfS2_S2_S2_S2_S2_S2_S2_S2_S2_S2_S2_S2_S2_S2_S2_S2_S2_S2_S2_iS3_S3_S3_S3_S3_S3_iiiS2_S2_S3_S3_S3_S3_S3_S3_S3_S3_S3_S3_ffiS2_S2_S2_S2_S2_S2_S2_S2_S2_S2_S2_S2_S2_S2_S2_S2_S2_S2_S2_S2_S2_S2_S2_S2_S2_S2_iS2_S2_S2_i_param_43];
	ld.param.u64 	%rd91, [_Z32crust_mantle_impl_kernel_forwardiPKiS0_S0_iifiPKfPfS2_S2_S2_S2_S2_S2_S2_S2_S2_S2_S2_S2_S2_S2_S2_S2_S2_S2_S2_iS3_S3_S3_S3_S3_S3_iiiS2_S2_S3_S3_S3_S3_S3_S3_S3_S3_S3_S3_ffiS2_S2_S2_S2_S2_S2_S2_S2_S2_S2_S2_S2_S2_S2_S2_S2_S2_S2_S2_S2_S2_S2_S2_S2_S2_S2_iS2_S2_S2_i_param_44];
	ld.param.u64 	%rd92, [_Z32crust_mantle_impl_kernel_forwardiPKiS0_S0_iifiPKfPfS2_S2_S2_S2_S2_S2_S2_S2_S2_S2_S2_S2_S2_S2_S2_S2_S2_S2_S2_iS3_S3_S3_S3_S3_S3_iiiS2_S2_S3_S3_S3_S3_S3_S3_S3_S3_S3_S3_ffiS2_S2_S2_S2_S2_S2_S2_S2_S2_S2_S2_S2_S2_S2_S2_S2_S2_S2_S2_S2_S2_S2_S2_S2_S2_S2_iS2_S2_S2_i_param_45];
	ld.param.u64 	%rd93, [_Z32crust_mantle_impl_kernel_forwardiPKiS0_S0_iifiPKfPfS2_S2_S2_S2_S2_S2_S2_S2_S2_S2_S2_S2_S2_S2_S2_S2_S2_S2_S2_iS3_S3_S3_S3_S3_S3_iiiS2_S2_S3_S3_S3_S3_S3_S3_S3_S3_S3_S3_ffiS2_S2_S2_S2_S2_S2_S2_S2_S2_S2_S2_S2_S2_S2_S2_S2_S2_S2_S2_S2_S2_S2_S2_S2_S2_S2_iS2_S2_S2_i_param_46];
	ld.param.u64 	%rd94, [_Z32crust_mantle_impl_kernel_forwardiPKiS0_S0_iifiPKfPfS2_S2_S2_S2_S2_S2_S2_S2_S2_S2_S2_S2_S2_S2_S2_S2_S2_S2_S2_iS3_S3_S3_S3_S3_S3_iiiS2_S2_S3_S3_S3_S3_S3_S3_S3_S3_S3_S3_ffiS2_S2_S2_S2_S2_S2_S2_S2_S2_S2_S2_S2_S2_S2_S2_S2_S2_S2_S2_S2_S2_S2_S2_S2_S2_S2_iS2_S2_S2_i_param_47];
	ld.param.u64 	%rd95, [_Z32crust_mantle_impl_kernel_forwardiPKiS0_S0_iifiPKfPfS2_S2_S2_S2_S2_S2_S2_S2_S2_S2_S2_S2_S2_S2_S2_S2_S2_S2_S2_iS3_S3_S3_S3_S3_S3_iiiS2_S2_S3_S3_S3_S3_S3_S3_S3_S3_S3_S3_ffiS2_S2_S2_S2_S2_S2_S2_S2_S2_S2_S2_S2_S2_S2_S2_S2_S2_S2_S2_S2_S2_S2_S2_S2_S2_S2_iS2_S2_S2_i_param_48];
	ld.param.u64 	%rd96, [_Z32crust_mantle_impl_kernel_forwardiPKiS0_S0_iifiPKfPfS2_S2_S2_S2_S2_S2_S2_S2_S2_S2_S2_S2_S2_S2_S2_S2_S2_S2_S2_iS3_S3_S3_S3_S3_S3_iiiS2_S2_S3_S3_S3_S3_S3_S3_S3_S3_S3_S3_ffiS2_S2_S2_S2_S2_S2_S2_S2_S2_S2_S2_S2_S2_S2_S2_S2_S2_S2_S2_S2_S2_S2_S2_S2_S2_S2_iS2_S2_S2_i_param_49];
	ld.param.u64 	%rd97, [_Z32crust_mantle_impl_kernel_forwardiPKiS0_S0_iifiPKfPfS2_S2_S2_S2_S2_S2_S2_S2_S2_S2_S2_S2_S2_S2_S2_S2_S2_S2_S2_iS3_S3_S3_S3_S3_S3_iiiS2_S2_S3_S3_S3_S3_S3_S3_S3_S3_S3_S3_ffiS2_S2_S2_S2_S2_S2_S2_S2_S2_S2_S2_S2_S2_S2_S2_S2_S2_S2_S2_S2_S2_S2_S2_S2_S2_S2_iS2_S2_S2_i_param_50];
	ld.param.f32 	%f105, [_Z32crust_mantle_impl_kernel_forwardiPKiS0_S0_iifiPKfPfS2_S2_S2_S2_S2_S2_S2_S2_S2_S2_S2_S2_S2_S2_S2_S2_S2_S2_S2_iS3_S3_S3_S3_S3_S3_iiiS2_S2_S3_S3_S3_S3_S3_S3_S3_S3_S3_S3_ffiS2_S2_S2_S2_S2_S2_S2_S2_S2_S2_S2_S2_S2_S2_S2_S2_S2_S2_S2_S2_S2_S2_S2_S2_S2_S2_iS2_S2_S2_i_param_51];
	ld.param.f32 	%f106, [_Z32crust_mantle_impl_kernel_forwardiPKiS0_S0_iifiPKfPfS2_S2_S2_S2_S2_S2_S2_S2_S2_S2_S2_S2_S2_S2_S2_S2_S2_S2_S2_iS3_S3_S3_S3_S3_S3_iiiS2_S2_S3_S3_S3_S3_S3_S3_S3_S3_S3_S3_ffiS2_S2_S2_S2_S2_S2_S2_S2_S2_S2_S2_S2_S2_S2_S2_S2_S2_S2_S2_S2_S2_S2_S2_S2_S2_S2_iS2_S2_S2_i_param_52];
	ld.param.u64 	%rd98, [_Z32crust_mantle_impl_kernel_forwardiPKiS0_S0_iifiPKfPfS2_S2_S2_S2_S2_S2_S2_S2_S2_S2_S2_S2_S2_S2_S2_S2_S2_S2_S2_iS3_S3_S3_S3_S3_S3_iiiS2_S2_S3_S3_S3_S3_S3_S3_S3_S3_S3_S3_ffiS2_S2_S2_S2_S2_S2_S2_S2_S2_S2_S2_S2_S2_S2_S2_S2_S2_S2_S2_S2_S2_S2_S2_S2_S2_S2_iS2_S2_S2_i_param_54];
	ld.param.u64 	%rd99, [_Z32crust_mantle_impl_kernel_forwardiPKiS0_S0_iifiPKfPfS2_S2_S2_S2_S2_S2_S2_S2_S2_S2_S2_S2_S2_S2_S2_S2_S2_S2_S2_iS3_S3_S3_S3_S3_S3_iiiS2_S2_S3_S3_S3_S3_S3_S3_S3_S3_S3_S3_ffiS2_S2_S2_S2_S2_S2_S2_S2_S2_S2_S2_S2_S2_S2_S2_S2_S2_S2_S2_S2_S2_S2_S2_S2_S2_S2_iS2_S2_S2_i_param_55];
	ld.param.u64 	%rd100, [_Z32crust_mantle_impl_kernel_forwardiPKiS0_S0_iifiPKfPfS2_S2_S2_S2_S2_S2_S2_S2_S2_S2_S2_S2_S2_S2_S2_S2_S2_S2_S2_iS3_S3_S3_S3_S3_S3_iiiS2_S2_S3_S3_S3_S3_S3_S3_S3_S3_S3_S3_ffiS2_S2_S2_S2_S2_S2_S2_S2_S2_S2_S2_S2_S2_S2_S2_S2_S2_S2_S2_S2_S2_S2_S2_S2_S2_S2_iS2_S2_S2_i_param_56];
	ld.param.u64 	%rd101, [_Z32crust_mantle_impl_kernel_forwardiPKiS0_S0_iifiPKfPfS2_S2_S2_S2_S2_S2_S2_S2_S2_S2_S2_S2_S2_S2_S2_S2_S2_S2_S2_iS3_S3_S3_S3_S3_S3_iiiS2_S2_S3_S3_S3_S3_S3_S3_S3_S3_S3_S3_ffiS2_S2_S2_S2_S2_S2_S2_S2_S2_S2_S2_S2_S2_S2_S2_S2_S2_S2_S2_S2_S2_S2_S2_S2_S2_S2_iS2_S2_S2_i_param_57];
	ld.param.u64 	%rd63, [_Z32crust_mantle_impl_kernel_forwardiPKiS0_S0_iifiPKfPfS2_S2_S2_S2_S2_S2_S2_S2_S2_S2_S2_S2_S2_S2_S2_S2_S2_S2_S2_iS3_S3_S3_S3_S3_S3_iiiS2_S2_S3_S3_S3_S3_S3_S3_S3_S3_S3_S3_ffiS2_S2_S2_S2_S2_S2_S2_S2_S2_S2_S2_S2_S2_S2_S2_S2_S2_S2_S2_S2_S2_S2_S2_S2_S2_S2_iS2_S2_S2_i_param_65];
	ld.param.u64 	%rd64, [_Z32crust_mantle_impl_kernel_forwardiPKiS0_S0_iifiPKfPfS2_S2_S2_S2_S2_S2_S2_S2_S2_S2_S2_S2_S2_S2_S2_S2_S2_S2_S2_iS3_S3_S3_S3_S3_S3_iiiS2_S2_S3_S3_S3_S3_S3_S3_S3_S3_S3_S3_ffiS2_S2_S2_S2_S2_S2_S2_S2_S2_S2_S2_S2_S2_S2_S2_S2_S2_S2_S2_S2_S2_S2_S2_S2_S2_S2_iS2_S2_S2_i_param_66];
	ld.param.u64 	%rd65, [_Z32crust_mantle_impl_kernel_forwardiPKiS0_S0_iifiPKfPfS2_S2_S2_S2_S2_S2_S2_S2_S2_S2_S2_S2_S2_S2_S2_S2_S2_S2_S2_iS3_S3_S3_S3_S3_S3_iiiS2_S2_S3_S3_S3_S3_S3_S3_S3_S3_S3_S3_ffiS2_S2_S2_S2_S2_S2_S2_S2_S2_S2_S2_S2_S2_S2_S2_S2_S2_S2_S2_S2_S2_S2_S2_S2_S2_S2_iS2_S2_S2_i_param_67];
	ld.param.u64 	%rd66, [_Z32crust_mantle_impl_kernel_forwardiPKiS0_S0_iifiPKfPfS2_S2_S2_S2_S2_S2_S2_S2_S2_S2_S2_S2_S2_S2_S2_S2_S2_S2_S2_iS3_S3_S3_S3_S3_S3_iiiS2_S2_S3_S3_S3_S3_S3_S3_S3_S3_S3_S3_ffiS2_S2_S2_S2_S2_S2_S2_S2_S2_S2_S2_S2_S2_S2_S2_S2_S2_S2_S2_S2_S2_S2_S2_S2_S2_S2_iS2_S2_S2_i_param_68];
	ld.param.u64 	%rd67, [_Z32crust_mantle_impl_kernel_forwardiPKiS0_S0_iifiPKfPfS2_S2_S2_S2_S2_S2_S2_S2_S2_S2_S2_S2_S2_S2_S2_S2_S2_S2_S2_iS3_S3_S3_S3_S3_S3_iiiS2_S2_S3_S3_S3_S3_S3_S3_S3_S3_S3_S3_ffiS2_S2_S2_S2_S2_S2_S2_S2_S2_S2_S2_S2_S2_S2_S2_S2_S2_S2_S2_S2_S2_S2_S2_S2_S2_S2_iS2_S2_S2_i_param_69];
	ld.param.u64 	%rd68, [_Z32crust_mantle_impl_kernel_forwardiPKiS0_S0_iifiPKfPfS2_S2_S2_S2_S2_S2_S2_S2_S2_S2_S2_S2_S2_S2_S2_S2_S2_S2_S2_iS3_S3_S3_S3_S3_S3_iiiS2_S2_S3_S3_S3_S3_S3_S3_S3_S3_S3_S3_ffiS2_S2_S2_S2_S2_S2_S2_S2_S2_S2_S2_S2_S2_S2_S2_S2_S2_S2_S2_S2_S2_S2_S2_S2_S2_S2_iS2_S2_S2_i_param_70];
	ld.param.u64 	%rd69, [_Z32crust_mantle_impl_kernel_forwardiPKiS0_S0_iifiPKfPfS2_S2_S2_S2_S2_S2_S2_S2_S2_S2_S2_S2_S2_S2_S2_S2_S2_S2_S2_iS3_S3_S3_S3_S3_S3_iiiS2_S2_S3_S3_S3_S3_S3_S3_S3_S3_S3_S3_ffiS2_S2_S2_S2_S2_S2_S2_S2_S2_S2_S2_S2_S2_S2_S2_S2_S2_S2_S2_S2_S2_S2_S2_S2_S2_S2_iS2_S2_S2_i_param_71];
	ld.param.u64 	%rd70, [_Z32crust_mantle_impl_kernel_forwardiPKiS0_S0_iifiPKfPfS2_S2_S2_S2_S2_S2_S2_S2_S2_S2_S2_S2_S2_S2_S2_S2_S2_S2_S2_iS3_S3_S3_S3_S3_S3_iiiS2_S2_S3_S3_S3_S3_S3_S3_S3_S3_S3_S3_ffiS2_S2_S2_S2_S2_S2_S2_S2_S2_S2_S2_S2_S2_S2_S2_S2_S2_S2_S2_S2_S2_S2_S2_S2_S2_S2_iS2_S2_S2_i_param_72];
	ld.param.u64 	%rd71, [_Z32crust_mantle_impl_kernel_forwardiPKiS0_S0_iifiPKfPfS2_S2_S2_S2_S2_S2_S2_S2_S2_S2_S2_S2_S2_S2_S2_S2_S2_S2_S2_iS3_S3_S3_S3_S3_S3_iiiS2_S2_S3_S3_S3_S3_S3_S3_S3_S3_S3_S3_ffiS2_S2_S2_S2_S2_S2_S2_S2_S2_S2_S2_S2_S2_S2_S2_S2_S2_S2_S2_S2_S2_S2_S2_S2_S2_S2_iS2_S2_S2_i_param_73];
	ld.param.u64 	%rd72, [_Z32crust_mantle_impl_kernel_forwardiPKiS0_S0_iifiPKfPfS2_S2_S2_S2_S2_S2_S2_S2_S2_S2_S2_S2_S2_S2_S2_S2_S2_S2_S2_iS3_S3_S3_S3_S3_S3_iiiS2_S2_S3_S3_S3_S3_S3_S3_S3_S3_S3_S3_ffiS2_S2_S2_S2_S2_S2_S2_S2_S2_S2_S2_S2_S2_S2_S2_S2_S2_S2_S2_S2_S2_S2_S2_S2_S2_S2_iS2_S2_S2_i_param_74];
	ld.param.u64 	%rd73, [_Z32crust_mantle_impl_kernel_forwardiPKiS0_S0_iifiPKfPfS2_S2_S2_S2_S2_S2_S2_S2_S2_S2_S2_S2_S2_S2_S2_S2_S2_S2_S2_iS3_S3_S3_S3_S3_S3_iiiS2_S2_S3_S3_S3_S3_S3_S3_S3_S3_S3_S3_ffiS2_S2_S2_S2_S2_S2_S2_S2_S2_S2_S2_S2_S2_S2_S2_S2_S2_S2_S2_S2_S2_S2_S2_S2_S2_S2_iS2_S2_S2_i_param_75];
	ld.param.u64 	%rd74, [_Z32crust_mantle_impl_kernel_forwardiPKiS0_S0_iifiPKfPfS2_S2_S2_S2_S2_S2_S2_S2_S2_S2_S2_S2_S2_S2_S2_S2_S2_S2_S2_iS3_S3_S3_S3_S3_S3_iiiS2_S2_S3_S3_S3_S3_S3_S3_S3_S3_S3_S3_ffiS2_S2_S2_S2_S2_S2_S2_S2_S2_S2_S2_S2_S2_S2_S2_S2_S2_S2_S2_S2_S2_S2_S2_S2_S2_S2_iS2_S2_S2_i_param_76];
	ld.param.u64 	%rd75, [_Z32crust_mantle_impl_kernel_forwardiPKiS0_S0_iifiPKfPfS2_S2_S2_S2_S2_S2_S2_S2_S2_S2_S2_S2_S2_S2_S2_S2_S2_S2_S2_iS3_S3_S3_S3_S3_S3_iiiS2_S2_S3_S3_S3_S3_S3_S3_S3_S3_S3_S3_ffiS2_S2_S2_S2_S2_S2_S2_S2_S2_S2_S2_S2_S2_S2_S2_S2_S2_S2_S2_S2_S2_S2_S2_S2_S2_S2_iS2_S2_S2_i_param_77];
	ld.param.u64 	%rd76, [_Z32crust_mantle_impl_kernel_forwardiPKiS0_S0_iifiPKfPfS2_S2_S2_S2_S2_S2_S2_S2_S2_S2_S2_S2_S2_S2_S2_S2_S2_S2_S2_iS3_S3_S3_S3_S3_S3_iiiS2_S2_S3_S3_S3_S3_S3_S3_S3_S3_S3_S3_ffiS2_S2_S2_S2_S2_S2_S2_S2_S2_S2_S2_S2_S2_S2_S2_S2_S2_S2_S2_S2_S2_S2_S2_S2_S2_S2_iS2_S2_S2_i_param_78];
	ld.param.u32 	%r22, [_Z32crust_mantle_impl_kernel_forwardiPKiS0_S0_iifiPKfPfS2_S2_S2_S2_S2_S2_S2_S2_S2_S2_S2_S2_S2_S2_S2_S2_S2_S2_S2_iS3_S3_S3_S3_S3_S3_iiiS2_S2_S3_S3_S3_S3_S3_S3_S3_S3_S3_S3_ffiS2_S2_S2_S2_S2_S2_S2_S2_S2_S2_S2_S2_S2_S2_S2_S2_S2_S2_S2_S2_S2_S2_S2_S2_S2_S2_iS2_S2_S2_i_param_80];
	ld.param.u64 	%rd77, [_Z32crust_mantle_impl_kernel_forwardiPKiS0_S0_iifiPKfPfS2_S2_S2_S2_S2_S2_S2_S2_S2_S2_S2_S2_S2_S2_S2_S2_S2_S2_S2_iS3_S3_S3_S3_S3_S3_iiiS2_S2_S3_S3_S3_S3_S3_S3_S3_S3_S3_S3_ffiS2_S2_S2_S2_S2_S2_S2_S2_S2_S2_S2_S2_S2_S2_S2_S2_S2_S2_S2_S2_S2_S2_S2_S2_S2_S2_iS2_S2_S2_i_param_81];
	ld.param.u64 	%rd78, [_Z32crust_mantle_impl_kernel_forwardiPKiS0_S0_iifiPKfPfS2_S2_S2_S2_S2_S2_S2_S2_S2_S2_S2_S2_S2_S2_S2_S2_S2_S2_S2_iS3_S3_S3_S3_S3_S3_iiiS2_S2_S3_S3_S3_S3_S3_S3_S3_S3_S3_S3_ffiS2_S2_S2_S2_S2_S2_S2_S2_S2_S2_S2_S2_S2_S2_S2_S2_S2_S2_S2_S2_S2_S2_S2_S2_S2_S2_iS2_S2_S2_i_param_82];
	ld.param.u64 	%rd79, [_Z32crust_mantle_impl_kernel_forwardiPKiS0_S0_iifiPKfPfS2_S2_S2_S2_S2_S2_S2_S2_S2_S2_S2_S2_S2_S2_S2_S2_S2_S2_S2_iS3_S3_S3_S3_S3_S3_iiiS2_S2_S3_S3_S3_S3_S3_S3_S3_S3_S3_S3_ffiS2_S2_S2_S2_S2_S2_S2_S2_S2_S2_S2_S2_S2_S2_S2_S2_S2_S2_S2_S2_S2_S2_S2_S2_S2_S2_iS2_S2_S2_i_param_83];
	ld.param.u32 	%r23, [_Z32crust_mantle_impl_kernel_forwardiPKiS0_S0_iifiPKfPfS2_S2_S2_S2_S2_S2_S2_S2_S2_S2_S2_S2_S2_S2_S2_S2_S2_S2_S2_iS3_S3_S3_S3_S3_S3_iiiS2_S2_S3_S3_S3_S3_S3_S3_S3_S3_S3_S3_ffiS2_S2_S2_S2_S2_S2_S2_S2_S2_S2_S2_S2_S2_S2_S2_S2_S2_S2_S2_S2_S2_S2_S2_S2_S2_S2_iS2_S2_S2_i_param_84];
	cvta.to.global.u64 	%rd1, %rd100;
	cvta.to.global.u64 	%rd2, %rd99;
	cvta.to.global.u64 	%rd3, %rd98;
	cvta.to.global.u64 	%rd4, %rd86;
	cvta.to.global.u64 	%rd5, %rd85;
	cvta.to.global.u64 	%rd6, %rd84;
	cvta.to.global.u64 	%rd7, %rd83;
	cvta.to.global.u64 	%rd8, %rd82;
	cvta.to.global.u64 	%rd9, %rd97;
	cvta.to.global.u64 	%rd10, %rd92;
	cvta.to.global.u64 	%rd11, %rd96;
	cvta.to.global.u64 	%rd12, %rd91;
	cvta.to.global.u64 	%rd13, %rd95;
	cvta.to.global.u64 	%rd14, %rd90;
	cvta.to.global.u64 	%rd15, %rd94;
	cvta.to.global.u64 	%rd16, %rd89;
	cvta.to.global.u64 	%rd17, %rd93;
	cvta.to.global.u64 	%rd18, %rd88;
	cvta.to.global.u64 	%rd19, %rd101;
	cvta.to.global.u64 	%rd20, %rd87;
	cvta.to.global.u64 	%rd21, %rd80;
	cvta.to.global.u64 	%rd22, %rd81;
	mov.u32 	%r25, %ctaid.y;
	mov.u32 	%r26, %nctaid.x;
	mov.u32 	%r27, %ctaid.x;
	mad.lo.s32 	%r158, %r25, %r26, %r27;
	setp.ge.s32 	%p1, %r158, %r24;
	@%p1 bra 	$L__BB0_39;
	mov.u32 	%r2, %tid.x;
	setp.gt.u32 	%p2, %r2, 124;
	@%p2 bra 	$L__BB0_6;
	setp.ne.s32 	%p3, %r16, 0;
	@%p3 bra 	$L__BB0_4;
	ld.param.u64 	%rd256, [_Z32crust_mantle_impl_kernel_forwardiPKiS0_S0_iifiPKfPfS2_S2_S2_S2_S2_S2_S2_S2_S2_S2_S2_S2_S2_S2_S2_S2_S2_S2_S2_iS3_S3_S3_S3_S3_S3_iiiS2_S2_S3_S3_S3_S3_S3_S3_S3_S3_S3_S3_ffiS2_S2_S2_S2_S2_S2_S2_S2_S2_S2_S2_S2_S2_S2_S2_S2_S2_S2_S2_S2_S2_S2_S2_S2_S2_S2_iS2_S2_S2_i_param_3];
	add.s32 	%r29, %r15, -1;
	mad.lo.s32 	%r30, %r29, %r14, %r158;
	cvta.to.global.u64 	%rd102, %rd256;
	mul.wide.s32 	%rd103, %r30, 4;
	add.s64 	%rd104, %rd102, %rd103;
	ld.global.u32 	%r31, [%rd104];
	add.s32 	%r158, %r31, -1;
$L__BB0_4:
	mad.lo.s32 	%r32, %r158, 125, %r2;
	cvta.to.global.u64 	%rd105, %rd36;
	mul.wide.s32 	%rd106, %r32, 4;
	add.s64 	%rd107, %rd105, %rd106;
	ld.global.u32 	%r33, [%rd107];
	add.s32 	%r159, %r33, -1;
	mul.lo.s32 	%r34, %r159, 3;
	cvta.to.global.u64 	%rd108, %rd39;
	mul.wide.s32 	%rd109, %r34, 4;
	add.s64 	%rd110, %rd108, %rd109;
	ld.global.nc.f32 	%f107, [%rd110];
	shl.b32 	%r35, %r2, 2;
	mov.u32 	%r36, _ZZ32crust_mantle_impl_kernel_forwardiPKiS0_S0_iifiPKfPfS2_S2_S2_S2_S2_S2_S2_S2_S2_S2_S2_S2_S2_S2_S2_S2_S2_S2_S2_iS3_S3_S3_S3_S3_S3_iiiS2_S2_S3_S3_S3_S3_S3_S3_S3_S3_S3_S3_ffiS2_S2_S2_S2_S2_S2_S2_S2_S2_S2_S2_S2_S2_S2_S2_S2_S2_S2_S2_S2_S2_S2_S2_S2_S2_S2_iS2_S2_S2_iE12s_dummyx_loc;
	add.s32 	%r37, %r36, %r35;
	st.shared.f32 	[%r37], %f107;
	ld.global.nc.f32 	%f108, [%rd110+4];
	mov.u32 	%r38, _ZZ32crust_mantle_impl_kernel_forwardiPKiS0_S0_iifiPKfPfS2_S2_S2_S2_S2_S2_S2_S2_S2_S2_S2_S2_S2_S2_S2_S2_S2_S2_S2_iS3_S3_S3_S3_S3_S3_iiiS2_S2_S3_S3_S3_S3_S3_S3_S3_S3_S3_S3_ffiS2_S2_S2_S2_S2_S2_S2_S2_S2_S2_S2_S2_S2_S2_S2_S2_S2_S2_S2_S2_S2_S2_S2_S2_S2_S2_iS2_S2_S2_iE12s_dummyy_loc;
	add.s32 	%r39, %r38, %r35;
	st.shared.f32 	[%r39], %f108;
	ld.global.nc.f32 	%f109, [%rd110+8];
	mov.u32 	%r40, _ZZ32crust_mantle_impl_kernel_forwardiPKiS0_S0_iifiPKfPfS2_S2_S2_S2_S2_S2_S2_S2_S2_S2_S2_S2_S2_S2_S2_S2_S2_S2_S2_iS3_S3_S3_S3_S3_S3_iiiS2_S2_S3_S3_S3_S3_S3_S3_S3_S3_S3_S3_ffiS2_S2_S2_S2_S2_S2_S2_S2_S2_S2_S2_S2_S2_S2_S2_S2_S2_S2_S2_S2_S2_S2_S2_S2_S2_S2_iS2_S2_S2_iE12s_dummyz_loc;
	add.s32 	%r41, %r40, %r35;
	st.shared.f32 	[%r41], %f109;
	setp.gt.u32 	%p4, %r2, 24;
	@%p4 bra 	$L__BB0_6;
	cvta.to.global.u64 	%rd111, %rd49;
	mul.wide.u32 	%rd112, %r2, 4;
	add.s64 	%rd113, %rd111, %rd112;
	ld.global.nc.f32 	%f110, [%rd113];
	mov.u32 	%r43, _ZZ32crust_mantle_impl_kernel_forwardiPKiS0_S0_iifiPKfPfS2_S2_S2_S2_S2_S2_S2_S2_S2_S2_S2_S2_S2_S2_S2_S2_S2_S2_S2_iS3_S3_S3_S3_S3_S3_iiiS2_S2_S3_S3_S3_S3_S3_S3_S3_S3_S3_S3_ffiS2_S2_S2_S2_S2_S2_S2_S2_S2_S2_S2_S2_S2_S2_S2_S2_S2_S2_S2_S2_S2_S2_S2_S2_S2_S2_iS2_S2_S2_iE12sh_hprime_xx;
	add.s32 	%r44, %r43, %r35;
	st.shared.f32 	[%r44], %f110;
	cvta.to.global.u64 	%rd114, %rd50;
	add.s64 	%rd115, %rd114, %rd112;
	ld.global.nc.f32 	%f111, [%rd115];
	mov.u32 	%r45, _ZZ32crust_mantle_impl_kernel_forwardiPKiS0_S0_iifiPKfPfS2_S2_S2_S2_S2_S2_S2_S2_S2_S2_S2_S2_S2_S2_S2_S2_S2_S2_S2_iS3_S3_S3_S3_S3_S3_iiiS2_S2_S3_S3_S3_S3_S3_S3_S3_S3_S3_S3_ffiS2_S2_S2_S2_S2_S2_S2_S2_S2_S2_S2_S2_S2_S2_S2_S2_S2_S2_S2_S2_S2_S2_S2_S2_S2_S2_iS2_S2_S2_iE16sh_hprimewgll_xx;
	add.s32 	%r46, %r45, %r35;
	st.shared.f32 	[%r46], %f111;
$L__BB0_6:
	bar.sync 	0;
	cvt.u16.u32 	%rs1, %r2;
	mul.hi.u16 	%rs2, %rs1, 2622;
	cvt.u32.u16 	%r8, %rs2;
	mad.lo.s32 	%r47, %r8, -25, %r2;
	cvt.u16.u32 	%rs3, %r47;
	mul.hi.s16 	%rs4, %rs3, 26215;
	shr.u16 	%rs5, %rs4, 15;
	shr.s16 	%rs6, %rs4, 1;
	add.s16 	%rs7, %rs6, %rs5;
	cvt.s32.s16 	%r9, %rs7;
	mul.wide.s16 	%r48, %rs7, -5;
	add.s32 	%r10, %r48, %r47;
	@%p2 bra 	$L__BB0_18;
	ld.param.u32 	%r154, [_Z32crust_mantle_impl_kernel_forwardiPKiS0_S0_iifiPKfPfS2_S2_S2_S2_S2_S2_S2_S2_S2_S2_S2_S2_S2_S2_S2_S2_S2_S2_S2_iS3_S3_S3_S3_S3_S3_iiiS2_S2_S3_S3_S3_S3_S3_S3_S3_S3_S3_S3_ffiS2_S2_S2_S2_S2_S2_S2_S2_S2_S2_S2_S2_S2_S2_S2_S2_S2_S2_S2_S2_S2_S2_S2_S2_S2_S2_iS2_S2_S2_i_param_29];
	ld.param.u64 	%rd259, [_Z32crust_mantle_impl_kernel_forwardiPKiS0_S0_iifiPKfPfS2_S2_S2_S2_S2_S2_S2_S2_S2_S2_S2_S2_S2_S2_S2_S2_S2_S2_S2_iS3_S3_S3_S3_S3_S3_iiiS2_S2_S3_S3_S3_S3_S3_S3_S3_S3_S3_S3_ffiS2_S2_S2_S2_S2_S2_S2_S2_S2_S2_S2_S2_S2_S2_S2_S2_S2_S2_S2_S2_S2_S2_S2_S2_S2_S2_iS2_S2_S2_i_param_14];
	ld.param.u64 	%rd258, [_Z32crust_mantle_impl_kernel_forwardiPKiS0_S0_iifiPKfPfS2_S2_S2_S2_S2_S2_S2_S2_S2_S2_S2_S2_S2_S2_S2_S2_S2_S2_S2_iS3_S3_S3_S3_S3_S3_iiiS2_S2_S3_S3_S3_S3_S3_S3_S3_S3_S3_S3_ffiS2_S2_S2_S2_S2_S2_S2_S2_S2_S2_S2_S2_S2_S2_S2_S2_S2_S2_S2_S2_S2_S2_S2_S2_S2_S2_iS2_S2_S2_i_param_13];
	ld.param.u64 	%rd257, [_Z32crust_mantle_impl_kernel_forwardiPKiS0_S0_iifiPKfPfS2_S2_S2_S2_S2_S2_S2_S2_S2_S2_S2_S2_S2_S2_S2_S2_S2_S2_S2_iS3_S3_S3_S3_S3_S3_iiiS2_S2_S3_S3_S3_S3_S3_S3_S3_S3_S3_S3_ffiS2_S2_S2_S2_S2_S2_S2_S2_S2_S2_S2_S2_S2_S2_S2_S2_S2_S2_S2_S2_S2_S2_S2_S2_S2_S2_iS2_S2_S2_i_param_11];
	mul.lo.s32 	%r49, %r8, 25;
	mul.lo.s32 	%r50, %r9, 5;
	add.s32 	%r51, %r50, %r49;
	add.s32 	%r52, %r10, %r49;
	add.s32 	%r53, %r10, %r50;
	shl.b32 	%r54, %r10, 2;
	mov.u32 	%r55, _ZZ32crust_mantle_impl_kernel_forwardiPKiS0_S0_iifiPKfPfS2_S2_S2_S2_S2_S2_S2_S2_S2_S2_S2_S2_S2_S2_S2_S2_S2_S2_S2_iS3_S3_S3_S3_S3_S3_iiiS2_S2_S3_S3_S3_S3_S3_S3_S3_S3_S3_S3_ffiS2_S2_S2_S2_S2_S2_S2_S2_S2_S2_S2_S2_S2_S2_S2_S2_S2_S2_S2_S2_S2_S2_S2_S2_S2_S2_iS2_S2_S2_iE12sh_hprime_xx;
	add.s32 	%r56, %r55, %r54;
	ld.shared.f32 	%f114, [%r56];
	shl.b32 	%r57, %r51, 2;
	mov.u32 	%r58, _ZZ32crust_mantle_impl_kernel_forwardiPKiS0_S0_iifiPKfPfS2_S2_S2_S2_S2_S2_S2_S2_S2_S2_S2_S2_S2_S2_S2_S2_S2_S2_S2_iS3_S3_S3_S3_S3_S3_iiiS2_S2_S3_S3_S3_S3_S3_S3_S3_S3_S3_S3_ffiS2_S2_S2_S2_S2_S2_S2_S2_S2_S2_S2_S2_S2_S2_S2_S2_S2_S2_S2_S2_S2_S2_S2_S2_S2_S2_iS2_S2_S2_iE12s_dummyx_loc;
	add.s32 	%r59, %r58, %r57;
	ld.shared.f32 	%f115, [%r59];
	fma.rn.f32 	%f116, %f114, %f115, 0f00000000;
	mov.u32 	%r60, _ZZ32crust_mantle_impl_kernel_forwardiPKiS0_S0_iifiPKfPfS2_S2_S2_S2_S2_S2_S2_S2_S2_S2_S2_S2_S2_S2_S2_S2_S2_S2_S2_iS3_S3_S3_S3_S3_S3_iiiS2_S2_S3_S3_S3_S3_S3_S3_S3_S3_S3_S3_ffiS2_S2_S2_S2_S2_S2_S2_S2_S2_S2_S2_S2_S2_S2_S2_S2_S2_S2_S2_S2_S2_S2_S2_S2_S2_S2_iS2_S2_S2_iE12s_dummyy_loc;
	add.s32 	%r61, %r60, %r57;
	ld.shared.f32 	%f117, [%r61];
	fma.rn.f32 	%f118, %f114, %f117, 0f00000000;
	mov.u32 	%r62, _ZZ32crust_mantle_impl_kernel_forwardiPKiS0_S0_iifiPKfPfS2_S2_S2_S2_S2_S2_S2_S2_S2_S2_S2_S2_S2_S2_S2_S2_S2_S2_S2_iS3_S3_S3_S3_S3_S3_iiiS2_S2_S3_S3_S3_S3_S3_S3_S3_S3_S3_S3_ffiS2_S2_S2_S2_S2_S2_S2_S2_S2_S2_S2_S2_S2_S2_S2_S2_S2_S2_S2_S2_S2_S2_S2_S2_S2_S2_iS2_S2_S2_iE12s_dummyz_loc;
	add.s32 	%r63, %r62, %r57;
	ld.shared.f32 	%f119, [%r63];
	fma.rn.f32 	%f120, %f114, %f119, 0f00000000;
	shl.b32 	%r64, %r9, 2;
	add.s32 	%r65, %r55, %r64;
	ld.shared.f32 	%f121, [%r65];
	shl.b32 	%r66, %r52, 2;
	add.s32 	%r67, %r58, %r66;
	ld.shared.f32 	%f122, [%r67];
	fma.rn.f32 	%f123, %f121, %f122, 0f00000000;
	add.s32 	%r68, %r60, %r66;
	ld.shared.f32 	%f124, [%r68];
	fma.rn.f32 	%f125, %f121, %f124, 0f00000000;
	add.s32 	%r69, %r62, %r66;
	ld.shared.f32 	%f126, [%r69];
	fma.rn.f32 	%f127, %f121, %f126, 0f00000000;
	shl.b32 	%r70, %r8, 2;
	add.s32 	%r71, %r55, %r70;
	ld.shared.f32 	%f128, [%r71];
	shl.b32 	%r72, %r53, 2;
	add.s32 	%r73, %r58, %r72;
	ld.shared.f32 	%f129, [%r73];
	fma.rn.f32 	%f130, %f128, %f129, 0f00000000;
	add.s32 	%r74, %r60, %r72;
	ld.shared.f32 	%f131, [%r74];
	fma.rn.f32 	%f132, %f128, %f131, 0f00000000;
	add.s32 	%r75, %r62, %r72;
	ld.shared.f32 	%f133, [%r75];
	fma.rn.f32 	%f134, %f128, %f133, 0f00000000;
	ld.shared.f32 	%f135, [%r56+20];
	ld.shared.f32 	%f136, [%r59+4];
	fma.rn.f32 	%f137, %f135, %f136, %f116;
	ld.shared.f32 	%f138, [%r61+4];
	fma.rn.f32 	%f139, %f135, %f138, %f118;
	ld.shared.f32 	%f140, [%r63+4];
	fma.rn.f32 	%f141, %f135, %f140, %f120;
	ld.shared.f32 	%f142, [%r65+20];
	ld.shared.f32 	%f143, [%r67+20];
	fma.rn.f32 	%f144, %f142, %f143, %f123;
	ld.shared.f32 	%f145, [%r68+20];
	fma.rn.f32 	%f146, %f142, %f145, %f125;
	ld.shared.f32 	%f147, [%r69+20];
	fma.rn.f32 	%f148, %f142, %f147, %f127;
	ld.shared.f32 	%f149, [%r71+20];
	ld.shared.f32 	%f150, [%r73+100];
	fma.rn.f32 	%f151, %f149, %f150, %f130;
	ld.shared.f32 	%f152, [%r74+100];
	fma.rn.f32 	%f153, %f149, %f152, %f132;
	ld.shared.f32 	%f154, [%r75+100];
	fma.rn.f32 	%f155, %f149, %f154, %f134;
	ld.shared.f32 	%f156, [%r56+40];
	ld.shared.f32 	%f157, [%r59+8];
	fma.rn.f32 	%f158, %f156, %f157, %f137;
	ld.shared.f32 	%f159, [%r61+8];
	fma.rn.f32 	%f160, %f156, %f159, %f139;
	ld.shared.f32 	%f161, [%r63+8];
	fma.rn.f32 	%f162, %f156, %f161, %f141;
	ld.shared.f32 	%f163, [%r65+40];
	ld.shared.f32 	%f164, [%r67+40];
	fma.rn.f32 	%f165, %f163, %f164, %f144;
	ld.shared.f32 	%f166, [%r68+40];
	fma.rn.f32 	%f167, %f163, %f166, %f146;
	ld.shared.f32 	%f168, [%r69+40];
	fma.rn.f32 	%f169, %f163, %f168, %f148;
	ld.shared.f32 	%f170, [%r71+40];
	ld.shared.f32 	%f171, [%r73+200];
	fma.rn.f32 	%f172, %f170, %f171, %f151;
	ld.shared.f32 	%f173, [%r74+200];
	fma.rn.f32 	%f174, %f170, %f173, %f153;
	ld.shared.f32 	%f175, [%r75+200];
	fma.rn.f32 	%f176, %f170, %f175, %f155;
	ld.shared.f32 	%f177, [%r56+60];
	ld.shared.f32 	%f178, [%r59+12];
	fma.rn.f32 	%f179, %f177, %f178, %f158;
	ld.shared.f32 	%f180, [%r61+12];
	fma.rn.f32 	%f181, %f177, %f180, %f160;
	ld.shared.f32 	%f182, [%r63+12];
	fma.rn.f32 	%f183, %f177, %f182, %f162;
	ld.shared.f32 	%f184, [%r65+60];
	ld.shared.f32 	%f185, [%r67+60];
	fma.rn.f32 	%f186, %f184, %f185, %f165;
	ld.shared.f32 	%f187, [%r68+60];
	fma.rn.f32 	%f188, %f184, %f187, %f167;
	ld.shared.f32 	%f189, [%r69+60];
	fma.rn.f32 	%f190, %f184, %f189, %f169;
	ld.shared.f32 	%f191, [%r71+60];
	ld.shared.f32 	%f192, [%r73+300];
	fma.rn.f32 	%f193, %f191, %f192, %f172;
	ld.shared.f32 	%f194, [%r74+300];
	fma.rn.f32 	%f195, %f191, %f194, %f174;
	ld.shared.f32 	%f196, [%r75+300];
	fma.rn.f32 	%f197, %f191, %f196, %f176;
	ld.shared.f32 	%f198, [%r56+80];
	ld.shared.f32 	%f199, [%r59+16];
	fma.rn.f32 	%f200, %f198, %f199, %f179;
	ld.shared.f32 	%f201, [%r61+16];
	fma.rn.f32 	%f202, %f198, %f201, %f181;
	ld.shared.f32 	%f203, [%r63+16];
	fma.rn.f32 	%f204, %f198, %f203, %f183;
	ld.shared.f32 	%f205, [%r65+80];
	ld.shared.f32 	%f206, [%r67+80];
	fma.rn.f32 	%f207, %f205, %f206, %f186;
	ld.shared.f32 	%f208, [%r68+80];
	fma.rn.f32 	%f209, %f205, %f208, %f188;
	ld.shared.f32 	%f210, [%r69+80];
	fma.rn.f32 	%f211, %f205, %f210, %f190;
	ld.shared.f32 	%f212, [%r71+80];
	ld.shared.f32 	%f213, [%r73+400];
	fma.rn.f32 	%f214, %f212, %f213, %f193;
	ld.shared.f32 	%f215, [%r74+400];
	fma.rn.f32 	%f216, %f212, %f215, %f195;
	ld.shared.f32 	%f217, [%r75+400];
	fma.rn.f32 	%f218, %f212, %f217, %f197;
	shl.b32 	%r76, %r158, 7;
	add.s32 	%r11, %r76, %r2;
	cvta.to.global.u64 	%rd116, %rd40;
	mul.wide.s32 	%rd117, %r11, 4;
	add.s64 	%rd118, %rd116, %rd117;
	ld.global.nc.f32 	%f1, [%rd118];
	cvta.to.global.u64 	%rd119, %rd258;
	add.s64 	%rd120, %rd119, %rd117;
	ld.global.nc.f32 	%f2, [%rd120];
	cvta.to.global.u64 	%rd121, %rd46;
	add.s64 	%rd122, %rd121, %rd117;
	ld.global.nc.f32 	%f3, [%rd122];
	cvta.to.global.u64 	%rd123, %rd257;
	add.s64 	%rd124, %rd123, %rd117;
	ld.global.nc.f32 	%f4, [%rd124];
	cvta.to.global.u64 	%rd125, %rd259;
	add.s64 	%rd126, %rd125, %rd117;
	ld.global.nc.f32 	%f5, [%rd126];
	cvta.to.global.u64 	%rd127, %rd47;
	add.s64 	%rd128, %rd127, %rd117;
	ld.global.nc.f32 	%f6, [%rd128];
	cvta.to.global.u64 	%rd129, %rd42;
	add.s64 	%rd130, %rd129, %rd117;
	ld.global.nc.f32 	%f7, [%rd130];
	cvta.to.global.u64 	%rd131, %rd45;
	add.s64 	%rd132, %rd131, %rd117;
	ld.global.nc.f32 	%f8, [%rd132];
	cvta.to.global.u64 	%rd133, %rd48;
	add.s64 	%rd134, %rd133, %rd117;
	ld.global.nc.f32 	%f9, [%rd134];
	mul.f32 	%f219, %f207, %f2;
	fma.rn.f32 	%f220, %f200, %f1, %f219;
	fma.rn.f32 	%f10, %f214, %f3, %f220;
	mul.f32 	%f221, %f207, %f5;
	fma.rn.f32 	%f222, %f200, %f4, %f221;
	fma.rn.f32 	%f223, %f214, %f6, %f222;
	mul.f32 	%f224, %f207, %f8;
	fma.rn.f32 	%f225, %f200, %f7, %f224;
	fma.rn.f32 	%f226, %f214, %f9, %f225;
	mul.f32 	%f227, %f209, %f2;
	fma.rn.f32 	%f228, %f202, %f1, %f227;
	fma.rn.f32 	%f229, %f216, %f3, %f228;
	mul.f32 	%f230, %f209, %f5;
	fma.rn.f32 	%f231, %f202, %f4, %f230;
	fma.rn.f32 	%f11, %f216, %f6, %f231;
	mul.f32 	%f232, %f209, %f8;
	fma.rn.f32 	%f233, %f202, %f7, %f232;
	fma.rn.f32 	%f234, %f216, %f9, %f233;
	mul.f32 	%f235, %f211, %f2;
	fma.rn.f32 	%f236, %f204, %f1, %f235;
	fma.rn.f32 	%f237, %f218, %f3, %f236;
	mul.f32 	%f238, %f211, %f5;
	fma.rn.f32 	%f239, %f204, %f4, %f238;
	fma.rn.f32 	%f240, %f218, %f6, %f239;
	mul.f32 	%f241, %f211, %f8;
	fma.rn.f32 	%f242, %f204, %f7, %f241;
	fma.rn.f32 	%f12, %f218, %f9, %f242;
	add.f32 	%f13, %f229, %f223;
	add.f32 	%f14, %f237, %f226;
	add.f32 	%f15, %f240, %f234;
	setp.eq.s32 	%p6, %r154, 0;
	@%p6 bra 	$L__BB0_10;
	add.f32 	%f243, %f10, %f11;
	add.f32 	%f244, %f243, %f12;
	mul.f32 	%f16, %f244, 0f3EAAAAAB;
	sub.f32 	%f988, %f10, %f16;
	sub.f32 	%f989, %f11, %f16;
	mul.f32 	%f990, %f13, 0f3F000000;
	mul.f32 	%f991, %f14, 0f3F000000;
	mul.f32 	%f992, %f15, 0f3F000000;
	setp.lt.s32 	%p7, %r23, 2;
	@%p7 bra 	$L__BB0_10;
	ld.param.u64 	%rd264, [_Z32crust_mantle_impl_kernel_forwardiPKiS0_S0_iifiPKfPfS2_S2_S2_S2_S2_S2_S2_S2_S2_S2_S2_S2_S2_S2_S2_S2_S2_S2_S2_iS3_S3_S3_S3_S3_S3_iiiS2_S2_S3_S3_S3_S3_S3_S3_S3_S3_S3_S3_ffiS2_S2_S2_S2_S2_S2_S2_S2_S2_S2_S2_S2_S2_S2_S2_S2_S2_S2_S2_S2_S2_S2_S2_S2_S2_S2_iS2_S2_S2_i_param_35];
	mad.lo.s32 	%r77, %r158, -3, %r11;
	cvta.to.global.u64 	%rd135, %rd264;
	mul.wide.s32 	%rd136, %r77, 4;
	add.s64 	%rd137, %rd135, %rd136;
	st.global.f32 	[%rd137], %f16;
$L__BB0_10:
	ld.param.u64 	%rd255, [_Z32crust_mantle_impl_kernel_forwardiPKiS0_S0_iifiPKfPfS2_S2_S2_S2_S2_S2_S2_S2_S2_S2_S2_S2_S2_S2_S2_S2_S2_S2_S2_iS3_S3_S3_S3_S3_S3_iiiS2_S2_S3_S3_S3_S3_S3_S3_S3_S3_S3_S3_ffiS2_S2_S2_S2_S2_S2_S2_S2_S2_S2_S2_S2_S2_S2_S2_S2_S2_S2_S2_S2_S2_S2_S2_S2_S2_S2_iS2_S2_S2_i_param_2];
	cvta.to.global.u64 	%rd138, %rd255;
	mul.wide.s32 	%rd139, %r158, 4;
	add.s64 	%rd140, %rd138, %rd139;
	ld.global.u32 	%r78, [%rd140];
	setp.ne.s32 	%p8, %r78, 0;
	@%p8 bra 	$L__BB0_12;
	ld.param.u64 	%rd263, [_Z32crust_mantle_impl_kernel_forwardiPKiS0_S0_iifiPKfPfS2_S2_S2_S2_S2_S2_S2_S2_S2_S2_S2_S2_S2_S2_S2_S2_S2_S2_S2_iS3_S3_S3_S3_S3_S3_iiiS2_S2_S3_S3_S3_S3_S3_S3_S3_S3_S3_S3_ffiS2_S2_S2_S2_S2_S2_S2_S2_S2_S2_S2_S2_S2_S2_S2_S2_S2_S2_S2_S2_S2_S2_S2_S2_S2_S2_iS2_S2_S2_i_param_24];
	add.s64 	%rd185, %rd22, %rd117;
	ld.global.nc.f32 	%f296, [%rd185];
	cvta.to.global.u64 	%rd186, %rd263;
	add.s64 	%rd187, %rd186, %rd117;
	ld.global.nc.f32 	%f297, [%rd187];
	fma.rn.f32 	%f298, %f296, 0f3FAAAAAB, %f297;
	add.f32 	%f299, %f296, %f296;
	sub.f32 	%f300, %f298, %f299;
	add.f32 	%f301, %f11, %f12;
	mul.f32 	%f302, %f301, %f300;
	fma.rn.f32 	%f967, %f10, %f298, %f302;
	add.f32 	%f303, %f10, %f12;
	mul.f32 	%f304, %f303, %f300;
	fma.rn.f32 	%f970, %f11, %f298, %f304;
	add.f32 	%f305, %f10, %f11;
	mul.f32 	%f306, %f305, %f300;
	fma.rn.f32 	%f972, %f12, %f298, %f306;
	mul.f32 	%f968, %f13, %f296;
	mul.f32 	%f969, %f14, %f296;
	mul.f32 	%f971, %f15, %f296;
	bra.uni 	$L__BB0_13;
$L__BB0_12:
	ld.param.u64 	%rd271, [_Z32crust_mantle_impl_kernel_forwardiPKiS0_S0_iifiPKfPfS2_S2_S2_S2_S2_S2_S2_S2_S2_S2_S2_S2_S2_S2_S2_S2_S2_S2_S2_iS3_S3_S3_S3_S3_S3_iiiS2_S2_S3_S3_S3_S3_S3_S3_S3_S3_S3_S3_ffiS2_S2_S2_S2_S2_S2_S2_S2_S2_S2_S2_S2_S2_S2_S2_S2_S2_S2_S2_S2_S2_S2_S2_S2_S2_S2_iS2_S2_S2_i_param_64];
	ld.param.u64 	%rd270, [_Z32crust_mantle_impl_kernel_forwardiPKiS0_S0_iifiPKfPfS2_S2_S2_S2_S2_S2_S2_S2_S2_S2_S2_S2_S2_S2_S2_S2_S2_S2_S2_iS3_S3_S3_S3_S3_S3_iiiS2_S2_S3_S3_S3_S3_S3_S3_S3_S3_S3_S3_ffiS2_S2_S2_S2_S2_S2_S2_S2_S2_S2_S2_S2_S2_S2_S2_S2_S2_S2_S2_S2_S2_S2_S2_S2_S2_S2_iS2_S2_S2_i_param_63];
	ld.param.u64 	%rd269, [_Z32crust_mantle_impl_kernel_forwardiPKiS0_S0_iifiPKfPfS2_S2_S2_S2_S2_S2_S2_S2_S2_S2_S2_S2_S2_S2_S2_S2_S2_S2_S2_iS3_S3_S3_S3_S3_S3_iiiS2_S2_S3_S3_S3_S3_S3_S3_S3_S3_S3_S3_ffiS2_S2_S2_S2_S2_S2_S2_S2_S2_S2_S2_S2_S2_S2_S2_S2_S2_S2_S2_S2_S2_S2_S2_S2_S2_S2_iS2_S2_S2_i_param_62];
	ld.param.u64 	%rd268, [_Z32crust_mantle_impl_kernel_forwardiPKiS0_S0_iifiPKfPfS2_S2_S2_S2_S2_S2_S2_S2_S2_S2_S2_S2_S2_S2_S2_S2_S2_S2_S2_iS3_S3_S3_S3_S3_S3_iiiS2_S2_S3_S3_S3_S3_S3_S3_S3_S3_S3_S3_ffiS2_S2_S2_S2_S2_S2_S2_S2_S2_S2_S2_S2_S2_S2_S2_S2_S2_S2_S2_S2_S2_S2_S2_S2_S2_S2_iS2_S2_S2_i_param_61];
	ld.param.u64 	%rd267, [_Z32crust_mantle_impl_kernel_forwardiPKiS0_S0_iifiPKfPfS2_S2_S2_S2_S2_S2_S2_S2_S2_S2_S2_S2_S2_S2_S2_S2_S2_S2_S2_iS3_S3_S3_S3_S3_S3_iiiS2_S2_S3_S3_S3_S3_S3_S3_S3_S3_S3_S3_ffiS2_S2_S2_S2_S2_S2_S2_S2_S2_S2_S2_S2_S2_S2_S2_S2_S2_S2_S2_S2_S2_S2_S2_S2_S2_S2_iS2_S2_S2_i_param_60];
	ld.param.u64 	%rd266, [_Z32crust_mantle_impl_kernel_forwardiPKiS0_S0_iifiPKfPfS2_S2_S2_S2_S2_S2_S2_S2_S2_S2_S2_S2_S2_S2_S2_S2_S2_S2_S2_iS3_S3_S3_S3_S3_S3_iiiS2_S2_S3_S3_S3_S3_S3_S3_S3_S3_S3_S3_ffiS2_S2_S2_S2_S2_S2_S2_S2_S2_S2_S2_S2_S2_S2_S2_S2_S2_S2_S2_S2_S2_S2_S2_S2_S2_S2_iS2_S2_S2_i_param_59];
	ld.param.u64 	%rd265, [_Z32crust_mantle_impl_kernel_forwardiPKiS0_S0_iifiPKfPfS2_S2_S2_S2_S2_S2_S2_S2_S2_S2_S2_S2_S2_S2_S2_S2_S2_S2_S2_iS3_S3_S3_S3_S3_S3_iiiS2_S2_S3_S3_S3_S3_S3_S3_S3_S3_S3_S3_ffiS2_S2_S2_S2_S2_S2_S2_S2_S2_S2_S2_S2_S2_S2_S2_S2_S2_S2_S2_S2_S2_S2_S2_S2_S2_S2_iS2_S2_S2_i_param_58];
	cvta.to.global.u64 	%rd141, %rd265;
	mul.wide.s32 	%rd142, %r11, 4;
	add.s64 	%rd143, %rd141, %rd142;
	ld.global.nc.f32 	%f245, [%rd143];
	cvta.to.global.u64 	%rd144, %rd266;
	add.s64 	%rd145, %rd144, %rd142;
	ld.global.nc.f32 	%f246, [%rd145];
	cvta.to.global.u64 	%rd146, %rd267;
	add.s64 	%rd147, %rd146, %rd142;
	ld.global.nc.f32 	%f247, [%rd147];
	cvta.to.global.u64 	%rd148, %rd268;
	add.s64 	%rd149, %rd148, %rd142;
	ld.global.nc.f32 	%f248, [%rd149];
	cvta.to.global.u64 	%rd150, %rd269;
	add.s64 	%rd151, %rd150, %rd142;
	ld.global.nc.f32 	%f249, [%rd151];
	cvta.to.global.u64 	%rd152, %rd270;
	add.s64 	%rd153, %rd152, %rd142;
	ld.global.nc.f32 	%f250, [%rd153];
	cvta.to.global.u64 	%rd154, %rd271;
	add.s64 	%rd155, %rd154, %rd142;
	ld.global.nc.f32 	%f251, [%rd155];
	cvta.to.global.u64 	%rd156, %rd63;
	add.s64 	%rd157, %rd156, %rd142;
	ld.global.nc.f32 	%f252, [%rd157];
	cvta.to.global.u64 	%rd158, %rd64;
	add.s64 	%rd159, %rd158, %rd142;
	ld.global.nc.f32 	%f253, [%rd159];
	cvta.to.global.u64 	%rd160, %rd65;
	add.s64 	%rd161, %rd160, %rd142;
	ld.global.nc.f32 	%f254, [%rd161];
	cvta.to.global.u64 	%rd162, %rd66;
	add.s64 	%rd163, %rd162, %rd142;
	ld.global.nc.f32 	%f255, [%rd163];
	cvta.to.global.u64 	%rd164, %rd67;
	add.s64 	%rd165, %rd164, %rd142;
	ld.global.nc.f32 	%f256, [%rd165];
	cvta.to.global.u64 	%rd166, %rd68;
	add.s64 	%rd167, %rd166, %rd142;
	ld.global.nc.f32 	%f257, [%rd167];
	cvta.to.global.u64 	%rd168, %rd69;
	add.s64 	%rd169, %rd168, %rd142;
	ld.global.nc.f32 	%f258, [%rd169];
	cvta.to.global.u64 	%rd170, %rd70;
	add.s64 	%rd171, %rd170, %rd142;
	ld.global.nc.f32 	%f259, [%rd171];
	cvta.to.global.u64 	%rd172, %rd71;
	add.s64 	%rd173, %rd172, %rd142;
	ld.global.nc.f32 	%f260, [%rd173];
	cvta.to.global.u64 	%rd174, %rd72;
	add.s64 	%rd175, %rd174, %rd142;
	ld.global.nc.f32 	%f261, [%rd175];
	cvta.to.global.u64 	%rd176, %rd73;
	add.s64 	%rd177, %rd176, %rd142;
	ld.global.nc.f32 	%f262, [%rd177];
	cvta.to.global.u64 	%rd178, %rd74;
	add.s64 	%rd179, %rd178, %rd142;
	ld.global.nc.f32 	%f263, [%rd179];
	cvta.to.global.u64 	%rd180, %rd75;
	add.s64 	%rd181, %rd180, %rd142;
	ld.global.nc.f32 	%f264, [%rd181];
	cvta.to.global.u64 	%rd182, %rd76;
	add.s64 	%rd183, %rd182, %rd142;
	ld.global.nc.f32 	%f265, [%rd183];
	mul.f32 	%f266, %f13, %f250;
	fma.rn.f32 	%f267, %f10, %f245, %f266;
	fma.rn.f32 	%f268, %f11, %f246, %f267;
	fma.rn.f32 	%f269, %f14, %f249, %f268;
	fma.rn.f32 	%f270, %f15, %f248, %f269;
	fma.rn.f32 	%f967, %f12, %f247, %f270;
	mul.f32 	%f271, %f13, %f255;
	fma.rn.f32 	%f272, %f10, %f246, %f271;
	fma.rn.f32 	%f273, %f11, %f251, %f272;
	fma.rn.f32 	%f274, %f14, %f254, %f273;
	fma.rn.f32 	%f275, %f15, %f253, %f274;
	fma.rn.f32 	%f970, %f12, %f252, %f275;
	mul.f32 	%f276, %f13, %f259;
	fma.rn.f32 	%f277, %f10, %f247, %f276;
	fma.rn.f32 	%f278, %f11, %f252, %f277;
	fma.rn.f32 	%f279, %f14, %f258, %f278;
	fma.rn.f32 	%f280, %f15, %f257, %f279;
	fma.rn.f32 	%f972, %f12, %f256, %f280;
	mul.f32 	%f281, %f13, %f265;
	fma.rn.f32 	%f282, %f10, %f250, %f281;
	fma.rn.f32 	%f283, %f11, %f255, %f282;
	fma.rn.f32 	%f284, %f14, %f264, %f283;
	fma.rn.f32 	%f285, %f15, %f262, %f284;
	fma.rn.f32 	%f968, %f12, %f259, %f285;
	mul.f32 	%f286, %f13, %f264;
	fma.rn.f32 	%f287, %f10, %f249, %f286;
	fma.rn.f32 	%f288, %f11, %f254, %f287;
	fma.rn.f32 	%f289, %f14, %f263, %f288;
	fma.rn.f32 	%f290, %f15, %f261, %f289;
	fma.rn.f32 	%f969, %f12, %f258, %f290;
	mul.f32 	%f291, %f13, %f262;
	fma.rn.f32 	%f292, %f10, %f248, %f291;
	fma.rn.f32 	%f293, %f11, %f253, %f292;
	fma.rn.f32 	%f294, %f14, %f261, %f293;
	fma.rn.f32 	%f295, %f15, %f260, %f294;
	fma.rn.f32 	%f971, %f12, %f257, %f295;
$L__BB0_13:
	setp.eq.s32 	%p9, %r18, 0;
	setp.ne.s32 	%p10, %r19, 0;
	or.pred  	%p11, %p9, %p10;
	@%p11 bra 	$L__BB0_15;
	mad.lo.s32 	%r79, %r158, 247, %r11;
	mul.wide.s32 	%rd188, %r79, 4;
	add.s64 	%rd189, %rd18, %rd188;
	ld.global.f32 	%f307, [%rd189];
	add.s64 	%rd190, %rd16, %rd188;
	ld.global.f32 	%f308, [%rd190];
	sub.f32 	%f309, %f967, %f307;
	sub.f32 	%f310, %f970, %f308;
	add.f32 	%f311, %f972, %f307;
	add.f32 	%f312, %f311, %f308;
	add.s64 	%rd191, %rd14, %rd188;
	ld.global.f32 	%f313, [%rd191];
	sub.f32 	%f314, %f968, %f313;
	add.s64 	%rd192, %rd12, %rd188;
	ld.global.f32 	%f315, [%rd192];
	sub.f32 	%f316, %f969, %f315;
	add.s64 	%rd193, %rd10, %rd188;
	ld.global.f32 	%f317, [%rd193];
	sub.f32 	%f318, %f971, %f317;
	ld.global.f32 	%f319, [%rd189+500];
	ld.global.f32 	%f320, [%rd190+500];
	sub.f32 	%f321, %f309, %f319;
	sub.f32 	%f322, %f310, %f320;
	add.f32 	%f323, %f312, %f319;
	add.f32 	%f324, %f323, %f320;
	ld.global.f32 	%f325, [%rd191+500];
	sub.f32 	%f326, %f314, %f325;
	ld.global.f32 	%f327, [%rd192+500];
	sub.f32 	%f328, %f316, %f327;
	ld.global.f32 	%f329, [%rd193+500];
	sub.f32 	%f330, %f318, %f329;
	ld.global.f32 	%f331, [%rd189+1000];
	ld.global.f32 	%f332, [%rd190+1000];
	sub.f32 	%f967, %f321, %f331;
	sub.f32 	%f970, %f322, %f332;
	add.f32 	%f333, %f324, %f331;
	add.f32 	%f972, %f333, %f332;
	ld.global.f32 	%f334, [%rd191+1000];
	sub.f32 	%f968, %f326, %f334;
	ld.global.f32 	%f335, [%rd192+1000];
	sub.f32 	%f969, %f328, %f335;
	ld.global.f32 	%f336, [%rd193+1000];
	sub.f32 	%f971, %f330, %f336;
$L__BB0_15:
	mul.f32 	%f338, %f5, %f9;
	mul.f32 	%f339, %f6, %f8;
	sub.f32 	%f340, %f338, %f339;
	mul.f32 	%f341, %f1, %f340;
	mul.f32 	%f342, %f2, %f9;
	mul.f32 	%f343, %f3, %f8;
	sub.f32 	%f344, %f342, %f343;
	mul.f32 	%f345, %f4, %f344;
	sub.f32 	%f346, %f341, %f345;
	mul.f32 	%f347, %f2, %f6;
	mul.f32 	%f348, %f3, %f5;
	sub.f32 	%f349, %f347, %f348;
	fma.rn.f32 	%f350, %f7, %f349, %f346;
	rcp.rn.f32 	%f57, %f350;
	setp.eq.s32 	%p12, %r22, 0;
	mov.f32 	%f976, %f968;
	mov.f32 	%f979, %f969;
	mov.f32 	%f980, %f971;
	@%p12 bra 	$L__BB0_17;
	mul.lo.s32 	%r80, %r159, 3;
	cvta.to.global.u64 	%rd194, %rd77;
	mul.wide.s32 	%rd195, %r80, 4;
	add.s64 	%rd196, %rd194, %rd195;
	ld.global.nc.f32 	%f351, [%rd196];
	ld.global.nc.f32 	%f352, [%rd196+4];
	ld.global.nc.f32 	%f353, [%rd196+8];
	mul.lo.s32 	%r81, %r159, 6;
	cvta.to.global.u64 	%rd197, %rd78;
	mul.wide.s32 	%rd198, %r81, 4;
	add.s64 	%rd199, %rd197, %rd198;
	ld.global.nc.f32 	%f354, [%rd199];
	ld.global.nc.f32 	%f355, [%rd199+4];
	ld.global.nc.f32 	%f356, [%rd199+8];
	ld.global.nc.f32 	%f357, [%rd199+12];
	ld.global.nc.f32 	%f358, [%rd199+16];
	ld.global.nc.f32 	%f359, [%rd199+20];
	shl.b32 	%r82, %r2, 2;
	mov.u32 	%r83, _ZZ32crust_mantle_impl_kernel_forwardiPKiS0_S0_iifiPKfPfS2_S2_S2_S2_S2_S2_S2_S2_S2_S2_S2_S2_S2_S2_S2_S2_S2_S2_S2_iS3_S3_S3_S3_S3_S3_iiiS2_S2_S3_S3_S3_S3_S3_S3_S3_S3_S3_S3_ffiS2_S2_S2_S2_S2_S2_S2_S2_S2_S2_S2_S2_S2_S2_S2_S2_S2_S2_S2_S2_S2_S2_S2_S2_S2_S2_iS2_S2_S2_iE12s_dummyx_loc;
	add.s32 	%r84, %r83, %r82;
	ld.shared.f32 	%f360, [%r84];
	mov.u32 	%r85, _ZZ32crust_mantle_impl_kernel_forwardiPKiS0_S0_iifiPKfPfS2_S2_S2_S2_S2_S2_S2_S2_S2_S2_S2_S2_S2_S2_S2_S2_S2_S2_S2_iS3_S3_S3_S3_S3_S3_iiiS2_S2_S3_S3_S3_S3_S3_S3_S3_S3_S3_S3_ffiS2_S2_S2_S2_S2_S2_S2_S2_S2_S2_S2_S2_S2_S2_S2_S2_S2_S2_S2_S2_S2_S2_S2_S2_S2_S2_iS2_S2_S2_iE12s_dummyy_loc;
	add.s32 	%r86, %r85, %r82;
	ld.shared.f32 	%f361, [%r86];
	mov.u32 	%r87, _ZZ32crust_mantle_impl_kernel_forwardiPKiS0_S0_iifiPKfPfS2_S2_S2_S2_S2_S2_S2_S2_S2_S2_S2_S2_S2_S2_S2_S2_S2_S2_S2_iS3_S3_S3_S3_S3_S3_iiiS2_S2_S3_S3_S3_S3_S3_S3_S3_S3_S3_S3_ffiS2_S2_S2_S2_S2_S2_S2_S2_S2_S2_S2_S2_S2_S2_S2_S2_S2_S2_S2_S2_S2_S2_S2_S2_S2_S2_iS2_S2_S2_iE12s_dummyz_loc;
	add.s32 	%r88, %r87, %r82;
	ld.shared.f32 	%f362, [%r88];
	fma.rn.f32 	%f363, %f352, %f361, %f967;
	fma.rn.f32 	%f967, %f353, %f362, %f363;
	fma.rn.f32 	%f364, %f351, %f360, %f970;
	fma.rn.f32 	%f970, %f353, %f362, %f364;
	fma.rn.f32 	%f365, %f351, %f360, %f972;
	fma.rn.f32 	%f972, %f352, %f361, %f365;
	mul.f32 	%f366, %f352, %f360;
	sub.f32 	%f61, %f968, %f366;
	mul.f32 	%f367, %f351, %f361;
	sub.f32 	%f976, %f968, %f367;
	mul.f32 	%f368, %f353, %f360;
	sub.f32 	%f63, %f969, %f368;
	mul.f32 	%f369, %f351, %f362;
	sub.f32 	%f979, %f969, %f369;
	mul.f32 	%f370, %f353, %f361;
	sub.f32 	%f65, %f971, %f370;
	mul.f32 	%f371, %f352, %f362;
	sub.f32 	%f980, %f971, %f371;
	cvta.to.global.u64 	%rd200, %rd79;
	mul.wide.u32 	%rd201, %r2, 4;
	add.s64 	%rd202, %rd200, %rd201;
	ld.global.nc.f32 	%f372, [%rd202];
	mul.f32 	%f373, %f57, %f372;
	mul.f32 	%f374, %f357, %f361;
	fma.rn.f32 	%f375, %f354, %f360, %f374;
	fma.rn.f32 	%f376, %f358, %f362, %f375;
	mul.f32 	%f985, %f373, %f376;
	mul.f32 	%f377, %f355, %f361;
	fma.rn.f32 	%f378, %f357, %f360, %f377;
	fma.rn.f32 	%f379, %f359, %f362, %f378;
	mul.f32 	%f986, %f373, %f379;
	mul.f32 	%f380, %f359, %f361;
	fma.rn.f32 	%f381, %f358, %f360, %f380;
	fma.rn.f32 	%f382, %f356, %f362, %f381;
	mul.f32 	%f987, %f373, %f382;
	mov.f32 	%f968, %f61;
	mov.f32 	%f969, %f63;
	mov.f32 	%f971, %f65;
$L__BB0_17:
	mul.f32 	%f383, %f4, %f976;
	fma.rn.f32 	%f384, %f1, %f967, %f383;
	fma.rn.f32 	%f385, %f7, %f979, %f384;
	mul.f32 	%f386, %f57, %f385;
	shl.b32 	%r89, %r2, 2;
	mov.u32 	%r90, _ZZ32crust_mantle_impl_kernel_forwardiPKiS0_S0_iifiPKfPfS2_S2_S2_S2_S2_S2_S2_S2_S2_S2_S2_S2_S2_S2_S2_S2_S2_S2_S2_iS3_S3_S3_S3_S3_S3_iiiS2_S2_S3_S3_S3_S3_S3_S3_S3_S3_S3_S3_ffiS2_S2_S2_S2_S2_S2_S2_S2_S2_S2_S2_S2_S2_S2_S2_S2_S2_S2_S2_S2_S2_S2_S2_S2_S2_S2_iS2_S2_S2_iE8s_tempx1;
	add.s32 	%r91, %r90, %r89;
	st.shared.f32 	[%r91], %f386;
	mul.f32 	%f387, %f4, %f970;
	fma.rn.f32 	%f388, %f1, %f968, %f387;
	fma.rn.f32 	%f389, %f7, %f980, %f388;
	mul.f32 	%f390, %f57, %f389;
	mov.u32 	%r92, _ZZ32crust_mantle_impl_kernel_forwardiPKiS0_S0_iifiPKfPfS2_S2_S2_S2_S2_S2_S2_S2_S2_S2_S2_S2_S2_S2_S2_S2_S2_S2_S2_iS3_S3_S3_S3_S3_S3_iiiS2_S2_S3_S3_S3_S3_S3_S3_S3_S3_S3_S3_ffiS2_S2_S2_S2_S2_S2_S2_S2_S2_S2_S2_S2_S2_S2_S2_S2_S2_S2_S2_S2_S2_S2_S2_S2_S2_S2_iS2_S2_S2_iE8s_tempy1;
	add.s32 	%r93, %r92, %r89;
	st.shared.f32 	[%r93], %f390;
	mul.f32 	%f391, %f4, %f971;
	fma.rn.f32 	%f392, %f1, %f969, %f391;
	fma.rn.f32 	%f393, %f7, %f972, %f392;
	mul.f32 	%f394, %f57, %f393;
	mov.u32 	%r94, _ZZ32crust_mantle_impl_kernel_forwardiPKiS0_S0_iifiPKfPfS2_S2_S2_S2_S2_S2_S2_S2_S2_S2_S2_S2_S2_S2_S2_S2_S2_S2_S2_iS3_S3_S3_S3_S3_S3_iiiS2_S2_S3_S3_S3_S3_S3_S3_S3_S3_S3_S3_ffiS2_S2_S2_S2_S2_S2_S2_S2_S2_S2_S2_S2_S2_S2_S2_S2_S2_S2_S2_S2_S2_S2_S2_S2_S2_S2_iS2_S2_S2_iE8s_tempz1;
	add.s32 	%r95, %r94, %r89;
	st.shared.f32 	[%r95], %f394;
	mul.f32 	%f395, %f5, %f976;
	fma.rn.f32 	%f396, %f2, %f967, %f395;
	fma.rn.f32 	%f397, %f8, %f979, %f396;
	mul.f32 	%f398, %f57, %f397;
	mov.u32 	%r96, _ZZ32crust_mantle_impl_kernel_forwardiPKiS0_S0_iifiPKfPfS2_S2_S2_S2_S2_S2_S2_S2_S2_S2_S2_S2_S2_S2_S2_S2_S2_S2_S2_iS3_S3_S3_S3_S3_S3_iiiS2_S2_S3_S3_S3_S3_S3_S3_S3_S3_S3_S3_ffiS2_S2_S2_S2_S2_S2_S2_S2_S2_S2_S2_S2_S2_S2_S2_S2_S2_S2_S2_S2_S2_S2_S2_S2_S2_S2_iS2_S2_S2_iE8s_tempx2;
	add.s32 	%r97, %r96, %r89;
	st.shared.f32 	[%r97], %f398;
	mul.f32 	%f399, %f5, %f970;
	fma.rn.f32 	%f400, %f2, %f968, %f399;
	fma.rn.f32 	%f401, %f8, %f980, %f400;
	mul.f32 	%f402, %f57, %f401;
	mov.u32 	%r98, _ZZ32crust_mantle_impl_kernel_forwardiPKiS0_S0_iifiPKfPfS2_S2_S2_S2_S2_S2_S2_S2_S2_S2_S2_S2_S2_S2_S2_S2_S2_S2_S2_iS3_S3_S3_S3_S3_S3_iiiS2_S2_S3_S3_S3_S3_S3_S3_S3_S3_S3_S3_ffiS2_S2_S2_S2_S2_S2_S2_S2_S2_S2_S2_S2_S2_S2_S2_S2_S2_S2_S2_S2_S2_S2_S2_S2_S2_S2_iS2_S2_S2_iE8s_tempy2;
	add.s32 	%r99, %r98, %r89;
	st.shared.f32 	[%r99], %f402;
	mul.f32 	%f403, %f5, %f971;
	fma.rn.f32 	%f404, %f2, %f969, %f403;
	fma.rn.f32 	%f405, %f8, %f972, %f404;
	mul.f32 	%f406, %f57, %f405;
	mov.u32 	%r100, _ZZ32crust_mantle_impl_kernel_forwardiPKiS0_S0_iifiPKfPfS2_S2_S2_S2_S2_S2_S2_S2_S2_S2_S2_S2_S2_S2_S2_S2_S2_S2_S2_iS3_S3_S3_S3_S3_S3_iiiS2_S2_S3_S3_S3_S3_S3_S3_S3_S3_S3_S3_ffiS2_S2_S2_S2_S2_S2_S2_S2_S2_S2_S2_S2_S2_S2_S2_S2_S2_S2_S2_S2_S2_S2_S2_S2_S2_S2_iS2_S2_S2_iE8s_tempz2;
	add.s32 	%r101, %r100, %r89;
	st.shared.f32 	[%r101], %f406;
	mul.f32 	%f407, %f6, %f976;
	fma.rn.f32 	%f408, %f3, %f967, %f407;
	fma.rn.f32 	%f409, %f9, %f979, %f408;
	mul.f32 	%f410, %f57, %f409;
	mov.u32 	%r102, _ZZ32crust_mantle_impl_kernel_forwardiPKiS0_S0_iifiPKfPfS2_S2_S2_S2_S2_S2_S2_S2_S2_S2_S2_S2_S2_S2_S2_S2_S2_S2_S2_iS3_S3_S3_S3_S3_S3_iiiS2_S2_S3_S3_S3_S3_S3_S3_S3_S3_S3_S3_ffiS2_S2_S2_S2_S2_S2_S2_S2_S2_S2_S2_S2_S2_S2_S2_S2_S2_S2_S2_S2_S2_S2_S2_S2_S2_S2_iS2_S2_S2_iE8s_tempx3;
	add.s32 	%r103, %r102, %r89;
	st.shared.f32 	[%r103], %f410;
	mul.f32 	%f411, %f6, %f970;
	fma.rn.f32 	%f412, %f3, %f968, %f411;
	fma.rn.f32 	%f413, %f9, %f980, %f412;
	mul.f32 	%f414, %f57, %f413;
	mov.u32 	%r104, _ZZ32crust_mantle_impl_kernel_forwardiPKiS0_S0_iifiPKfPfS2_S2_S2_S2_S2_S2_S2_S2_S2_S2_S2_S2_S2_S2_S2_S2_S2_S2_S2_iS3_S3_S3_S3_S3_S3_iiiS2_S2_S3_S3_S3_S3_S3_S3_S3_S3_S3_S3_ffiS2_S2_S2_S2_S2_S2_S2_S2_S2_S2_S2_S2_S2_S2_S2_S2_S2_S2_S2_S2_S2_S2_S2_S2_S2_S2_iS2_S2_S2_iE8s_tempy3;
	add.s32 	%r105, %r104, %r89;
	st.shared.f32 	[%r105], %f414;
	mul.f32 	%f415, %f6, %f971;
	fma.rn.f32 	%f416, %f3, %f969, %f415;
	fma.rn.f32 	%f417, %f9, %f972, %f416;
	mul.f32 	%f418, %f57, %f417;
	mov.u32 	%r106, _ZZ32crust_mantle_impl_kernel_forwardiPKiS0_S0_iifiPKfPfS2_S2_S2_S2_S2_S2_S2_S2_S2_S2_S2_S2_S2_S2_S2_S2_S2_S2_S2_iS3_S3_S3_S3_S3_S3_iiiS2_S2_S3_S3_S3_S3_S3_S3_S3_S3_S3_S3_ffiS2_S2_S2_S2_S2_S2_S2_S2_S2_S2_S2_S2_S2_S2_S2_S2_S2_S2_S2_S2_S2_S2_S2_S2_S2_S2_iS2_S2_S2_iE8s_tempz3;
	add.s32 	%r107, %r106, %r89;
	st.shared.f32 	[%r107], %f418;
$L__BB0_18:
	setp.gt.u32 	%p13, %r2, 124;
	bar.sync 	0;
	@%p13 bra 	$L__BB0_39;
	ld.param.u64 	%rd262, [_Z32crust_mantle_impl_kernel_forwardiPKiS0_S0_iifiPKfPfS2_S2_S2_S2_S2_S2_S2_S2_S2_S2_S2_S2_S2_S2_S2_S2_S2_S2_S2_iS3_S3_S3_S3_S3_S3_iiiS2_S2_S3_S3_S3_S3_S3_S3_S3_S3_S3_S3_ffiS2_S2_S2_S2_S2_S2_S2_S2_S2_S2_S2_S2_S2_S2_S2_S2_S2_S2_S2_S2_S2_S2_S2_S2_S2_S2_iS2_S2_S2_i_param_23];
	ld.param.u64 	%rd261, [_Z32crust_mantle_impl_kernel_forwardiPKiS0_S0_iifiPKfPfS2_S2_S2_S2_S2_S2_S2_S2_S2_S2_S2_S2_S2_S2_S2_S2_S2_S2_S2_iS3_S3_S3_S3_S3_S3_iiiS2_S2_S3_S3_S3_S3_S3_S3_S3_S3_S3_S3_ffiS2_S2_S2_S2_S2_S2_S2_S2_S2_S2_S2_S2_S2_S2_S2_S2_S2_S2_S2_S2_S2_S2_S2_S2_S2_S2_iS2_S2_S2_i_param_22];
	ld.param.u64 	%rd260, [_Z32crust_mantle_impl_kernel_forwardiPKiS0_S0_iifiPKfPfS2_S2_S2_S2_S2_S2_S2_S2_S2_S2_S2_S2_S2_S2_S2_S2_S2_S2_S2_iS3_S3_S3_S3_S3_S3_iiiS2_S2_S3_S3_S3_S3_S3_S3_S3_S3_S3_S3_ffiS2_S2_S2_S2_S2_S2_S2_S2_S2_S2_S2_S2_S2_S2_S2_S2_S2_S2_S2_S2_S2_S2_S2_S2_S2_S2_iS2_S2_S2_i_param_21];
	mul.lo.s32 	%r108, %r8, 25;
	mul.lo.s32 	%r109, %r9, 5;
	add.s32 	%r110, %r109, %r108;
	add.s32 	%r111, %r10, %r108;
	add.s32 	%r112, %r10, %r109;
	mul.lo.s32 	%r113, %r8, 5;
	mov.u32 	%r114, _ZZ32crust_mantle_impl_kernel_forwardiPKiS0_S0_iifiPKfPfS2_S2_S2_S2_S2_S2_S2_S2_S2_S2_S2_S2_S2_S2_S2_S2_S2_S2_S2_iS3_S3_S3_S3_S3_S3_iiiS2_S2_S3_S3_S3_S3_S3_S3_S3_S3_S3_S3_ffiS2_S2_S2_S2_S2_S2_S2_S2_S2_S2_S2_S2_S2_S2_S2_S2_S2_S2_S2_S2_S2_S2_S2_S2_S2_S2_iS2_S2_S2_iE16sh_hprimewgll_xx;
	mad.lo.s32 	%r115, %r10, 20, %r114;
	ld.shared.f32 	%f419, [%r115];
	shl.b32 	%r116, %r110, 2;
	mov.u32 	%r117, _ZZ32crust_mantle_impl_kernel_forwardiPKiS0_S0_iifiPKfPfS2_S2_S2_S2_S2_S2_S2_S2_S2_S2_S2_S2_S2_S2_S2_S2_S2_S2_S2_iS3_S3_S3_S3_S3_S3_iiiS2_S2_S3_S3_S3_S3_S3_S3_S3_S3_S3_S3_ffiS2_S2_S2_S2_S2_S2_S2_S2_S2_S2_S2_S2_S2_S2_S2_S2_S2_S2_S2_S2_S2_S2_S2_S2_S2_S2_iS2_S2_S2_iE8s_tempx1;
	add.s32 	%r118, %r117, %r116;
	ld.shared.f32 	%f420, [%r118];
	fma.rn.f32 	%f421, %f419, %f420, 0f00000000;
	mov.u32 	%r119, _ZZ32crust_mantle_impl_kernel_forwardiPKiS0_S0_iifiPKfPfS2_S2_S2_S2_S2_S2_S2_S2_S2_S2_S2_S2_S2_S2_S2_S2_S2_S2_S2_iS3_S3_S3_S3_S3_S3_iiiS2_S2_S3_S3_S3_S3_S3_S3_S3_S3_S3_S3_ffiS2_S2_S2_S2_S2_S2_S2_S2_S2_S2_S2_S2_S2_S2_S2_S2_S2_S2_S2_S2_S2_S2_S2_S2_S2_S2_iS2_S2_S2_iE8s_tempy1;
	add.s32 	%r120, %r119, %r116;
	ld.shared.f32 	%f422, [%r120];
	fma.rn.f32 	%f423, %f419, %f422, 0f00000000;
	mov.u32 	%r121, _ZZ32crust_mantle_impl_kernel_forwardiPKiS0_S0_iifiPKfPfS2_S2_S2_S2_S2_S2_S2_S2_S2_S2_S2_S2_S2_S2_S2_S2_S2_S2_S2_iS3_S3_S3_S3_S3_S3_iiiS2_S2_S3_S3_S3_S3_S3_S3_S3_S3_S3_S3_ffiS2_S2_S2_S2_S2_S2_S2_S2_S2_S2_S2_S2_S2_S2_S2_S2_S2_S2_S2_S2_S2_S2_S2_S2_S2_S2_iS2_S2_S2_iE8s_tempz1;
	add.s32 	%r122, %r121, %r116;
	ld.shared.f32 	%f424, [%r122];
	fma.rn.f32 	%f425, %f419, %f424, 0f00000000;
	shl.b32 	%r123, %r109, 2;
	add.s32 	%r124, %r114, %r123;
	ld.shared.f32 	%f426, [%r124];
	shl.b32 	%r125, %r111, 2;
	mov.u32 	%r126, _ZZ32crust_mantle_impl_kernel_forwardiPKiS0_S0_iifiPKfPfS2_S2_S2_S2_S2_S2_S2_S2_S2_S2_S2_S2_S2_S2_S2_S2_S2_S2_S2_iS3_S3_S3_S3_S3_S3_iiiS2_S2_S3_S3_S3_S3_S3_S3_S3_S3_S3_S3_ffiS2_S2_S2_S2_S2_S2_S2_S2_S2_S2_S2_S2_S2_S2_S2_S2_S2_S2_S2_S2_S2_S2_S2_S2_S2_S2_iS2_S2_S2_iE8s_tempx2;
	add.s32 	%r127, %r126, %r125;
	ld.shared.f32 	%f427, [%r127];
	fma.rn.f32 	%f428, %f426, %f427, 0f00000000;
	mov.u32 	%r128, _ZZ32crust_mantle_impl_kernel_forwardiPKiS0_S0_iifiPKfPfS2_S2_S2_S2_S2_S2_S2_S2_S2_S2_S2_S2_S2_S2_S2_S2_S2_S2_S2_iS3_S3_S3_S3_S3_S3_iiiS2_S2_S3_S3_S3_S3_S3_S3_S3_S3_S3_S3_ffiS2_S2_S2_S2_S2_S2_S2_S2_S2_S2_S2_S2_S2_S2_S2_S2_S2_S2_S2_S2_S2_S2_S2_S2_S2_S2_iS2_S2_S2_iE8s_tempy2;
	add.s32 	%r129, %r128, %r125;
	ld.shared.f32 	%f429, [%r129];
	fma.rn.f32 	%f430, %f426, %f429, 0f00000000;
	mov.u32 	%r130, _ZZ32crust_mantle_impl_kernel_forwardiPKiS0_S0_iifiPKfPfS2_S2_S2_S2_S2_S2_S2_S2_S2_S2_S2_S2_S2_S2_S2_S2_S2_S2_S2_iS3_S3_S3_S3_S3_S3_iiiS2_S2_S3_S3_S3_S3_S3_S3_S3_S3_S3_S3_ffiS2_S2_S2_S2_S2_S2_S2_S2_S2_S2_S2_S2_S2_S2_S2_S2_S2_S2_S2_S2_S2_S2_S2_S2_S2_S2_iS2_S2_S2_iE8s_tempz2;
	add.s32 	%r131, %r130, %r125;
	ld.shared.f32 	%f431, [%r131];
	fma.rn.f32 	%f432, %f426, %f431, 0f00000000;
	shl.b32 	%r132, %r113, 2;
	add.s32 	%r133, %r114, %r132;
	ld.shared.f32 	%f433, [%r133];
	shl.b32 	%r134, %r112, 2;
	mov.u32 	%r135, _ZZ32crust_mantle_impl_kernel_forwardiPKiS0_S0_iifiPKfPfS2_S2_S2_S2_S2_S2_S2_S2_S2_S2_S2_S2_S2_S2_S2_S2_S2_S2_S2_iS3_S3_S3_S3_S3_S3_iiiS2_S2_S3_S3_S3_S3_S3_S3_S3_S3_S3_S3_ffiS2_S2_S2_S2_S2_S2_S2_S2_S2_S2_S2_S2_S2_S2_S2_S2_S2_S2_S2_S2_S2_S2_S2_S2_S2_S2_iS2_S2_S2_iE8s_tempx3;
	add.s32 	%r136, %r135, %r134;
	ld.shared.f32 	%f434, [%r136];
	fma.rn.f32 	%f435, %f433, %f434, 0f00000000;
	mov.u32 	%r137, _ZZ32crust_mantle_impl_kernel_forwardiPKiS0_S0_iifiPKfPfS2_S2_S2_S2_S2_S2_S2_S2_S2_S2_S2_S2_S2_S2_S2_S2_S2_S2_S2_iS3_S3_S3_S3_S3_S3_iiiS2_S2_S3_S3_S3_S3_S3_S3_S3_S3_S3_S3_ffiS2_S2_S2_S2_S2_S2_S2_S2_S2_S2_S2_S2_S2_S2_S2_S2_S2_S2_S2_S2_S2_S2_S2_S2_S2_S2_iS2_S2_S2_iE8s_tempy3;
	add.s32 	%r138, %r137, %r134;
	ld.shared.f32 	%f436, [%r138];
	fma.rn.f32 	%f437, %f433, %f436, 0f00000000;
	mov.u32 	%r139, _ZZ32crust_mantle_impl_kernel_forwardiPKiS0_S0_iifiPKfPfS2_S2_S2_S2_S2_S2_S2_S2_S2_S2_S2_S2_S2_S2_S2_S2_S2_S2_S2_iS3_S3_S3_S3_S3_S3_iiiS2_S2_S3_S3_S3_S3_S3_S3_S3_S3_S3_S3_ffiS2_S2_S2_S2_S2_S2_S2_S2_S2_S2_S2_S2_S2_S2_S2_S2_S2_S2_S2_S2_S2_S2_S2_S2_S2_S2_iS2_S2_S2_iE8s_tempz3;
	add.s32 	%r140, %r139, %r134;
	ld.shared.f32 	%f438, [%r140];
	fma.rn.f32 	%f439, %f433, %f438, 0f00000000;
	ld.shared.f32 	%f440, [%r115+4];
	ld.shared.f32 	%f441, [%r118+4];
	fma.rn.f32 	%f442, %f440, %f441, %f421;
	ld.shared.f32 	%f443, [%r120+4];
	fma.rn.f32 	%f444, %f440, %f443, %f423;
	ld.shared.f32 	%f445, [%r122+4];
	fma.rn.f32 	%f446, %f440, %f445, %f425;
	ld.shared.f32 	%f447, [%r124+4];
	ld.shared.f32 	%f448, [%r127+20];
	fma.rn.f32 	%f449, %f447, %f448, %f428;
	ld.shared.f32 	%f450, [%r129+20];
	fma.rn.f32 	%f451, %f447, %f450, %f430;
	ld.shared.f32 	%f452, [%r131+20];
	fma.rn.f32 	%f453, %f447, %f452, %f432;
	ld.shared.f32 	%f454, [%r133+4];
	ld.shared.f32 	%f455, [%r136+100];
	fma.rn.f32 	%f456, %f454, %f455, %f435;
	ld.shared.f32 	%f457, [%r138+100];
	fma.rn.f32 	%f458, %f454, %f457, %f437;
	ld.shared.f32 	%f459, [%r140+100];
	fma.rn.f32 	%f460, %f454, %f459, %f439;
	ld.shared.f32 	%f461, [%r115+8];
	ld.shared.f32 	%f462, [%r118+8];
	fma.rn.f32 	%f463, %f461, %f462, %f442;
	ld.shared.f32 	%f464, [%r120+8];
	fma.rn.f32 	%f465, %f461, %f464, %f444;
	ld.shared.f32 	%f466, [%r122+8];
	fma.rn.f32 	%f467, %f461, %f466, %f446;
	ld.shared.f32 	%f468, [%r124+8];
	ld.shared.f32 	%f469, [%r127+40];
	fma.rn.f32 	%f470, %f468, %f469, %f449;
	ld.shared.f32 	%f471, [%r129+40];
	fma.rn.f32 	%f472, %f468, %f471, %f451;
	ld.shared.f32 	%f473, [%r131+40];
	fma.rn.f32 	%f474, %f468, %f473, %f453;
	ld.shared.f32 	%f475, [%r133+8];
	ld.shared.f32 	%f476, [%r136+200];
	fma.rn.f32 	%f477, %f475, %f476, %f456;
	ld.shared.f32 	%f478, [%r138+200];
	fma.rn.f32 	%f479, %f475, %f478, %f458;
	ld.shared.f32 	%f480, [%r140+200];
	fma.rn.f32 	%f481, %f475, %f480, %f460;
	ld.shared.f32 	%f482, [%r115+12];
	ld.shared.f32 	%f483, [%r118+12];
	fma.rn.f32 	%f484, %f482, %f483, %f463;
	ld.shared.f32 	%f485, [%r120+12];
	fma.rn.f32 	%f486, %f482, %f485, %f465;
	ld.shared.f32 	%f487, [%r122+12];
	fma.rn.f32 	%f488, %f482, %f487, %f467;
	ld.shared.f32 	%f489, [%r124+12];
	ld.shared.f32 	%f490, [%r127+60];
	fma.rn.f32 	%f491, %f489, %f490, %f470;
	ld.shared.f32 	%f492, [%r129+60];
	fma.rn.f32 	%f493, %f489, %f492, %f472;
	ld.shared.f32 	%f494, [%r131+60];
	fma.rn.f32 	%f495, %f489, %f494, %f474;
	ld.shared.f32 	%f496, [%r133+12];
	ld.shared.f32 	%f497, [%r136+300];
	fma.rn.f32 	%f498, %f496, %f497, %f477;
	ld.shared.f32 	%f499, [%r138+300];
	fma.rn.f32 	%f500, %f496, %f499, %f479;
	ld.shared.f32 	%f501, [%r140+300];
	fma.rn.f32 	%f502, %f496, %f501, %f481;
	ld.shared.f32 	%f503, [%r115+16];
	ld.shared.f32 	%f504, [%r118+16];
	fma.rn.f32 	%f505, %f503, %f504, %f484;
	ld.shared.f32 	%f506, [%r120+16];
	fma.rn.f32 	%f507, %f503, %f506, %f486;
	ld.shared.f32 	%f508, [%r122+16];
	fma.rn.f32 	%f509, %f503, %f508, %f488;
	ld.shared.f32 	%f510, [%r124+16];
	ld.shared.f32 	%f511, [%r127+80];
	fma.rn.f32 	%f512, %f510, %f511, %f491;
	ld.shared.f32 	%f513, [%r129+80];
	fma.rn.f32 	%f514, %f510, %f513, %f493;
	ld.shared.f32 	%f515, [%r131+80];
	fma.rn.f32 	%f516, %f510, %f515, %f495;
	ld.shared.f32 	%f517, [%r133+16];
	ld.shared.f32 	%f518, [%r136+400];
	fma.rn.f32 	%f519, %f517, %f518, %f498;
	ld.shared.f32 	%f520, [%r138+400];
	fma.rn.f32 	%f521, %f517, %f520, %f500;
	ld.shared.f32 	%f522, [%r140+400];
	fma.rn.f32 	%f523, %f517, %f522, %f502;
	add.s32 	%r141, %r113, %r9;
	cvta.to.global.u64 	%rd203, %rd262;
	mul.wide.s32 	%rd204, %r141, 4;
	add.s64 	%rd205, %rd203, %rd204;
	ld.global.nc.f32 	%f524, [%rd205];
	mad.lo.s32 	%r142, %r8, -20, %r111;
	cvta.to.global.u64 	%rd206, %rd261;
	mul.wide.s32 	%rd207, %r142, 4;
	add.s64 	%rd208, %rd206, %rd207;
	ld.global.nc.f32 	%f525, [%rd208];
	cvta.to.global.u64 	%rd209, %rd260;
	mul.wide.s32 	%rd210, %r112, 4;
	add.s64 	%rd211, %rd209, %rd210;
	ld.global.nc.f32 	%f526, [%rd211];
	mul.f32 	%f527, %f512, %f525;
	fma.rn.f32 	%f528, %f505, %f524, %f527;
	fma.rn.f32 	%f529, %f519, %f526, %f528;
	neg.f32 	%f530, %f529;
	mul.f32 	%f531, %f514, %f525;
	fma.rn.f32 	%f532, %f507, %f524, %f531;
	fma.rn.f32 	%f533, %f521, %f526, %f532;
	neg.f32 	%f534, %f533;
	mul.f32 	%f535, %f516, %f525;
	fma.rn.f32 	%f536, %f509, %f524, %f535;
	fma.rn.f32 	%f537, %f523, %f526, %f536;
	neg.f32 	%f538, %f537;
	setp.eq.s32 	%p14, %r22, 0;
	sub.f32 	%f539, %f985, %f529;
	sub.f32 	%f540, %f986, %f533;
	sub.f32 	%f541, %f987, %f537;
	selp.f32 	%f90, %f530, %f539, %p14;
	selp.f32 	%f91, %f534, %f540, %p14;
	selp.f32 	%f92, %f538, %f541, %p14;
	setp.eq.s32 	%p15, %r16, 0;
	@%p15 bra 	$L__BB0_21;
	mul.lo.s32 	%r143, %r159, 3;
	mul.wide.s32 	%rd212, %r143, 4;
	add.s64 	%rd213, %rd21, %rd212;
	ld.global.f32 	%f542, [%rd213];
	add.f32 	%f543, %f90, %f542;
	st.global.f32 	[%rd213], %f543;
	ld.global.f32 	%f544, [%rd213+4];
	add.f32 	%f545, %f91, %f544;
	st.global.f32 	[%rd213+4], %f545;
	ld.global.f32 	%f546, [%rd213+8];
	add.f32 	%f547, %f92, %f546;
	st.global.f32 	[%rd213+8], %f547;
	bra.uni 	$L__BB0_22;
$L__BB0_21:
	mul.lo.s32 	%r144, %r159, 3;
	mul.wide.s32 	%rd214, %r144, 4;
	add.s64 	%rd215, %rd21, %rd214;
	atom.global.add.f32 	%f548, [%rd215], %f90;
	atom.global.add.f32 	%f549, [%rd215+4], %f91;
	atom.global.add.f32 	%f550, [%rd215+8], %f92;
$L__BB0_22:
	setp.eq.s32 	%p16, %r18, 0;
	setp.ne.s32 	%p17, %r19, 0;
	or.pred  	%p18, %p16, %p17;
	@%p18 bra 	$L__BB0_37;
	ld.param.u32 	%r156, [_Z32crust_mantle_impl_kernel_forwardiPKiS0_S0_iifiPKfPfS2_S2_S2_S2_S2_S2_S2_S2_S2_S2_S2_S2_S2_S2_S2_S2_S2_S2_S2_iS3_S3_S3_S3_S3_S3_iiiS2_S2_S3_S3_S3_S3_S3_S3_S3_S3_S3_S3_ffiS2_S2_S2_S2_S2_S2_S2_S2_S2_S2_S2_S2_S2_S2_S2_S2_S2_S2_S2_S2_S2_S2_S2_S2_S2_S2_iS2_S2_S2_i_param_53];
	setp.ne.s32 	%p19, %r156, 0;
	@%p19 bra 	$L__BB0_34;
	shl.b32 	%r149, %r158, 7;
	add.s32 	%r150, %r149, %r2;
	mul.wide.s32 	%rd243, %r150, 4;
	add.s64 	%rd244, %rd22, %rd243;
	ld.global.nc.f32 	%f93, [%rd244];
	mad.lo.s32 	%r151, %r158, -3, %r150;
	mul.lo.s32 	%r152, %r158, 3;
	setp.eq.s32 	%p21, %r20, 0;
	cvt.s64.s32 	%rd23, %r151;
	mad.lo.s32 	%r12, %r158, 250, %r151;
	mul.wide.s32 	%rd245, %r152, 4;
	add.s64 	%rd24, %rd20, %rd245;
	mul.wide.s32 	%rd246, %r12, 4;
	add.s64 	%rd25, %rd20, %rd246;
	@%p21 bra 	$L__BB0_26;
	ld.global.nc.f32 	%f993, [%rd25];
	bra.uni 	$L__BB0_27;
$L__BB0_26:
	ld.global.nc.f32 	%f993, [%rd24];
$L__BB0_27:
	shl.b64 	%rd247, %rd23, 2;
	add.s64 	%rd26, %rd8, %rd247;
	add.s64 	%rd27, %rd7, %rd247;
	add.s64 	%rd28, %rd6, %rd247;
	add.s64 	%rd29, %rd5, %rd247;
	add.s64 	%rd30, %rd4, %rd247;
	setp.eq.s32 	%p22, %r20, 0;
	mul.f32 	%f839, %f93, %f993;
	ld.global.nc.f32 	%f840, [%rd3];
	ld.global.nc.f32 	%f841, [%rd2];
	ld.global.nc.f32 	%f842, [%rd1];
	ld.global.f32 	%f843, [%rd26];
	mul.f32 	%f844, %f839, %f843;
	mul.f32 	%f845, %f988, %f839;
	add.s64 	%rd31, %rd18, %rd246;
	ld.global.f32 	%f846, [%rd31];
	mul.f32 	%f847, %f841, %f844;
	fma.rn.f32 	%f848, %f840, %f846, %f847;
	fma.rn.f32 	%f849, %f845, %f842, %f848;
	st.global.f32 	[%rd31], %f849;
	ld.global.f32 	%f850, [%rd27];
	mul.f32 	%f851, %f839, %f850;
	mul.f32 	%f852, %f989, %f839;
	add.s64 	%rd32, %rd16, %rd246;
	ld.global.f32 	%f853, [%rd32];
	mul.f32 	%f854, %f841, %f851;
	fma.rn.f32 	%f855, %f840, %f853, %f854;
	fma.rn.f32 	%f856, %f852, %f842, %f855;
	st.global.f32 	[%rd32], %f856;
	ld.global.f32 	%f857, [%rd28];
	mul.f32 	%f858, %f839, %f857;
	mul.f32 	%f859, %f990, %f839;
	add.s64 	%rd33, %rd14, %rd246;
	ld.global.f32 	%f860, [%rd33];
	mul.f32 	%f861, %f841, %f858;
	fma.rn.f32 	%f862, %f840, %f860, %f861;
	fma.rn.f32 	%f863, %f859, %f842, %f862;
	st.global.f32 	[%rd33], %f863;
	ld.global.f32 	%f864, [%rd29];
	mul.f32 	%f865, %f839, %f864;
	mul.f32 	%f866, %f991, %f839;
	add.s64 	%rd34, %rd12, %rd246;
	ld.global.f32 	%f867, [%rd34];
	mul.f32 	%f868, %f841, %f865;
	fma.rn.f32 	%f869, %f840, %f867, %f868;
	fma.rn.f32 	%f870, %f866, %f842, %f869;
	st.global.f32 	[%rd34], %f870;
	ld.global.f32 	%f871, [%rd30];
	mul.f32 	%f872, %f839, %f871;
	mul.f32 	%f873, %f992, %f839;
	add.s64 	%rd35, %rd10, %rd246;
	ld.global.f32 	%f874, [%rd35];
	mul.f32 	%f875, %f841, %f872;
	fma.rn.f32 	%f876, %f840, %f874, %f875;
	fma.rn.f32 	%f877, %f873, %f842, %f876;
	st.global.f32 	[%rd35], %f877;
	@%p22 bra 	$L__BB0_29;
	ld.global.nc.f32 	%f994, [%rd25+500];
	bra.uni 	$L__BB0_30;
$L__BB0_29:
	ld.global.nc.f32 	%f994, [%rd24+4];
$L__BB0_30:
	setp.eq.s32 	%p23, %r20, 0;
	mul.f32 	%f878, %f93, %f994;
	ld.global.nc.f32 	%f879, [%rd3+4];
	ld.global.nc.f32 	%f880, [%rd2+4];
	ld.global.nc.f32 	%f881, [%rd1+4];
	ld.global.f32 	%f882, [%rd26];
	mul.f32 	%f883, %f878, %f882;
	mul.f32 	%f884, %f988, %f878;
	ld.global.f32 	%f885, [%rd31+500];
	mul.f32 	%f886, %f880, %f883;
	fma.rn.f32 	%f887, %f879, %f885, %f886;
	fma.rn.f32 	%f888, %f884, %f881, %f887;
	st.global.f32 	[%rd31+500], %f888;
	ld.global.f32 	%f889, [%rd27];
	mul.f32 	%f890, %f878, %f889;
	mul.f32 	%f891, %f989, %f878;
	ld.global.f32 	%f892, [%rd32+500];
	mul.f32 	%f893, %f880, %f890;
	fma.rn.f32 	%f894, %f879, %f892, %f893;
	fma.rn.f32 	%f895, %f891, %f881, %f894;
	st.global.f32 	[%rd32+500], %f895;
	ld.global.f32 	%f896, [%rd28];
	mul.f32 	%f897, %f878, %f896;
	mul.f32 	%f898, %f990, %f878;
	ld.global.f32 	%f899, [%rd33+500];
	mul.f32 	%f900, %f880, %f897;
	fma.rn.f32 	%f901, %f879, %f899, %f900;
	fma.rn.f32 	%f902, %f898, %f881, %f901;
	st.global.f32 	[%rd33+500], %f902;
	ld.global.f32 	%f903, [%rd29];
	mul.f32 	%f904, %f878, %f903;
	mul.f32 	%f905, %f991, %f878;
	ld.global.f32 	%f906, [%rd34+500];
	mul.f32 	%f907, %f880, %f904;
	fma.rn.f32 	%f908, %f879, %f906, %f907;
	fma.rn.f32 	%f909, %f905, %f881, %f908;
	st.global.f32 	[%rd34+500], %f909;
	ld.global.f32 	%f910, [%rd30];
	mul.f32 	%f911, %f878, %f910;
	mul.f32 	%f912, %f992, %f878;
	ld.global.f32 	%f913, [%rd35+500];
	mul.f32 	%f914, %f880, %f911;
	fma.rn.f32 	%f915, %f879, %f913, %f914;
	fma.rn.f32 	%f916, %f912, %f881, %f915;
	st.global.f32 	[%rd35+500], %f916;
	@%p23 bra 	$L__BB0_32;
	ld.global.nc.f32 	%f995, [%rd25+1000];
	bra.uni 	$L__BB0_33;
$L__BB0_32:
	ld.global.nc.f32 	%f995, [%rd24+8];
$L__BB0_33:
	mul.f32 	%f917, %f93, %f995;
	ld.global.nc.f32 	%f918, [%rd3+8];
	ld.global.nc.f32 	%f919, [%rd2+8];
	ld.global.nc.f32 	%f920, [%rd1+8];
	ld.global.f32 	%f921, [%rd26];
	mul.f32 	%f922, %f917, %f921;
	mul.f32 	%f923, %f988, %f917;
	ld.global.f32 	%f924, [%rd31+1000];
	mul.f32 	%f925, %f919, %f922;
	fma.rn.f32 	%f926, %f918, %f924, %f925;
	fma.rn.f32 	%f927, %f923, %f920, %f926;
	st.global.f32 	[%rd31+1000], %f927;
	ld.global.f32 	%f928, [%rd27];
	mul.f32 	%f929, %f917, %f928;
	mul.f32 	%f930, %f989, %f917;
	ld.global.f32 	%f931, [%rd32+1000];
	mul.f32 	%f932, %f919, %f929;
	fma.rn.f32 	%f933, %f918, %f931, %f932;
	fma.rn.f32 	%f934, %f930, %f920, %f933;
	st.global.f32 	[%rd32+1000], %f934;
	ld.global.f32 	%f935, [%rd28];
	mul.f32 	%f936, %f917, %f935;
	mul.f32 	%f937, %f990, %f917;
	ld.global.f32 	%f938, [%rd33+1000];
	mul.f32 	%f939, %f919, %f936;
	fma.rn.f32 	%f940, %f918, %f938, %f939;
	fma.rn.f32 	%f941, %f937, %f920, %f940;
	st.global.f32 	[%rd33+1000], %f941;
	ld.global.f32 	%f942, [%rd29];
	mul.f32 	%f943, %f917, %f942;
	mul.f32 	%f944, %f991, %f917;
	ld.global.f32 	%f945, [%rd34+1000];
	mul.f32 	%f946, %f919, %f943;
	fma.rn.f32 	%f947, %f918, %f945, %f946;
	fma.rn.f32 	%f948, %f944, %f920, %f947;
	st.global.f32 	[%rd34+1000], %f948;
	ld.global.f32 	%f949, [%rd30];
	mul.f32 	%f950, %f917, %f949;
	mul.f32 	%f951, %f992, %f917;
	ld.global.f32 	%f952, [%rd35+1000];
	mul.f32 	%f953, %f919, %f950;
	fma.rn.f32 	%f954, %f918, %f952, %f953;
	fma.rn.f32 	%f955, %f951, %f920, %f954;
	st.global.f32 	[%rd35+1000], %f955;
	bra.uni 	$L__BB0_37;
$L__BB0_34:
	shl.b32 	%r145, %r158, 7;
	add.s32 	%r13, %r145, %r2;
	mul.wide.s32 	%rd216, %r13, 4;
	add.s64 	%rd217, %rd22, %rd216;
	ld.global.nc.f32 	%f103, [%rd217];
	setp.ne.s32 	%p20, %r20, 0;
	@%p20 bra 	$L__BB0_36;
	mul.lo.s32 	%r147, %r158, 3;
	mad.lo.s32 	%r148, %r158, 247, %r13;
	mul.wide.s32 	%rd230, %r147, 4;
	add.s64 	%rd231, %rd20, %rd230;
	ld.global.nc.f32 	%f695, [%rd231];
	mul.f32 	%f696, %f103, %f695;
	ld.global.nc.f32 	%f697, [%rd19];
	mul.wide.s32 	%rd232, %r148, 4;
	add.s64 	%rd233, %rd18, %rd232;
	ld.global.f32 	%f698, [%rd233];
	mul.f32 	%f699, %f697, %f698;
	mul.f32 	%f700, %f988, %f696;
	add.s64 	%rd234, %rd17, %rd232;
	ld.global.f32 	%f701, [%rd234];
	sub.f32 	%f702, %f700, %f699;
	mul.f32 	%f703, %f104, %f702;
	fma.rn.f32 	%f704, %f105, %f701, %f703;
	st.global.f32 	[%rd234], %f704;
	ld.global.f32 	%f705, [%rd233];
	fma.rn.f32 	%f706, %f106, %f704, %f705;
	st.global.f32 	[%rd233], %f706;
	add.s64 	%rd235, %rd16, %rd232;
	ld.global.f32 	%f707, [%rd235];
	mul.f32 	%f708, %f697, %f707;
	mul.f32 	%f709, %f989, %f696;
	add.s64 	%rd236, %rd15, %rd232;
	ld.global.f32 	%f710, [%rd236];
	sub.f32 	%f711, %f709, %f708;
	mul.f32 	%f712, %f104, %f711;
	fma.rn.f32 	%f713, %f105, %f710, %f712;
	st.global.f32 	[%rd236], %f713;
	ld.global.f32 	%f714, [%rd235];
	fma.rn.f32 	%f715, %f106, %f713, %f714;
	st.global.f32 	[%rd235], %f715;
	add.s64 	%rd237, %rd14, %rd232;
	ld.global.f32 	%f716, [%rd237];
	mul.f32 	%f717, %f697, %f716;
	mul.f32 	%f718, %f990, %f696;
	add.s64 	%rd238, %rd13, %rd232;
	ld.global.f32 	%f719, [%rd238];
	sub.f32 	%f720, %f718, %f717;
	mul.f32 	%f721, %f104, %f720;
	fma.rn.f32 	%f722, %f105, %f719, %f721;
	st.global.f32 	[%rd238], %f722;
	ld.global.f32 	%f723, [%rd237];
	fma.rn.f32 	%f724, %f106, %f722, %f723;
	st.global.f32 	[%rd237], %f724;
	add.s64 	%rd239, %rd12, %rd232;
	ld.global.f32 	%f725, [%rd239];
	mul.f32 	%f726, %f697, %f725;
	mul.f32 	%f727, %f991, %f696;
	add.s64 	%rd240, %rd11, %rd232;
	ld.global.f32 	%f728, [%rd240];
	sub.f32 	%f729, %f727, %f726;
	mul.f32 	%f730, %f104, %f729;
	fma.rn.f32 	%f731, %f105, %f728, %f730;
	st.global.f32 	[%rd240], %f731;
	ld.global.f32 	%f732, [%rd239];
	fma.rn.f32 	%f733, %f106, %f731, %f732;
	st.global.f32 	[%rd239], %f733;
	add.s64 	%rd241, %rd10, %rd232;
	ld.global.f32 	%f734, [%rd241];
	mul.f32 	%f735, %f697, %f734;
	mul.f32 	%f736, %f992, %f696;
	add.s64 	%rd242, %rd9, %rd232;
	ld.global.f32 	%f737, [%rd242];
	sub.f32 	%f738, %f736, %f735;
	mul.f32 	%f739, %f104, %f738;
	fma.rn.f32 	%f740, %f105, %f737, %f739;
	st.global.f32 	[%rd242], %f740;
	ld.global.f32 	%f741, [%rd241];
	fma.rn.f32 	%f742, %f106, %f740, %f741;
	st.global.f32 	[%rd241], %f742;
	ld.global.nc.f32 	%f743, [%rd231+4];
	mul.f32 	%f744, %f103, %f743;
	ld.global.nc.f32 	%f745, [%rd19+4];
	ld.global.f32 	%f746, [%rd233+500];
	mul.f32 	%f747, %f745, %f746;
	mul.f32 	%f748, %f988, %f744;
	ld.global.f32 	%f749, [%rd234+500];
	sub.f32 	%f750, %f748, %f747;
	mul.f32 	%f751, %f104, %f750;
	fma.rn.f32 	%f752, %f105, %f749, %f751;
	st.global.f32 	[%rd234+500], %f752;
	ld.global.f32 	%f753, [%rd233+500];
	fma.rn.f32 	%f754, %f106, %f752, %f753;
	st.global.f32 	[%rd233+500], %f754;
	ld.global.f32 	%f755, [%rd235+500];
	mul.f32 	%f756, %f745, %f755;
	mul.f32 	%f757, %f989, %f744;
	ld.global.f32 	%f758, [%rd236+500];
	sub.f32 	%f759, %f757, %f756;
	mul.f32 	%f760, %f104, %f759;
	fma.rn.f32 	%f761, %f105, %f758, %f760;
	st.global.f32 	[%rd236+500], %f761;
	ld.global.f32 	%f762, [%rd235+500];
	fma.rn.f32 	%f763, %f106, %f761, %f762;
	st.global.f32 	[%rd235+500], %f763;
	ld.global.f32 	%f764, [%rd237+500];
	mul.f32 	%f765, %f745, %f764;
	mul.f32 	%f766, %f990, %f744;
	ld.global.f32 	%f767, [%rd238+500];
	sub.f32 	%f768, %f766, %f765;
	mul.f32 	%f769, %f104, %f768;
	fma.rn.f32 	%f770, %f105, %f767, %f769;
	st.global.f32 	[%rd238+500], %f770;
	ld.global.f32 	%f771, [%rd237+500];
	fma.rn.f32 	%f772, %f106, %f770, %f771;
	st.global.f32 	[%rd237+500], %f772;
	ld.global.f32 	%f773, [%rd239+500];
	mul.f32 	%f774, %f745, %f773;
	mul.f32 	%f775, %f991, %f744;
	ld.global.f32 	%f776, [%rd240+500];
	sub.f32 	%f777, %f775, %f774;
	mul.f32 	%f778, %f104, %f777;
	fma.rn.f32 	%f779, %f105, %f776, %f778;
	st.global.f32 	[%rd240+500], %f779;
	ld.global.f32 	%f780, [%rd239+500];
	fma.rn.f32 	%f781, %f106, %f779, %f780;
	st.global.f32 	[%rd239+500], %f781;
	ld.global.f32 	%f782, [%rd241+500];
	mul.f32 	%f783, %f745, %f782;
	mul.f32 	%f784, %f992, %f744;
	ld.global.f32 	%f785, [%rd242+500];
	sub.f32 	%f786, %f784, %f783;
	mul.f32 	%f787, %f104, %f786;
	fma.rn.f32 	%f788, %f105, %f785, %f787;
	st.global.f32 	[%rd242+500], %f788;
	ld.global.f32 	%f789, [%rd241+500];
	fma.rn.f32 	%f790, %f106, %f788, %f789;
	st.global.f32 	[%rd241+500], %f790;
	ld.global.nc.f32 	%f791, [%rd231+8];
	mul.f32 	%f792, %f103, %f791;
	ld.global.nc.f32 	%f793, [%rd19+8];
	ld.global.f32 	%f794, [%rd233+1000];
	mul.f32 	%f795, %f793, %f794;
	mul.f32 	%f796, %f988, %f792;
	ld.global.f32 	%f797, [%rd234+1000];
	sub.f32 	%f798, %f796, %f795;
	mul.f32 	%f799, %f104, %f798;
	fma.rn.f32 	%f800, %f105, %f797, %f799;
	st.global.f32 	[%rd234+1000], %f800;
	ld.global.f32 	%f801, [%rd233+1000];
	fma.rn.f32 	%f802, %f106, %f800, %f801;
	st.global.f32 	[%rd233+1000], %f802;
	ld.global.f32 	%f803, [%rd235+1000];
	mul.f32 	%f804, %f793, %f803;
	mul.f32 	%f805, %f989, %f792;
	ld.global.f32 	%f806, [%rd236+1000];
	sub.f32 	%f807, %f805, %f804;
	mul.f32 	%f808, %f104, %f807;
	fma.rn.f32 	%f809, %f105, %f806, %f808;
	st.global.f32 	[%rd236+1000], %f809;
	ld.global.f32 	%f810, [%rd235+1000];
	fma.rn.f32 	%f811, %f106, %f809, %f810;
	st.global.f32 	[%rd235+1000], %f811;
	ld.global.f32 	%f812, [%rd237+1000];
	mul.f32 	%f813, %f793, %f812;
	mul.f32 	%f814, %f990, %f792;
	ld.global.f32 	%f815, [%rd238+1000];
	sub.f32 	%f816, %f814, %f813;
	mul.f32 	%f817, %f104, %f816;
	fma.rn.f32 	%f818, %f105, %f815, %f817;
	st.global.f32 	[%rd238+1000], %f818;
	ld.global.f32 	%f819, [%rd237+1000];
	fma.rn.f32 	%f820, %f106, %f818, %f819;
	st.global.f32 	[%rd237+1000], %f820;
	ld.global.f32 	%f821, [%rd239+1000];
	mul.f32 	%f822, %f793, %f821;
	mul.f32 	%f823, %f991, %f792;
	ld.global.f32 	%f824, [%rd240+1000];
	sub.f32 	%f825, %f823, %f822;
	mul.f32 	%f826, %f104, %f825;
	fma.rn.f32 	%f827, %f105, %f824, %f826;
	st.global.f32 	[%rd240+1000], %f827;
	ld.global.f32 	%f828, [%rd239+1000];
	fma.rn.f32 	%f829, %f106, %f827, %f828;
	st.global.f32 	[%rd239+1000], %f829;
	ld.global.f32 	%f830, [%rd241+1000];
	mul.f32 	%f831, %f793, %f830;
	mul.f32 	%f832, %f992, %f792;
	ld.global.f32 	%f833, [%rd242+1000];
	sub.f32 	%f834, %f832, %f831;
	mul.f32 	%f835, %f104, %f834;
	fma.rn.f32 	%f836, %f105, %f833, %f835;
	st.global.f32 	[%rd242+1000], %f836;
	ld.global.f32 	%f837, [%rd241+1000];
	fma.rn.f32 	%f838, %f106, %f836, %f837;
	st.global.f32 	[%rd241+1000], %f838;
	bra.uni 	$L__BB0_37;
$L__BB0_36:
	mad.lo.s32 	%r146, %r158, 247, %r13;
	mul.wide.s32 	%rd218, %r146, 4;
	add.s64 	%rd219, %rd20, %rd218;
	ld.global.nc.f32 	%f551, [%rd219];
	mul.f32 	%f552, %f103, %f551;
	ld.global.nc.f32 	%f553, [%rd19];
	add.s64 	%rd220, %rd18, %rd218;
	ld.global.f32 	%f554, [%rd220];
	mul.f32 	%f555, %f553, %f554;
	mul.f32 	%f556, %f988, %f552;
	add.s64 	%rd221, %rd17, %rd218;
	ld.global.f32 	%f557, [%rd221];
	sub.f32 	%f558, %f556, %f555;
	mul.f32 	%f559, %f104, %f558;
	fma.rn.f32 	%f560, %f105, %f557, %f559;
	st.global.f32 	[%rd221], %f560;
	ld.global.f32 	%f561, [%rd220];
	fma.rn.f32 	%f562, %f106, %f560, %f561;
	st.global.f32 	[%rd220], %f562;
	add.s64 	%rd222, %rd16, %rd218;
	ld.global.f32 	%f563, [%rd222];
	mul.f32 	%f564, %f553, %f563;
	mul.f32 	%f565, %f989, %f552;
	add.s64 	%rd223, %rd15, %rd218;
	ld.global.f32 	%f566, [%rd223];
	sub.f32 	%f567, %f565, %f564;
	mul.f32 	%f568, %f104, %f567;
	fma.rn.f32 	%f569, %f105, %f566, %f568;
	st.global.f32 	[%rd223], %f569;
	ld.global.f32 	%f570, [%rd222];
	fma.rn.f32 	%f571, %f106, %f569, %f570;
	st.global.f32 	[%rd222], %f571;
	add.s64 	%rd224, %rd14, %rd218;
	ld.global.f32 	%f572, [%rd224];
	mul.f32 	%f573, %f553, %f572;
	mul.f32 	%f574, %f990, %f552;
	add.s64 	%rd225, %rd13, %rd218;
	ld.global.f32 	%f575, [%rd225];
	sub.f32 	%f576, %f574, %f573;
	mul.f32 	%f577, %f104, %f576;
	fma.rn.f32 	%f578, %f105, %f575, %f577;
	st.global.f32 	[%rd225], %f578;
	ld.global.f32 	%f579, [%rd224];
	fma.rn.f32 	%f580, %f106, %f578, %f579;
	st.global.f32 	[%rd224], %f580;
	add.s64 	%rd226, %rd12, %rd218;
	ld.global.f32 	%f581, [%rd226];
	mul.f32 	%f582, %f553, %f581;
	mul.f32 	%f583, %f991, %f552;
	add.s64 	%rd227, %rd11, %rd218;
	ld.global.f32 	%f584, [%rd227];
	sub.f32 	%f585, %f583, %f582;
	mul.f32 	%f586, %f104, %f585;
	fma.rn.f32 	%f587, %f105, %f584, %f586;
	st.global.f32 	[%rd227], %f587;
	ld.global.f32 	%f588, [%rd226];
	fma.rn.f32 	%f589, %f106, %f587, %f588;
	st.global.f32 	[%rd226], %f589;
	add.s64 	%rd228, %rd10, %rd218;
	ld.global.f32 	%f590, [%rd228];
	mul.f32 	%f591, %f553, %f590;
	mul.f32 	%f592, %f992, %f552;
	add.s64 	%rd229, %rd9, %rd218;
	ld.global.f32 	%f593, [%rd229];
	sub.f32 	%f594, %f592, %f591;
	mul.f32 	%f595, %f104, %f594;
	fma.rn.f32 	%f596, %f105, %f593, %f595;
	st.global.f32 	[%rd229], %f596;
	ld.global.f32 	%f597, [%rd228];
	fma.rn.f32 	%f598, %f106, %f596, %f597;
	st.global.f32 	[%rd228], %f598;
	ld.global.nc.f32 	%f599, [%rd219+500];
	mul.f32 	%f600, %f103, %f599;
	ld.global.nc.f32 	%f601, [%rd19+4];
	ld.global.f32 	%f602, [%rd220+500];
	mul.f32 	%f603, %f601, %f602;
	mul.f32 	%f604, %f988, %f600;
	ld.global.f32 	%f605, [%rd221+500];
	sub.f32 	%f606, %f604, %f603;
	mul.f32 	%f607, %f104, %f606;
	fma.rn.f32 	%f608, %f105, %f605, %f607;
	st.global.f32 	[%rd221+500], %f608;
	ld.global.f32 	%f609, [%rd220+500];
	fma.rn.f32 	%f610, %f106, %f608, %f609;
	st.global.f32 	[%rd220+500], %f610;
	ld.global.f32 	%f611, [%rd222+500];
	mul.f32 	%f612, %f601, %f611;
	mul.f32 	%f613, %f989, %f600;
	ld.global.f32 	%f614, [%rd223+500];
	sub.f32 	%f615, %f613, %f612;
	mul.f32 	%f616, %f104, %f615;
	fma.rn.f32 	%f617, %f105, %f614, %f616;
	st.global.f32 	[%rd223+500], %f617;
	ld.global.f32 	%f618, [%rd222+500];
	fma.rn.f32 	%f619, %f106, %f617, %f618;
	st.global.f32 	[%rd222+500], %f619;
	ld.global.f32 	%f620, [%rd224+500];
	mul.f32 	%f621, %f601, %f620;
	mul.f32 	%f622, %f990, %f600;
	ld.global.f32 	%f623, [%rd225+500];
	sub.f32 	%f624, %f622, %f621;
	mul.f32 	%f625, %f104, %f624;
	fma.rn.f32 	%f626, %f105, %f623, %f625;
	st.global.f32 	[%rd225+500], %f626;
	ld.global.f32 	%f627, [%rd224+500];
	fma.rn.f32 	%f628, %f106, %f626, %f627;
	st.global.f32 	[%rd224+500], %f628;
	ld.global.f32 	%f629, [%rd226+500];
	mul.f32 	%f630, %f601, %f629;
	mul.f32 	%f631, %f991, %f600;
	ld.global.f32 	%f632, [%rd227+500];
	sub.f32 	%f633, %f631, %f630;
	mul.f32 	%f634, %f104, %f633;
	fma.rn.f32 	%f635, %f105, %f632, %f634;
	st.global.f32 	[%rd227+500], %f635;
	ld.global.f32 	%f636, [%rd226+500];
	fma.rn.f32 	%f637, %f106, %f635, %f636;
	st.global.f32 	[%rd226+500], %f637;
	ld.global.f32 	%f638, [%rd228+500];
	mul.f32 	%f639, %f601, %f638;
	mul.f32 	%f640, %f992, %f600;
	ld.global.f32 	%f641, [%rd229+500];
	sub.f32 	%f642, %f640, %f639;
	mul.f32 	%f643, %f104, %f642;
	fma.rn.f32 	%f644, %f105, %f641, %f643;
	st.global.f32 	[%rd229+500], %f644;
	ld.global.f32 	%f645, [%rd228+500];
	fma.rn.f32 	%f646, %f106, %f644, %f645;
	st.global.f32 	[%rd228+500], %f646;
	ld.global.nc.f32 	%f647, [%rd219+1000];
	mul.f32 	%f648, %f103, %f647;
	ld.global.nc.f32 	%f649, [%rd19+8];
	ld.global.f32 	%f650, [%rd220+1000];
	mul.f32 	%f651, %f649, %f650;
	mul.f32 	%f652, %f988, %f648;
	ld.global.f32 	%f653, [%rd221+1000];
	sub.f32 	%f654, %f652, %f651;
	mul.f32 	%f655, %f104, %f654;
	fma.rn.f32 	%f656, %f105, %f653, %f655;
	st.global.f32 	[%rd221+1000], %f656;
	ld.global.f32 	%f657, [%rd220+1000];
	fma.rn.f32 	%f658, %f106, %f656, %f657;
	st.global.f32 	[%rd220+1000], %f658;
	ld.global.f32 	%f659, [%rd222+1000];
	mul.f32 	%f660, %f649, %f659;
	mul.f32 	%f661, %f989, %f648;
	ld.global.f32 	%f662, [%rd223+1000];
	sub.f32 	%f663, %f661, %f660;
	mul.f32 	%f664, %f104, %f663;
	fma.rn.f32 	%f665, %f105, %f662, %f664;
	st.global.f32 	[%rd223+1000], %f665;
	ld.global.f32 	%f666, [%rd222+1000];
	fma.rn.f32 	%f667, %f106, %f665, %f666;
	st.global.f32 	[%rd222+1000], %f667;
	ld.global.f32 	%f668, [%rd224+1000];
	mul.f32 	%f669, %f649, %f668;
	mul.f32 	%f670, %f990, %f648;
	ld.global.f32 	%f671, [%rd225+1000];
	sub.f32 	%f672, %f670, %f669;
	mul.f32 	%f673, %f104, %f672;
	fma.rn.f32 	%f674, %f105, %f671, %f673;
	st.global.f32 	[%rd225+1000], %f674;
	ld.global.f32 	%f675, [%rd224+1000];
	fma.rn.f32 	%f676, %f106, %f674, %f675;
	st.global.f32 	[%rd224+1000], %f676;
	ld.global.f32 	%f677, [%rd226+1000];
	mul.f32 	%f678, %f649, %f677;
	mul.f32 	%f679, %f991, %f648;
	ld.global.f32 	%f680, [%rd227+1000];
	sub.f32 	%f681, %f679, %f678;
	mul.f32 	%f682, %f104, %f681;
	fma.rn.f32 	%f683, %f105, %f680, %f682;
	st.global.f32 	[%rd227+1000], %f683;
	ld.global.f32 	%f684, [%rd226+1000];
	fma.rn.f32 	%f685, %f106, %f683, %f684;
	st.global.f32 	[%rd226+1000], %f685;
	ld.global.f32 	%f686, [%rd228+1000];
	mul.f32 	%f687, %f649, %f686;
	mul.f32 	%f688, %f992, %f648;
	ld.global.f32 	%f689, [%rd229+1000];
	sub.f32 	%f690, %f688, %f687;
	mul.f32 	%f691, %f104, %f690;
	fma.rn.f32 	%f692, %f105, %f689, %f691;
	st.global.f32 	[%rd229+1000], %f692;
	ld.global.f32 	%f693, [%rd228+1000];
	fma.rn.f32 	%f694, %f106, %f692, %f693;
	st.global.f32 	[%rd228+1000], %f694;
$L__BB0_37:
	ld.param.u32 	%r155, [_Z32crust_mantle_impl_kernel_forwardiPKiS0_S0_iifiPKfPfS2_S2_S2_S2_S2_S2_S2_S2_S2_S2_S2_S2_S2_S2_S2_S2_S2_S2_S2_iS3_S3_S3_S3_S3_S3_iiiS2_S2_S3_S3_S3_S3_S3_S3_S3_S3_S3_S3_ffiS2_S2_S2_S2_S2_S2_S2_S2_S2_S2_S2_S2_S2_S2_S2_S2_S2_S2_S2_S2_S2_S2_S2_S2_S2_S2_iS2_S2_S2_i_param_29];
	setp.eq.s32 	%p24, %r155, 0;
	@%p24 bra 	$L__BB0_39;
	mad.lo.s32 	%r153, %r158, 125, %r2;
	mul.wide.s32 	%rd249, %r153, 4;
	add.s64 	%rd250, %rd8, %rd249;
	st.global.f32 	[%rd250], %f988;
	add.s64 	%rd251, %rd7, %rd249;
	st.global.f32 	[%rd251], %f989;
	add.s64 	%rd252, %rd6, %rd249;
	st.global.f32 	[%rd252], %f990;
	add.s64 	%rd253, %rd5, %rd249;
	st.global.f32 	[%rd253], %f991;
	add.s64 	%rd254, %rd4, %rd249;
	st.global.f32 	[%rd254], %f992;
$L__BB0_39:
	ret;

}
	// .globl	_Z38crust_mantle_aniso_impl_kernel_forwardiPKiS0_S0_iifiPKfPfS2_S2_S2_S2_S2_S2_S2_S2_S2_S2_S2_S2_S2_S2_S2_iS3_S3_S3_S3_S3_S3_iiiS2_S2_S3_S3_S3_S3_S3_S3_S3_S3_S3_S3_ffiS2_S2_S2_S2_S2_S2_S2_S2_S2_S2_S2_S2_S2_S2_S2_S2_S2_S2_S2_S2_S2_S2_S2_S2_S2_iS2_S2_S2_i
.visible .entry _Z38crust_mantle_aniso_impl_kernel_forwardiPKiS0_S0_iifiPKfPfS2_S2_S2_S2_S2_S2_S2_S2_S2_S2_S2_S2_S2_S2_S2_iS3_S3_S3_S3_S3_S3_iiiS2_S2_S3_S3_S3_S3_S3_S3_S3_S3_S3_S3_ffiS2_S2_S2_S2_S2_S2_S2_S2_S2_S2_S2_S2_S2_S2_S2_S2_S2_S2_S2_S2_S2_S2_S2_S2_S2_iS2_S2_S2_i(
	.param .u32 _Z38crust_mantle_aniso_impl_kernel_forwardiPKiS0_S0_iifiPKfPfS2_S2_S2_S2_S2_S2_S2_S2_S2_S2_S2_S2_S2_S2_S2_iS3_S3_S3_S3_S3_S3_iiiS2_S2_S3_S3_S3_S3_S3_S3_S3_S3_S3_S3_ffiS2_S2_S2_S2_S2_S2_S2_S2_S2_S2_S2_S2_S2_S2_S2_S2_S2_S2_S2_S2_S2_S2_S2_S2_S2_iS2_S2_S2_i_param_0,
	.param .u64 .ptr .align 1 _Z38crust_mantle_aniso_impl_kernel_forwardiPKiS0_S0_iifiPKfPfS2_S2_S2_S2_S2_S2_S2_S2_S2_S2_S2_S2_S2_S2_S2_iS3_S3_S3_S3_S3_S3_iiiS2_S2_S3_S3_S3_S3_S3_S3_S3_S3_S3_S3_ffiS2_S2_S2_S2_S2_S2_S2_S2_S2_S2_S2_S2_S2_S2_S2_S2_S2_S2_S2_S2_S2_S2_S2_S2_S2_iS2_S2_S2_i_param_1,
	.param .u64 .ptr .align 1 _Z38crust_mantle_aniso_impl_kernel_forwardiPKiS0_S0_iifiPKfPfS2_S2_S2_S2_S2_S2_S2_S2_S2_S2_S2_S2_S2_S2_S2_iS3_S3_S3_S3_S3_S3_iiiS2_S2_S3_S3_S3_S3_S3_S3_S3_S3_S3_S3_ffiS2_S2_S2_S2_S2_S2_S2_S2_S2_S2_S2_S2_S2_S2_S2_S2_S2_S2_S2_S2_S2_S2_S2_S2_S2_iS2_S2_S2_i_param_2,
	.param .u64 .ptr .align 1 _Z38crust_mantle_aniso_impl_kernel_forwardiPKiS0_S0_iifiPKfPfS2_S2_S2_S2_S2_S2_S2_S2_S2_S2_S2_S2_S2_S2_S2_iS3_S3_S3_S3_S3_S3_iiiS2_S2_S3_S3_S3_S3_S3_S3_S3_S3_S3_S3_ffiS2_S2_S2_S2_S2_S2_S2_S2_S2_S2_S2_S2_S2_S2_S2_S2_S2_S2_S2_S2_S2_S2_S2_S2_S2_iS2_S2_S2_i_param_3,
	.param .u32 _Z38crust_mantle_aniso_impl_kernel_forwardiPKiS0_S0_iifiPKfPfS2_S2_S2_S2_S2_S2_S2_S2_S2_S2_S2_S2_S2_S2_S2_iS3_S3_S3_S3_S3_S3_iiiS2_S2_S3_S3_S3_S3_S3_S3_S3_S3_S3_S3_ffiS2_S2_S2_S2_S2_S2_S2_S2_S2_S2_S2_S2_S2_S2_S2_S2_S2_S2_S2_S2_S2_S2_S2_S2_S2_iS2_S2_S2_i_param_4,
	.param .u32 _Z38crust_mantle_aniso_impl_kernel_forwardiPKiS0_S0_iifiPKfPfS2_S2_S2_S2_S2_S2_S2_S2_S2_S2_S2_S2_S2_S2_S2_iS3_S3_S3_S3_S3_S3_iiiS2_S2_S3_S3_S3_S3_S3_S3_S3_S3_S3_S3_ffiS2_S2_S2_S2_S2_S2_S2_S2_S2_S2_S2_S2_S2_S2_S2_S2_S2_S2_S2_S2_S2_S2_S2_S2_S2_iS2_S2_S2_i_param_5,
	.param .f32 _Z38crust_mantle_aniso_impl_kernel_forwardiPKiS0_S0_iifiPKfPfS2_S2_S2_S2_S2_S2_S2_S2_S2_S2_S2_S2_S2_S2_S2_iS3_S3_S3_S3_S3_S3_iiiS2_S2_S3_S3_S3_S3_S3_S3_S3_S3_S3_S3_ffiS2_S2_S2_S2_S2_S2_S2_S2_S2_S2_S2_S2_S2_S2_S2_S2_S2_S2_S2_S2_S2_S2_S2_S2_S2_iS2_S2_S2_i_param_6,
	.param .u32 _Z38crust_mantle_aniso_impl_kernel_forwardiPKiS0_S0_iifiPKfPfS2_S2_S2_S2_S2_S2_S2_S2_S2_S2_S2_S2_S2_S2_S2_iS3_S3_S3_S3_S3_S3_iiiS2_S2_S3_S3_S3_S3_S3_S3_S3_S3_S3_S3_ffiS2_S2_S2_S2_S2_S2_S2_S2_S2_S2_S2_S2_S2_S2_S2_S2_S2_S2_S2_S2_S2_S2_S2_S2_S2_iS2_S2_S2_i_param_7,
	.param .u64 .ptr .align 1 _Z38crust_mantle_aniso_impl_kernel_forwardiPKiS0_S0_iifiPKfPfS2_S2_S2_S2_S2_S2_S2_S2_S2_S2_S2_S2_S2_S2_S2_iS3_S3_S3_S3_S3_S3_iiiS2_S2_S3_S3_S3_S3_S3_S3_S3_S3_S3_S3_ffiS2_S2_S2_S2_S2_S2_S2_S2_S2_S2_S2_S2_S2_S2_S2_S2_S2_S2_S2_S2_S2_S2_S2_S2_S2_iS2_S2_S2_i_param_8,
	.param .u64 .ptr .align 1 _Z38crust_mantle_aniso_impl_kernel_forwardiPKiS0_S0_iifiPKfPfS2_S2_S2_S2_S2_S2_S2_S2_S2_S2_S2_S2_S2_S2_S2_iS3_S3_S3_S3_S3_S3_iiiS2_S2_S3_S3_S3_S3_S3_S3_S3_S3_S3_S3_ffiS2_S2_S2_S2_S2_S2_S2_S2_S2_S2_S2_S2_S2_S2_S2_S2_S2_S2_S2_S2_S2_S2_S2_S2_S2_iS2_S2_S2_i_param_9,
	.param .u64 .ptr .align 1 _Z38crust_mantle_aniso_impl_kernel_forwardiPKiS0_S0_iifiPKfPfS2_S2_S2_S2_S2_S2_S2_S2_S2_S2_S2_S2_S2_S2_S2_iS3_S3_S3_S3_S3_S3_iiiS2_S2_S3_S3_S3_S3_S3_S3_S3_S3_S3_S3_ffiS2_S2_S2_S2_S2_S2_S2_S2_S2_S2_S2_S2_S2_S2_S2_S2_S2_S2_S2_S2_S2_S2_S2_S2_S2_iS2_S2_S2_i_param_10,
	.param .u64 .ptr .align 1 _Z38crust_mantle_aniso_impl_kernel_forwardiPKiS0_S0_iifiPKfPfS2_S2_S2_S2_S2_S2_S2_S2_S2_S2_S2_S2_S2_S2_S2_iS3_S3_S3_S3_S3_S3_iiiS2_S2_S3_S3_S3_S3_S3_S3_S3_S3_S3_S3_ffiS2_S2_S2_S2_S2_S2_S2_S2_S2_S2_S2_S2_S2_S2_S2_S2_S2_S2_S2_S2_S2_S2_S2_S2_S2_iS2_S2_S2_i_param_11,
	.param .u64 .ptr .align 1 _Z38crust_mantle_aniso_impl_kernel_forwardiPKiS0_S0_iifiPKfPfS2_S2_S2_S2_S2_S2_S2_S2_S2_S2_S2_S2_S2_S2_S2_iS3_S3_S3_S3_S3_S3_iiiS2_S2_S3_S3_S3_S3_S3_S3_S3_S3_S3_S3_ffiS2_S2_S2_S2_S2_S2_S2_S2_S2_S2_S2_S2_S2_S2_S2_S2_S2_S2_S2_S2_S2_S2_S2_S2_S2_iS2_S2_S2_i_param_12,
	.param .u64 .ptr .align 1 _Z38crust_mantle_aniso_impl_kernel_forwardiPKiS0_S0_iifiPKfPfS2_S2_S2_S2_S2_S2_S2_S2_S2_S2_S2_S2_S2_S2_S2_iS3_S3_S3_S3_S3_S3_iiiS2_S2_S3_S3_S3_S3_S3_S3_S3_S3_S3_S3_ffiS2_S2_S2_S2_S2_S2_S2_S2_S2_S2_S2_S2_S2_S2_S2_S2_S2_S2_S2_S2_S2_S2_S2_S2_S2_iS2_S2_S2_i_param_13,
	.param .u64 .ptr .align 1 _Z38crust_mantle_aniso_impl_kernel_forwardiPKiS0_S0_iifiPKfPfS2_S2_S2_S2_S2_S2_S2_S2_S2_S2_S2_S2_S2_S2_S2_iS3_S3_S3_S3_S3_S3_iiiS2_S2_S3_S3_S3_S3_S3_S3_S3_S3_S3_S3_ffiS2_S2_S2_S2_S2_S2_S2_S2_S2_S2_S2_S2_S2_S2_S2_S2_S2_S2_S2_S2_S2_S2_S2_S2_S2_iS2_S2_S2_i_param_14,
	.param .u64 .ptr .align 1 _Z38crust_mantle_aniso_impl_kernel_forwardiPKiS0_S0_iifiPKfPfS2_S2_S2_S2_S2_S2_S2_S2_S2_S2_S2_S2_S2_S2_S2_iS3_S3_S3_S3_S3_S3_iiiS2_S2_S3_S3_S3_S3_S3_S3_S3_S3_S3_S3_ffiS2_S2_S2_S2_S2_S2_S2_S2_S2_S2_S2_S2_S2_S2_S2_S2_S2_S2_S2_S2_S2_S2_S2_S2_S2_iS2_S2_S2_i_param_15,
	.param .u64 .ptr .align 1 _Z38crust_mantle_aniso_impl_kernel_forwardiPKiS0_S0_iifiPKfPfS2_S2_S2_S2_S2_S2_S2_S2_S2_S2_S2_S2_S2_S2_S2_iS3_S3_S3_S3_S3_S3_iiiS2_S2_S3_S3_S3_S3_S3_S3_S3_S3_S3_S3_ffiS2_S2_S2_S2_S2_S2_S2_S2_S2_S2_S2_S2_S2_S2_S2_S2_S2_S2_S2_S2_S2_S2_S2_S2_S2_iS2_S2_S2_i_param_16,
	.param .u64 .ptr .align 1 _Z38crust_mantle_aniso_impl_kernel_forwardiPKiS0_S0_iifiPKfPfS2_S2_S2_S2_S2_S2_S2_S2_S2_S2_S2_S2_S2_S2_S2_iS3_S3_S3_S3_S3_S3_iiiS2_S2_S3_S3_S3_S3_S3_S3_S3_S3_S3_S3_ffiS2_S2_S2_S2_S2_S2_S2_S2_S2_S2_S2_S2_S2_S2_S2_S2_S2_S2_S2_S2_S2_S2_S2_S2_S2_iS2_S2_S2_i_param_17,
	.param .u64 .ptr .align 1 _Z38crust_mantle_aniso_impl_kernel_forwardiPKiS0_S0_iifiPKfPfS2_S2_S2_S2_S2_S2_S2_S2_S2_S2_S2_S2_S2_S2_S2_iS3_S3_S3_S3_S3_S3_iiiS2_S2_S3_S3_S3_S3_S3_S3_S3_S3_S3_S3_ffiS2_S2_S2_S2_S2_S2_S2_S2_S2_S2_S2_S2_S2_S2_S2_S2_S2_S2_S2_S2_S2_S2_S2_S2_S2_iS2_S2_S2_i_param_18,
	.param .u64 .ptr .align 1 _Z38crust_mantle_aniso_impl_kernel_forwardiPKiS0_S0_iifiPKfPfS2_S2_S2_S2_S2_S2_S2_S2_S2_S2_S2_S2_S2_S2_S2_iS3_S3_S3_S3_S3_S3_iiiS2_S2_S3_S3_S3_S3_S3_S3_S3_S3_S3_S3_ffiS2_S2_S2_S2_S2_S2_S2_S2_S2_S2_S2_S2_S2_S2_S2_S2_S2_S2_S2_S2_S2_S2_S2_S2_S2_iS2_S2_S2_i_param_19,
	.param .u64 .ptr .align 1 _Z38crust_mantle_aniso_impl_kernel_forwardiPKiS0_S0_iifiPKfPfS2_S2_S2_S2_S2_S2_S2_S2_S2_S2_S2_S2_S2_S2_S2_iS3_S3_S3_S3_S3_S3_iiiS2_S2_S3_S3_S3_S3_S3_S3_S3_S3_S3_S3_ffiS2_S2_S2_S2_S2_S2_S2_S2_S2_S2_S2_S2_S2_S2_S2_S2_S2_S2_S2_S2_S2_S2_S2_S2_S2_iS2_S2_S2_i_param_20,
	.param .u64 .ptr .align 1 _Z38crust_mantle_aniso_impl_kernel_forwardiPKiS0_S0_iifiPKfPfS2_S2_S2_S2_S2_S2_S2_S2_S2_S2_S2_S2_S2_S2_S2_iS3_S3_S3_S3_S3_S3_iiiS2_S2_S3_S3_S3_S3_S3_S3_S3_S3_S3_S3_ffiS2_S2_S2_S2_S2_S2_S2_S2_S2_S2_S2_S2_S2_S2_S2_S2_S2_S2_S2_S2_S2_S2_S2_S2_S2_iS2_S2_S2_i_param_21,
	.param .u64 .ptr .align 1 _Z38crust_mantle_aniso_impl_kernel_forwardiPKiS0_S0_iifiPKfPfS2_S2_S2_S2_S2_S2_S2_S2_S2_S2_S2_S2_S2_S2_S2_iS3_S3_S3_S3_S3_S3_iiiS2_S2_S3_S3_S3_S3_S3_S3_S3_S3_S3_S3_ffiS2_S2_S2_S2_S2_S2_S2_S2_S2_S2_S2_S2_S2_S2_S2_S2_S2_S2_S2_S2_S2_S2_S2_S2_S2_iS2_S2_S2_i_param_22,
	.param .u64 .ptr .align 1 _Z38crust_mantle_aniso_impl_kernel_forwardiPKiS0_S0_iifiPKfPfS2_S2_S2_S2_S2_S2_S2_S2_S2_S2_S2_S2_S2_S2_S2_iS3_S3_S3_S3_S3_S3_iiiS2_S2_S3_S3_S3_S3_S3_S3_S3_S3_S3_S3_ffiS2_S2_S2_S2_S2_S2_S2_S2_S2_S2_S2_S2_S2_S2_S2_S2_S2_S2_S2_S2_S2_S2_S2_S2_S2_iS2_S2_S2_i_param_23,
	.param .u64 .ptr .align 1 _Z38crust_mantle_aniso_impl_kernel_forwardiPKiS0_S0_iifiPKfPfS2_S2_S2_S2_S2_S2_S2_S2_S2_S2_S2_S2_S2_S2_S2_iS3_S3_S3_S3_S3_S3_iiiS2_S2_S3_S3_S3_S3_S3_S3_S3_S3_S3_S3_ffiS2_S2_S2_S2_S2_S2_S2_S2_S2_S2_S2_S2_S2_S2_S2_S2_S2_S2_S2_S2_S2_S2_S2_S2_S2_iS2_S2_S2_i_param_24,
	.param .u32 _Z38crust_mantle_aniso_impl_kernel_forwardiPKiS0_S0_iifiPKfPfS2_S2_S2_S2_S2_S2_S2_S2_S2_S2_S2_S2_S2_S2_S2_iS3_S3_S3_S3_S3_S3_iiiS2_S2_S3_S3_S3_S3_S3_S3_S3_S3_S3_S3_ffiS2_S2_S2_S2_S2_S2_S2_S2_S2_S2_S2_S2_S2_S2_S2_S2_S2_S2_S2_S2_S2_S2_S2_S2_S2_iS2_S2_S2_i_param_25,
	.param .u64 .ptr .align 1 _Z38crust_mantle_aniso_impl_kernel_forwardiPKiS0_S0_iifiPKfPfS2_S2_S2_S2_S2_S2_S2_S2_S2_S2_S2_S2_S2_S2_S2_iS3_S3_S3_S3_S3_S3_iiiS2_S2_S3_S3_S3_S3_S3_S3_S3_S3_S3_S3_ffiS2_S2_S2_S2_S2_S2_S2_S2_S2_S2_S2_S2_S2_S2_S2_S2_S2_S2_S2_S2_S2_S2_S2_S2_S2_iS2_S2_S2_i_param_26,
	.param .u64 .ptr .align 1 _Z38crust_mantle_aniso_impl_kernel_forwardiPKiS0_S0_iifiPKfPfS2_S2_S2_S2_S2_S2_S2_S2_S2_S2_S2_S2_S2_S2_S2_iS3_S3_S3_S3_S3_S3_iiiS2_S2_S3_S3_S3_S3_S3_S3_S3_S3_S3_S3_ffiS2_S2_S2_S2_S2_S2_S2_S2_S2_S2_S2_S2_S2_S2_S2_S2_S2_S2_S2_S2_S2_S2_S2_S2_S2_iS2_S2_S2_i_param_27,
	.param .u64 .ptr .align 1 _Z38crust_mantle_aniso_impl_kernel_forwardiPKiS0_S0_iifiPKfPfS2_S2_S2_S2_S2_S2_S2_S2_S2_S2_S2_S2_S2_S2_S2_iS3_S3_S3_S3_S3_S3_iiiS2_S2_S3_S3_S3_S3_S3_S3_S3_S3_S3_S3_ffiS2_S2_S2_S2_S2_S2_S2_S2_S2_S2_S2_S2_S2_S2_S2_S2_S2_S2_S2_S2_S2_S2_S2_S2_S2_iS2_S2_S2_i_param_28,
	.param .u64 .ptr .align 1 _Z38crust_mantle_aniso_impl_kernel_forwardiPKiS0_S0_iifiPKfPfS2_S2_S2_S2_S2_S2_S2_S2_S2_S2_S2_S2_S2_S2_S2_iS3_S3_S3_S3_S3_S3_iiiS2_S2_S3_S3_S3_S3_S3_S3_S3_S3_S3_S3_ffiS2_S2_S2_S2_S2_S2_S2_S2_S2_S2_S2_S2_S2_S2_S2_S2_S2_S2_S2_S2_S2_S2_S2_S2_S2_iS2_S2_S2_i_param_29,
	.param .u64 .ptr .align 1 _Z38crust_mantle_aniso_impl_kernel_forwardiPKiS0_S0_iifiPKfPfS2_S2_S2_S2_S2_S2_S2_S2_S2_S2_S2_S2_S2_S2_S2_iS3_S3_S3_S3_S3_S3_iiiS2_S2_S3_S3_S3_S3_S3_S3_S3_S3_S3_S3_ffiS2_S2_S2_S2_S2_S2_S2_S2_S2_S2_S2_S2_S2_S2_S2_S2_S2_S2_S2_S2_S2_S2_S2_S2_S2_iS2_S2_S2_i_param_30,
	.param .u64 .ptr .align 1 _Z38crust_mantle_aniso_impl_kernel_forwardiPKiS0_S0_iifiPKfPfS2_S2_S2_S2_S2_S2_S2_S2_S2_S2_S2_S2_S2_S2_S2_iS3_S3_S3_S3_S3_S3_iiiS2_S2_S3_S3_S3_S3_S3_S3_S3_S3_S3_S3_ffiS2_S2_S2_S2_S2_S2_S2_S2_S2_S2_S2_S2_S2_S2_S2_S2_S2_S2_S2_S2_S2_S2_S2_S2_S2_iS2_S2_S2_i_param_31,
	.param .u32 _Z38crust_mantle_aniso_impl_kernel_forwardiPKiS0_S0_iifiPKfPfS2_S2_S2_S2_S2_S2_S2_S2_S2_S2_S2_S2_S2_S2_S2_iS3_S3_S3_S3_S3_S3_iiiS2_S2_S3_S3_S3_S3_S3_S3_S3_S3_S3_S3_ffiS2_S2_S2_S2_S2_S2_S2_S2_S2_S2_S2_S2_S2_S2_S2_S2_S2_S2_S2_S2_S2_S2_S2_S2_S2_iS2_S2_S2_i_param_32,
	.param .u32 _Z38crust_mantle_aniso_impl_kernel_forwardiPKiS0_S0_iifiPKfPfS2_S2_S2_S2_S2_S2_S2_S2_S2_S2_S2_S2_S2_S2_S2_iS3_S3_S3_S3_S3_S3_iiiS2_S2_S3_S3_S3_S3_S3_S3_S3_S3_S3_S3_ffiS2_S2_S2_S2_S2_S2_S2_S2_S2_S2_S2_S2_S2_S2_S2_S2_S2_S2_S2_S2_S2_S2_S2_S2_S2_iS2_S2_S2_i_param_33,
	.param .u32 _Z38crust_mantle_aniso_impl_kernel_forwardiPKiS0_S0_iifiPKfPfS2_S2_S2_S2_S2_S2_S2_S2_S2_S2_S2_S2_S2_S2_S2_iS3_S3_S3_S3_S3_S3_iiiS2_S2_S3_S3_S3_S3_S3_S3_S3_S3_S3_S3_ffiS2_S2_S2_S2_S2_S2_S2_S2_S2_S2_S2_S2_S2_S2_S2_S2_S2_S2_S2_S2_S2_S2_S2_S2_S2_iS2_S2_S2_i_param_34,
	.param .u64 .ptr .align 1 _Z38crust_mantle_aniso_impl_kernel_forwardiPKiS0_S0_iifiPKfPfS2_S2_S2_S2_S2_S2_S2_S2_S2_S2_S2_S2_S2_S2_S2_iS3_S3_S3_S3_S3_S3_iiiS2_S2_S3_S3_S3_S3_S3_S3_S3_S3_S3_S3_ffiS2_S2_S2_S2_S2_S2_S2_S2_S2_S2_S2_S2_S2_S2_S2_S2_S2_S2_S2_S2_S2_S2_S2_S2_S2_iS2_S2_S2_i_param_35,
	.param .u64 .ptr .align 1 _Z38crust_mantle_aniso_impl_kernel_forwardiPKiS0_S0_iifiPKfPfS2_S2_S2_S2_S2_S2_S2_S2_S2_S2_S2_S2_S2_S2_S2_iS3_S3_S3_S3_S3_S3_iiiS2_S2_S3_S3_S3_S3_S3_S3_S3_S3_S3_S3_ffiS2_S2_S2_S2_S2_S2_S2_S2_S2_S2_S2_S2_S2_S2_S2_S2_S2_S2_S2_S2_S2_S2_S2_S2_S2_iS2_S2_S2_i_param_36,
	.param .u64 .ptr .align 1 _Z38crust_mantle_aniso_impl_kernel_forwardiPKiS0_S0_iifiPKfPfS2_S2_S2_S2_S2_S2_S2_S2_S2_S2_S2_S2_S2_S2_S2_iS3_S3_S3_S3_S3_S3_iiiS2_S2_S3_S3_S3_S3_S3_S3_S3_S3_S3_S3_ffiS2_S2_S2_S2_S2_S2_S2_S2_S2_S2_S2_S2_S2_S2_S2_S2_S2_S2_S2_S2_S2_S2_S2_S2_S2_iS2_S2_S2_i_param_37,
	.param .u64 .ptr .align 1 _Z38crust_mantle_aniso_impl_kernel_forwardiPKiS0_S0_iifiPKfPfS2_S2_S2_S2_S2_S2_S2_S2_S2_S2_S2_S2_S2_S2_S2_iS3_S3_S3_S3_S3_S3_iiiS2_S2_S3_S3_S3_S3_S3_S3_S3_S3_S3_S3_ffiS2_S2_S2_S2_S2_S2_S2_S2_S2_S2_S2_S2_S2_S2_S2_S2_S2_S2_S2_S2_S2_S2_S2_S2_S2_iS2_S2_S2_i_param_38,
	.param .u64 .ptr .align 1 _Z38crust_mantle_aniso_impl_kernel_forwardiPKiS0_S0_iifiPKfPfS2_S2_S2_S2_S2_S2_S2_S2_S2_S2_S2_S2_S2_S2_S2_iS3_S3_S3_S3_S3_S3_iiiS2_S2_S3_S3_S3_S3_S3_S3_S3_S3_S3_S3_ffiS2_S2_S2_S2_S2_S2_S2_S2_S2_S2_S2_S2_S2_S2_S2_S2_S2_S2_S2_S2_S2_S2_S2_S2_S2_iS2_S2_S2_i_param_39,
	.param .u64 .ptr .align 1 _Z38crust_mantle_aniso_impl_kernel_forwardiPKiS0_S0_iifiPKfPfS2_S2_S2_S2_S2_S2_S2_S2_S2_S2_S2_S2_S2_S2_S2_iS3_S3_S3_S3_S3_S3_iiiS2_S2_S3_S3_S3_S3_S3_S3_S3_S3_S3_S3_ffiS2_S2_S2_S2_S2_S2_S2_S2_S2_S2_S2_S2_S2_S2_S2_S2_S2_S2_S2_S2_S2_S2_S2_S2_S2_iS2_S2_S2_i_param_40,
	.param .u64 .ptr .align 1 _Z38crust_mantle_aniso_impl_kernel_forwardiPKiS0_S0_iifiPKfPfS2_S2_S2_S2_S2_S2_S2_S2_S2_S2_S2_S2_S2_S2_S2_iS3_S3_S3_S3_S3_S3_iiiS2_S2_S3_S3_S3_S3_S3_S3_S3_S3_S3_S3_ffiS2_S2_S2_S2_S2_S2_S2_S2_S2_S2_S2_S2_S2_S2_S2_S2_S2_S2_S2_S2_S2_S2_S2_S2_S2_iS2_S2_S2_i_param_41,
	.param .u64 .ptr .align 1 _Z38crust_mantle_aniso_impl_kernel_forwardiPKiS0_S0_iifiPKfPfS2_S2_S2_S2_S2_S2_S2_S2_S2_S2_S2_S2_S2_S2_S2_iS3_S3_S3_S3_S3_S3_iiiS2_S2_S3_S3_S3_S3_S3_S3_S3_S3_S3_S3_ffiS2_S2_S2_S2_S2_S2_S2_S2_S2_S2_S2_S2_S2_S2_S2_S2_S2_S2_S2_S2_S2_S2_S2_S2_S2_iS2_S2_S2_i_param_42,
	.param .u64 .ptr .align 1 _Z38crust_mantle_aniso_impl_kernel_forwardiPKiS0_S0_iifiPKfPfS2_S2_S2_S2_S2_S2_S2_S2_S2_S2_S2_S2_S2_S2_S2_iS3_S3_S3_S3_S3_S3_iiiS2_S2_S3_S3_S3_S3_S3_S3_S3_S3_S3_S3_ffiS2_S2_S2_S2_S2_S2_S2_S2_S2_S2_S2_S2_S2_S2_S2_S2_S2_S2_S2_S2_S2_S2_S2_S2_S2_iS2_S2_S2_i_param_43,
	.param .u64 .ptr .align 1 _Z38crust_mantle_aniso_impl_kernel_forwardiPKiS0_S0_iifiPKfPfS2_S2_S2_S2_S2_S2_S2_S2_S2_S2_S2_S2_S2_S2_S2_iS3_S3_S3_S3_S3_S3_iiiS2_S2_S3_S3_S3_S3_S3_S3_S3_S3_S3_S3_ffiS2_S2_S2_S2_S2_S2_S2_S2_S2_S2_S2_S2_S2_S2_S2_S2_S2_S2_S2_S2_S2_S2_S2_S2_S2_iS2_S2_S2_i_param_44,
	.param .u64 .ptr .align 1 _Z38crust_mantle_aniso_impl_kernel_forwardiPKiS0_S0_iifiPKfPfS2_S2_S2_S2_S2_S2_S2_S2_S2_S2_S2_S2_S2_S2_S2_iS3_S3_S3_S3_S3_S3_iiiS2_S2_S3_S3_S3_S3_S3_S3_S3_S3_S3_S3_ffiS2_S2_S2_S2_S2_S2_S2_S2_S2_S2_S2_S2_S2_S2_S2_S2_S2_S2_S2_S2_S2_S2_S2_S2_S2_iS2_S2_S2_i_param_45,
	.param .u64 .ptr .align 1 _Z38crust_mantle_aniso_impl_kernel_forwardiPKiS0_S0_iifiPKfPfS2_S2_S2_S2_S2_S2_S2_S2_S2_S2_S2_S2_S2_S2_S2_iS3_S3_S3_S3_S3_S3_iiiS2_S2_S3_S3_S3_S3_S3_S3_S3_S3_S3_S3_ffiS2_S2_S2_S2_S2_S2_S2_S2_S2_S2_S2_S2_S2_S2_S2_S2_S2_S2_S2_S2_S2_S2_S2_S2_S2_iS2_S2_S2_i_param_46,
	.param .f32 _Z38crust_mantle_aniso_impl_kernel_forwardiPKiS0_S0_iifiPKfPfS2_S2_S2_S2_S2_S2_S2_S2_S2_S2_S2_S2_S2_S2_S2_iS3_S3_S3_S3_S3_S3_iiiS2_S2_S3_S3_S3_S3_S3_S3_S3_S3_S3_S3_ffiS2_S2_S2_S2_S2_S2_S2_S2_S2_S2_S2_S2_S2_S2_S2_S2_S2_S2_S2_S2_S2_S2_S2_S2_S2_iS2_S2_S2_i_param_47,
	.param .f32 _Z38crust_mantle_aniso_impl_kernel_forwardiPKiS0_S0_iifiPKfPfS2_S2_S2_S2_S2_S2_S2_S2_S2_S2_S2_S2_S2_S2_S2_iS3_S3_S3_S3_S3_S3_iiiS2_S2_S3_S3_S3_S3_S3_S3_S3_S3_S3_S3_ffiS2_S2_S2_S2_S2_S2_S2_S2_S2_S2_S2_S2_S2_S2_S2_S2_S2_S2_S2_S2_S2_S2_S2_S2_S2_iS2_S2_S2_i_param_48,
	.param .u32 _Z38crust_mantle_aniso_impl_kernel_forwardiPKiS0_S0_iifiPKfPfS2_S2_S2_S2_S2_S2_S2_S2_S2_S2_S2_S2_S2_S2_S2_iS3_S3_S3_S3_S3_S3_iiiS2_S2_S3_S3_S3_S3_S3_S3_S3_S3_S3_S3_ffiS2_S2_S2_S2_S2_S2_S2_S2_S2_S2_S2_S2_S2_S2_S2_S2_S2_S2_S2_S2_S2_S2_S2_S2_S2_iS2_S2_S2_i_param_49,
	.param .u64 .ptr .align 1 _Z38crust_mantle_aniso_impl_kernel_forwardiPKiS0_S0_iifiPKfPfS2_S2_S2_S2_S2_S2_S2_S2_S2_S2_S2_S2_S2_S2_S2_iS3_S3_S3_S3_S3_S3_iiiS2_S2_S3_S3_S3_S3_S3_S3_S3_S3_S3_S3_ffiS2_S2_S2_S2_S2_S2_S2_S2_S2_S2_S2_S2_S2_S2_S2_S2_S2_S2_S2_S2_S2_S2_S2_S2_S2_iS2_S2_S2_i_param_50,
	.param .u64 .ptr .align 1 _Z38crust_mantle_aniso_impl_kernel_forwardiPKiS0_S0_iifiPKfPfS2_S2_S2_S2_S2_S2_S2_S2_S2_S2_S2_S2_S2_S2_S2_iS3_S3_S3_S3_S3_S3_iiiS2_S2_S3_S3_S3_S3_S3_S3_S3_S3_S3_S3_ffiS2_S2_S2_S2_S2_S2_S2_S2_S2_S2_S2_S2_S2_S2_S2_S2_S2_S2_S2_S2_S2_S2_S2_S2_S2_iS2_S2_S2_i_param_51,
	.param .u64 .ptr .align 1 _Z38crust_mantle_aniso_impl_kernel_forwardiPKiS0_S0_iifiPKfPfS2_S2_S2_S2_S2_S2_S2_S2_S2_S2_S2_S2_S2_S2_S2_iS3_S3_S3_S3_S3_S3_iiiS2_S2_S3_S3_S3_S3_S3_S3_S3_S3_S3_S3_ffiS2_S2_S2_S2_S2_S2_S2_S2_S2_S2_S2_S2_S2_S2_S2_S2_S2_S2_S2_S2_S2_S2_S2_S2_S2_iS2_S2_S2_i_param_52,
	.param .u64 .ptr .align 1 _Z38crust_mantle_aniso_impl_kernel_forwardiPKiS0_S0_iifiPKfPfS2_S2_S2_S2_S2_S2_S2_S2_S2_S2_S2_S2_S2_S2_S2_iS3_S3_S3_S3_S3_S3_iiiS2_S2_S3_S3_S3_S3_S3_S3_S3_S3_S3_S3_ffiS2_S2_S2_S2_S2_S2_S2_S2_S2_S2_S2_S2_S2_S2_S2_S2_S2_S2_S2_S2_S2_S2_S2_S2_S2_iS2_S2_S2_i_param_53,
	.param .u64 .ptr .align 1 _Z38crust_mantle_aniso_impl_kernel_forwardiPKiS0_S0_iifiPKfPfS2_S2_S2_S2_S2_S2_S2_S2_S2_S2_S2_S2_S2_S2_S2_iS3_S3_S3_S3_S3_S3_iiiS2_S2_S3_S3_S3_S3_S3_S3_S3_S3_S3_S3_ffiS2_S2_S2_S2_S2_S2_S2_S2_S2_S2_S2_S2_S2_S2_S2_S2_S2_S2_S2_S2_S2_S2_S2_S2_S2_iS2_S2_S2_i_param_54,
	.param .u64 .ptr .align 1 _Z38crust_mantle_aniso_impl_kernel_forwardiPKiS0_S0_iifiPKfPfS2_S2_S2_S2_S2_S2_S2_S2_S2_S2_S2_S2_S2_S2_S2_iS3_S3_S3_S3_S3_S3_iiiS2_S2_S3_S3_S3_S3_S3_S3_S3_S3_S3_S3_ffiS2_S2_S2_S2_S2_S2_S2_S2_S2_S2_S2_S2_S2_S2_S2_S2_S2_S2_S2_S2_S2_S2_S2_S2_S2_iS2_S2_S2_i_param_55,
	.param .u64 .ptr .align 1 _Z38crust_mantle_aniso_impl_kernel_forwardiPKiS0_S0_iifiPKfPfS2_S2_S2_S2_S2_S2_S2_S2_S2_S2_S2_S2_S2_S2_S2_iS3_S3_S3_S3_S3_S3_iiiS2_S2_S3_S3_S3_S3_S3_S3_S3_S3_S3_S3_ffiS2_S2_S2_S2_S2_S2_S2_S2_S2_S2_S2_S2_S2_S2_S2_S2_S2_S2_S2_S2_S2_S2_S2_S2_S2_iS2_S2_S2_i_param_56,
	.param .u64 .ptr .align 1 _Z38crust_mantle_aniso_impl_kernel_forwardiPKiS0_S0_iifiPKfPfS2_S2_S2_S2_S2_S2_S2_S2_S2_S2_S2_S2_S2_S2_S2_iS3_S3_S3_S3_S3_S3_iiiS2_S2_S3_S3_S3_S3_S3_S3_S3_S3_S3_S3_ffiS2_S2_S2_S2_S2_S2_S2_S2_S2_S2_S2_S2_S2_S2_S2_S2_S2_S2_S2_S2_S2_S2_S2_S2_S2_iS2_S2_S2_i_param_57,
	.param .u64 .ptr .align 1 _Z38crust_mantle_aniso_impl_kernel_forwardiPKiS0_S0_iifiPKfPfS2_S2_S2_S2_S2_S2_S2_S2_S2_S2_S2_S2_S2_S2_S2_iS3_S3_S3_S3_S3_S3_iiiS2_S2_S3_S3_S3_S3_S3_S3_S3_S3_S3_S3_ffiS2_S2_S2_S2_S2_S2_S2_S2_S2_S2_S2_S2_S2_S2_S2_S2_S2_S2_S2_S2_S2_S2_S2_S2_S2_iS2_S2_S2_i_param_58,
	.param .u64 .ptr .align 1 _Z38crust_mantle_aniso_impl_kernel_forwardiPKiS0_S0_iifiPKfPfS2_S2_S2_S2_S2_S2_S2_S2_S2_S2_S2_S2_S2_S2_S2_iS3_S3_S3_S3_S3_S3_iiiS2_S2_S3_S3_S3_S3_S3_S3_S3_S3_S3_S3_ffiS2_S2_S2_S2_S2_S2_S2_S2_S2_S2_S2_S2_S2_S2_S2_S2_S2_S2_S2_S2_S2_S2_S2_S2_S2_iS2_S2_S2_i_param_59,
	.param .u64 .ptr .align 1 _Z38crust_mantle_aniso_impl_kernel_forwardiPKiS0_S0_iifiPKfPfS2_S2_S2_S2_S2_S2_S2_S2_S2_S2_S2_S2_S2_S2_S2_iS3_S3_S3_S3_S3_S3_iiiS2_S2_S3_S3_S3_S3_S3_S3_S3_S3_S3_S3_ffiS2_S2_S2_S2_S2_S2_S2_S2_S2_S2_S2_S2_S2_S2_S2_S2_S2_S2_S2_S2_S2_S2_S2_S2_S2_iS2_S2_S2_i_param_60,
	.param .u64 .ptr .align 1 _Z38crust_mantle_aniso_impl_kernel_forwardiPKiS0_S0_iifiPKfPfS2_S2_S2_S2_S2_S2_S2_S2_S2_S2_S2_S2_S2_S2_S2_iS3_S3_S3_S3_S3_S3_iiiS2_S2_S3_S3_S3_S3_S3_S3_S3_S3_S3_S3_ffiS2_S2_S2_S2_S2_S2_S2_S2_S2_S2_S2_S2_S2_S2_S2_S2_S2_S2_S2_S2_S2_S2_S2_S2_S2_iS2_S2_S2_i_param_61,
	.param .u64 .ptr .align 1 _Z38crust_mantle_aniso_impl_kernel_forwardiPKiS0_S0_iifiPKfPfS2_S2_S2_S2_S2_S2_S2_S2_S2_S2_S2_S2_S2_S2_S2_iS3_S3_S3_S3_S3_S3_iiiS2_S2_S3_S3_S3_S3_S3_S3_S3_S3_S3_S3_ffiS2_S2_S2_S2_S2_S2_S2_S2_S2_S2_S2_S2_S2_S2_S2_S2_S2_S2_S2_S2_S2_S2_S2_S2_S2_iS2_S2_S2_i_param_62,
	.param .u64 .ptr .align 1 _Z38crust_mantle_aniso_impl_kernel_forwardiPKiS0_S0_iifiPKfPfS2_S2_S2_S2_S2_S2_S2_S2_S2_S2_S2_S2_S2_S2_S2_iS3_S3_S3_S3_S3_S3_iiiS2_S2_S3_S3_S3_S3_S3_S3_S3_S3_S3_S3_ffiS2_S2_S2_S2_S2_S2_S2_S2_S2_S2_S2_S2_S2_S2_S2_S2_S2_S2_S2_S2_S2_S2_S2_S2_S2_iS2_S2_S2_i_param_63,
	.param .u64 .ptr .align 1 _Z38crust_mantle_aniso_impl_kernel_forwardiPKiS0_S0_iifiPKfPfS2_S2_S2_S2_S2_S2_S2_S2_S2_S2_S2_S2_S2_S2_S2_iS3_S3_S3_S3_S3_S3_iiiS2_S2_S3_S3_S3_S3_S3_S3_S3_S3_S3_S3_ffiS2_S2_S2_S2_S2_S2_S2_S2_S2_S2_S2_S2_S2_S2_S2_S2_S2_S2_S2_S2_S2_S2_S2_S2_S2_iS2_S2_S2_i_param_64,
	.param .u64 .ptr .align 1 _Z38crust_mantle_aniso_impl_kernel_forwardiPKiS0_S0_iifiPKfPfS2_S2_S2_S2_S2_S2_S2_S2_S2_S2_S2_S2_S2_S2_S2_iS3_S3_S3_S3_S3_S3_iiiS2_S2_S3_S3_S3_S3_S3_S3_S3_S3_S3_S3_ffiS2_S2_S2_S2_S2_S2_S2_S2_S2_S2_S2_S2_S2_S2_S2_S2_S2_S2_S2_S2_S2_S2_S2_S2_S2_iS2_S2_S2_i_param_65,
	.param .u64 .ptr .align 1 _Z38crust_mantle_aniso_impl_kernel_forwardiPKiS0_S0_iifiPKfPfS2_S2_S2_S2_S2_S2_S2_S2_S2_S2_S2_S2_S2_S2_S2_iS3_S3_S3_S3_S3_S3_iiiS2_S2_S3_S3_S3_S3_S3_S3_S3_S3_S3_S3_ffiS2_S2_S2_S2_S2_S2_S2_S2_S2_S2_S2_S2_S2_S2_S2_S2_S2_S2_S2_S2_S2_S2_S2_S2_S2_iS2_S2_S2_i_param_66,
	.param .u64 .ptr .align 1 _Z38crust_mantle_aniso_impl_kernel_forwardiPKiS0_S0_iifiPKfPfS2_S2_S2_S2_S2_S2_S2_S2_S2_S2_S2_S2_S2_S2_S2_iS3_S3_S3_S3_S3_S3_iiiS2_S2_S3_S3_S3_S3_S3_S3_S3_S3_S3_S3_ffiS2_S2_S2_S2_S2_S2_S2_S2_S2_S2_S2_S2_S2_S2_S2_S2_S2_S2_S2_S2_S2_S2_S2_S2_S2_iS2_S2_S2_i_param_67,
	.param .u64 .ptr .align 1 _Z38crust_mantle_aniso_impl_kernel_forwardiPKiS0_S0_iifiPKfPfS2_S2_S2_S2_S2_S2_S2_S2_S2_S2_S2_S2_S2_S2_S2_iS3_S3_S3_S3_S3_S3_iiiS2_S2_S3_S3_S3_S3_S3_S3_S3_S3_S3_S3_ffiS2_S2_S2_S2_S2_S2_S2_S2_S2_S2_S2_S2_S2_S2_S2_S2_S2_S2_S2_S2_S2_S2_S2_S2_S2_iS2_S2_S2_i_param_68,
	.param .u64 .ptr .align 1 _Z38crust_mantle_aniso_impl_kernel_forwardiPKiS0_S0_iifiPKfPfS2_S2_S2_S2_S2_S2_S2_S2_S2_S2_S2_S2_S2_S2_S2_iS3_S3_S3_S3_S3_S3_iiiS2_S2_S3_S3_S3_S3_S3_S3_S3_S3_S3_S3_ffiS2_S2_S2_S2_S2_S2_S2_S2_S2_S2_S2_S2_S2_S2_S2_S2_S2_S2_S2_S2_S2_S2_S2_S2_S2_iS2_S2_S2_i_param_69,
	.param .u64 .ptr .align 1 _Z38crust_mantle_aniso_impl_kernel_forwardiPKiS0_S0_iifiPKfPfS2_S2_S2_S2_S2_S2_S2_S2_S2_S2_S2_S2_S2_S2_S2_iS3_S3_S3_S3_S3_S3_iiiS2_S2_S3_S3_S3_S3_S3_S3_S3_S3_S3_S3_ffiS2_S2_S2_S2_S2_S2_S2_S2_S2_S2_S2_S2_S2_S2_S2_S2_S2_S2_S2_S2_S2_S2_S2_S2_S2_iS2_S2_S2_i_param_70,
	.param .u64 .ptr .align 1 _Z38crust_mantle_aniso_impl_kernel_forwardiPKiS0_S0_iifiPKfPfS2_S2_S2_S2_S2_S2_S2_S2_S2_S2_S2_S2_S2_S2_S2_iS3_S3_S3_S3_S3_S3_iiiS2_S2_S3_S3_S3_S3_S3_S3_S3_S3_S3_S3_ffiS2_S2_S2_S2_S2_S2_S2_S2_S2_S2_S2_S2_S2_S2_S2_S2_S2_S2_S2_S2_S2_S2_S2_S2_S2_iS2_S2_S2_i_param_71,
	.param .u64 .ptr .align 1 _Z38crust_mantle_aniso_impl_kernel_forwardiPKiS0_S0_iifiPKfPfS2_S2_S2_S2_S2_S2_S2_S2_S2_S2_S2_S2_S2_S2_S2_iS3_S3_S3_S3_S3_S3_iiiS2_S2_S3_S3_S3_S3_S3_S3_S3_S3_S3_S3_ffiS2_S2_S2_S2_S2_S2_S2_S2_S2_S2_S2_S2_S2_S2_S2_S2_S2_S2_S2_S2_S2_S2_S2_S2_S2_iS2_S2_S2_i_param_72,
	.param .u64 .ptr .align 1 _Z38crust_mantle_aniso_impl_kernel_forwardiPKiS0_S0_iifiPKfPfS2_S2_S2_S2_S2_S2_S2_S2_S2_S2_S2_S2_S2_S2_S2_iS3_S3_S3_S3_S3_S3_iiiS2_S2_S3_S3_S3_S3_S3_S3_S3_S3_S3_S3_ffiS2_S2_S2_S2_S2_S2_S2_S2_S2_S2_S2_S2_S2_S2_S2_S2_S2_S2_S2_S2_S2_S2_S2_S2_S2_iS2_S2_S2_i_param_73,
	.param .u64 .ptr .align 1 _Z38crust_mantle_aniso_impl_kernel_forwardiPKiS0_S0_iifiPKfPfS2_S2_S2_S2_S2_S2_S2_S2_S2_S2_S2_S2_S2_S2_S2_iS3_S3_S3_S3_S3_S3_iiiS2_S2_S3_S3_S3_S3_S3_S3_S3_S3_S3_S3_ffiS2_S2_S2_S2_S2_S2_S2_S2_S2_S2_S2_S2_S2_S2_S2_S2_S2_S2_S2_S2_S2_S2_S2_S2_S2_iS2_S2_S2_i_param_74,
	.param .u32 _Z38crust_mantle_aniso_impl_kernel_forwardiPKiS0_S0_iifiPKfPfS2_S2_S2_S2_S2_S2_S2_S2_S2_S2_S2_S2_S2_S2_S2_iS3_S3_S3_S3_S3_S3_iiiS2_S2_S3_S3_S3_S3_S3_S3_S3_S3_S3_S3_ffiS2_S2_S2_S2_S2_S2_S2_S2_S2_S2_S2_S2_S2_S2_S2_S2_S2_S2_S2_S2_S2_S2_S2_S2_S2_iS2_S2_S2_i_param_75,
	.param .u64 .ptr .align 1 _Z38crust_mantle_aniso_impl_kernel_forwardiPKiS0_S0_iifiPKfPfS2_S2_S2_S2_S2_S2_S2_S2_S2_S2_S2_S2_S2_S2_S2_iS3_S3_S3_S3_S3_S3_iiiS2_S2_S3_S3_S3_S3_S3_S3_S3_S3_S3_S3_ffiS2_S2_S2_S2_S2_S2_S2_S2_S2_S2_S2_S2_S2_S2_S2_S2_S2_S2_S2_S2_S2_S2_S2_S2_S2_iS2_S2_S2_i_param_76,
	.param .u64 .ptr .align 1 _Z38crust_mantle_aniso_impl_kernel_forwardiPKiS0_S0_iifiPKfPfS2_S2_S2_S2_S2_S2_S2_S2_S2_S2_S2_S2_S2_S2_S2_iS3_S3_S3_S3_S3_S3_iiiS2_S2_S3_S3_S3_S3_S3_S3_S3_S3_S3_S3_ffiS2_S2_S2_S2_S2_S2_S2_S2_S2_S2_S2_S2_S2_S2_S2_S2_S2_S2_S2_S2_S2_S2_S2_S2_S2_iS2_S2_S2_i_param_77,
	.param .u64 .ptr .align 1 _Z38crust_mantle_aniso_impl_kernel_forwardiPKiS0_S0_iifiPKfPfS2_S2_S2_S2_S2_S2_S2_S2_S2_S2_S2_S2_S2_S2_S2_iS3_S3_S3_S3_S3_S3_iiiS2_S2_S3_S3_S3_S3_S3_S3_S3_S3_S3_S3_ffiS2_S2_S2_S2_S2_S2_S2_S2_S2_S2_S2_S2_S2_S2_S2_S2_S2_S2_S2_S2_S2_S2_S2_S2_S2_iS2_S2_S2_i_param_78,
	.param .u32 _Z38crust_mantle_aniso_impl_kernel_forwardiPKiS0_S0_iifiPKfPfS2_S2_S2_S2_S2_S2_S2_S2_S2_S2_S2_S2_S2_S2_S2_iS3_S3_S3_S3_S3_S3_iiiS2_S2_S3_S3_S3_S3_S3_S3_S3_S3_S3_S3_ffiS2_S2_S2_S2_S2_S2_S2_S2_S2_S2_S2_S2_S2_S2_S2_S2_S2_S2_S2_S2_S2_S2_S2_S2_S2_iS2_S2_S2_i_param_79
)
{
	.reg .pred 	%p<24>;
	.reg .b16 	%rs<8>;
	.reg .b32 	%r<160>;
	.reg .b32 	%f<969>;
	.reg .b64 	%rd<264>;
	// demoted variable
	.shared .align 4 .b8 _ZZ38crust_mantle_aniso_impl_kernel_forwardiPKiS0_S0_iifiPKfPfS2_S2_S2_S2_S2_S2_S2_S2_S2_S2_S2_S2_S2_S2_S2_iS3_S3_S3_S3_S3_S3_iiiS2_S2_S3_S3_S3_S3_S3_S3_S3_S3_S3_S3_ffiS2_S2_S2_S2_S2_S2_S2_S2_S2_S2_S2_S2_S2_S2_S2_S2_S2_S2_S2_S2_S2_S2_S2_S2_S2_iS2_S2_S2_iE12s_dummyx_loc[500];
	// demoted variable
	.shared .align 4 .b8 _ZZ38crust_mantle_aniso_impl_kernel_forwardiPKiS0_S0_iifiPKfPfS2_S2_S2_S2_S2_S2_S2_S2_S2_S2_S2_S2_S2_S2_S2_iS3_S3_S3_S3_S3_S3_iiiS2_S2_S3_S3_S3_S3_S3_S3_S3_S3_S3_S3_ffiS2_S2_S2_S2_S2_S2_S2_S2_S2_S2_S2_S2_S2_S2_S2_S2_S2_S2_S2_S2_S2_S2_S2_S2_S2_iS2_S2_S2_iE12s_dummyy_loc[500];
	// demoted variable
	.shared .align 4 .b8 _ZZ38crust_mantle_aniso_impl_kernel_forwardiPKiS0_S0_iifiPKfPfS2_S2_S2_S2_S2_S2_S2_S2_S2_S2_S2_S2_S2_S2_S2_iS3_S3_S3_S3_S3_S3_iiiS2_S2_S3_S3_S3_S3_S3_S3_S3_S3_S3_S3_ffiS2_S2_S2_S2_S2_S2_S2_S2_S2_S2_S2_S2_S2_S2_S2_S2_S2_S2_S2_S2_S2_S2_S2_S2_S2_iS2_S2_S2_iE12s_dummyz_loc[500];
	// demoted variable
	.shared .align 4 .b8 _ZZ38crust_mantle_aniso_impl_kernel_forwardiPKiS0_S0_iifiPKfPfS2_S2_S2_S2_S2_S2_S2_S2_S2_S2_S2_S2_S2_S2_S2_iS3_S3_S3_S3_S3_S3_iiiS2_S2_S3_S3_S3_S3_S3_S3_S3_S3_S3_S3_ffiS2_S2_S2_S2_S2_S2_S2_S2_S2_S2_S2_S2_S2_S2_S2_S2_S2_S2_S2_S2_S2_S2_S2_S2_S2_iS2_S2_S2_iE8s_tempx1[500];
	// demoted variable
	.shared .align 4 .b8 _ZZ38crust_mantle_aniso_impl_kernel_forwardiPKiS0_S0_iifiPKfPfS2_S2_S2_S2_S2_S2_S2_S2_S2_S2_S2_S2_S2_S2_S2_iS3_S3_S3_S3_S3_S3_iiiS2_S2_S3_S3_S3_S3_S3_S3_S3_S3_S3_S3_ffiS2_S2_S2_S2_S2_S2_S2_S2_S2_S2_S2_S2_S2_S2_S2_S2_S2_S2_S2_S2_S2_S2_S2_S2_S2_iS2_S2_S2_iE8s_tempx2[500];
	// demoted variable
	.shared .align 4 .b8 _ZZ38crust_mantle_aniso_impl_kernel_forwardiPKiS0_S0_iifiPKfPfS2_S2_S2_S2_S2_S2_S2_S2_S2_S2_S2_S2_S2_S2_S2_iS3_S3_S3_S3_S3_S3_iiiS2_S2_S3_S3_S3_S3_S3_S3_S3_S3_S3_S3_ffiS2_S2_S2_S2_S2_S2_S2_S2_S2_S2_S2_S2_S2_S2_S2_S2_S2_S2_S2_S2_S2_S2_S2_S2_S2_iS2_S2_S2_iE8s_tempx3[500];
	// demoted variable
	.shared .align 4 .b8 _ZZ38crust_mantle_aniso_impl_kernel_forwardiPKiS0_S0_iifiPKfPfS2_S2_S2_S2_S2_S2_S2_S2_S2_S2_S2_S2_S2_S2_S2_iS3_S3_S3_S3_S3_S3_iiiS2_S2_S3_S3_S3_S3_S3_S3_S3_S3_S3_S3_ffiS2_S2_S2_S2_S2_S2_S2_S2_S2_S2_S2_S2_S2_S2_S2_S2_S2_S2_S2_S2_S2_S2_S2_S2_S2_iS2_S2_S2_iE8s_tempy1[500];
	// demoted variable
	.shared .align 4 .b8 _ZZ38crust_mantle_aniso_impl_kernel_forwardiPKiS0_S0_iifiPKfPfS2_S2_S2_S2_S2_S2_S2_S2_S2_S2_S2_S2_S2_S2_S2_iS3_S3_S3_S3_S3_S3_iiiS2_S2_S3_S3_S3_S3_S3_S3_S3_S3_S3_S3_ffiS2_S2_S2_S2_S2_S2_S2_S2_S2_S2_S2_S2_S2_S2_S2_S2_S2_S2_S2_S2_S2_S2_S2_S2_S2_iS2_S2_S2_iE8s_tempy2[500];
	// demoted variable
	.shared .align 4 .b8 _ZZ38crust_mantle_aniso_impl_kernel_forwardiPKiS0_S0_iifiPKfPfS2_S2_S2_S2_S2_S2_S2_S2_S2_S2_S2_S2_S2_S2_S2_iS3_S3_S3_S3_S3_S3_iiiS2_S2_S3_S3_S3_S3_S3_S3_S3_S3_S3_S3_ffiS2_S2_S2_S2_S2_S2_S2_S2_S2_S2_S2_S2_S2_S2_S2_S2_S2_S2_S2_S2_S2_S2_S2_S2_S2_iS2_S2_S2_iE8s_tempy3[500];
	// demoted variable
	.shared .align 4 .b8 _ZZ38crust_mantle_aniso_impl_kernel_forwardiPKiS0_S0_iifiPKfPfS2_S2_S2_S2_S2_S2_S2_S2_S2_S2_S2_S2_S2_S2_S2_iS3_S3_S3_S3_S3_S3_iiiS2_S2_S3_S3_S3_S3_S3_S3_S3_S3_S3_S3_ffiS2_S2_S2_S2_S2_S2_S2_S2_S2_S2_S2_S2_S2_S2_S2_S2_S2_S2_S2_S2_S2_S2_S2_S2_S2_iS2_S2_S2_iE8s_tempz1[500];
	// demoted variable
	.shared .align 4 .b8 _ZZ38crust_mantle_aniso_impl_kernel_forwardiPKiS0_S0_iifiPKfPfS2_S2_S2_S2_S2_S2_S2_S2_S2_S2_S2_S2_S2_S2_S2_iS3_S3_S3_S3_S3_S3_iiiS2_S2_S3_S3_S3_S3_S3_S3_S3_S3_S3_S3_ffiS2_S2_S2_S2_S2_S2_S2_S2_S2_S2_S2_S2_S2_S2_S2_S2_S2_S2_S2_S2_S2_S2_S2_S2_S2_iS2_S2_S2_iE8s_tempz2[500];
	// demoted variable
	.shared .align 4 .b8 _ZZ38crust_mantle_aniso_impl_kernel_forwardiPKiS0_S0_iifiPKfPfS2_S2_S2_S2_S2_S2_S2_S2_S2_S2_S2_S2_S2_S2_S2_iS3_S3_S3_S3_S3_S3_iiiS2_S2_S3_S3_S3_S3_S3_S3_S3_S3_S3_S3_ffiS2_S2_S2_S2_S2_S2_S2_S2_S2_S2_S2_S2_S2_S2_S2_S2_S2_S2_S2_S2_S2_S2_S2_S2_S2_iS2_S2_S2_iE8s_tempz3[500];
	// demoted variable
	.shared .align 4 .b8 _ZZ38crust_mantle_aniso_impl_kernel_forwardiPKiS0_S0_iifiPKfPfS2_S2_S2_S2_S2_S2_S2_S2_S2_S2_S2_S2_S2_S2_S2_iS3_S3_S3_S3_S3_S3_iiiS2_S2_S3_S3_S3_S3_S3_S3_S3_S3_S3_S3_ffiS2_S2_S2_S2_S2_S2_S2_S2_S2_S2_S2_S2_S2_S2_S2_S2_S2_S2_S2_S2_S2_S2_S2_S2_S2_iS2_S2_S2_iE12sh_hprime_xx[100];
	// demoted variable
	.shared .align 4 .b8 _ZZ38crust_mantle_aniso_impl_kernel_forwardiPKiS0_S0_iifiPKfPfS2_S2_S2_S2_S2_S2_S2_S2_S2_S2_S2_S2_S2_S2_S2_iS3_S3_S3_S3_S3_S3_iiiS2_S2_S3_S3_S3_S3_S3_S3_S3_S3_S3_S3_ffiS2_S2_S2_S2_S2_S2_S2_S2_S2_S2_S2_S2_S2_S2_S2_S2_S2_S2_S2_S2_S2_S2_S2_S2_S2_iS2_S2_S2_iE16sh_hprimewgll_xx[100];
	ld.param.u32 	%r24, [_Z38crust_mantle_aniso_impl_kernel_forwardiPKiS0_S0_iifiPKfPfS2_S2_S2_S2_S2_S2_S2_S2_S2_S2_S2_S2_S2_S2_S2_iS3_S3_S3_S3_S3_S3_iiiS2_S2_S3_S3_S3_S3_S3_S3_S3_S3_S3_S3_ffiS2_S2_S2_S2_S2_S2_S2_S2_S2_S2_S2_S2_S2_S2_S2_S2_S2_S2_S2_S2_S2_S2_S2_S2_S2_iS2_S2_S2_i_param_0];
	ld.param.u64 	%rd36, [_Z38crust_mantle_aniso_impl_kernel_forwardiPKiS0_S0_iifiPKfPfS2_S2_S2_S2_S2_S2_S2_S2_S2_S2_S2_S2_S2_S2_S2_iS3_S3_S3_S3_S3_S3_iiiS2_S2_S3_S3_S3_S3_S3_S3_S3_S3_S3_S3_ffiS2_S2_S2_S2_S2_S2_S2_S2_S2_S2_S2_S2_S2_S2_S2_S2_S2_S2_S2_S2_S2_S2_S2_S2_S2_iS2_S2_S2_i_param_1];
	ld.param.u64 	%rd37, [_Z38crust_mantle_aniso_impl_kernel_forwardiPKiS0_S0_iifiPKfPfS2_S2_S2_S2_S2_S2_S2_S2_S2_S2_S2_S2_S2_S2_S2_iS3_S3_S3_S3_S3_S3_iiiS2_S2_S3_S3_S3_S3_S3_S3_S3_S3_S3_S3_ffiS2_S2_S2_S2_S2_S2_S2_S2_S2_S2_S2_S2_S2_S2_S2_S2_S2_S2_S2_S2_S2_S2_S2_S2_S2_iS2_S2_S2_i_param_3];
	ld.param.u32 	%r14, [_Z38crust_mantle_aniso_impl_kernel_forwardiPKiS0_S0_iifiPKfPfS2_S2_S2_S2_S2_S2_S2_S2_S2_S2_S2_S2_S2_S2_S2_iS3_S3_S3_S3_S3_S3_iiiS2_S2_S3_S3_S3_S3_S3_S3_S3_S3_S3_S3_ffiS2_S2_S2_S2_S2_S2_S2_S2_S2_S2_S2_S2_S2_S2_S2_S2_S2_S2_S2_S2_S2_S2_S2_S2_S2_iS2_S2_S2_i_param_4];
	ld.param.u32 	%r15, [_Z38crust_mantle_aniso_impl_kernel_forwardiPKiS0_S0_iifiPKfPfS2_S2_S2_S2_S2_S2_S2_S2_S2_S2_S2_S2_S2_S2_S2_iS3_S3_S3_S3_S3_S3_iiiS2_S2_S3_S3_S3_S3_S3_S3_S3_S3_S3_S3_ffiS2_S2_S2_S2_S2_S2_S2_S2_S2_S2_S2_S2_S2_S2_S2_S2_S2_S2_S2_S2_S2_S2_S2_S2_S2_iS2_S2_S2_i_param_5];
	ld.param.f32 	%f92, [_Z38crust_mantle_aniso_impl_kernel_forwardiPKiS0_S0_iifiPKfPfS2_S2_S2_S2_S2_S2_S2_S2_S2_S2_S2_S2_S2_S2_S2_iS3_S3_S3_S3_S3_S3_iiiS2_S2_S3_S3_S3_S3_S3_S3_S3_S3_S3_S3_ffiS2_S2_S2_S2_S2_S2_S2_S2_S2_S2_S2_S2_S2_S2_S2_S2_S2_S2_S2_S2_S2_S2_S2_S2_S2_iS2_S2_S2_i_param_6];
	ld.param.u32 	%r16, [_Z38crust_mantle_aniso_impl_kernel_forwardiPKiS0_S0_iifiPKfPfS2_S2_S2_S2_S2_S2_S2_S2_S2_S2_S2_S2_S2_S2_S2_iS3_S3_S3_S3_S3_S3_iiiS2_S2_S3_S3_S3_S3_S3_S3_S3_S3_S3_S3_ffiS2_S2_S2_S2_S2_S2_S2_S2_S2_S2_S2_S2_S2_S2_S2_S2_S2_S2_S2_S2_S2_S2_S2_S2_S2_iS2_S2_S2_i_param_7];
	ld.param.u64 	%rd38, [_Z38crust_mantle_aniso_impl_kernel_forwardiPKiS0_S0_iifiPKfPfS2_S2_S2_S2_S2_S2_S2_S2_S2_S2_S2_S2_S2_S2_S2_iS3_S3_S3_S3_S3_S3_iiiS2_S2_S3_S3_S3_S3_S3_S3_S3_S3_S3_S3_ffiS2_S2_S2_S2_S2_S2_S2_S2_S2_S2_S2_S2_S2_S2_S2_S2_S2_S2_S2_S2_S2_S2_S2_S2_S2_iS2_S2_S2_i_param_8];
	ld.param.u64 	%rd78, [_Z38crust_mantle_aniso_impl_kernel_forwardiPKiS0_S0_iifiPKfPfS2_S2_S2_S2_S2_S2_S2_S2_S2_S2_S2_S2_S2_S2_S2_iS3_S3_S3_S3_S3_S3_iiiS2_S2_S3_S3_S3_S3_S3_S3_S3_S3_S3_S3_ffiS2_S2_S2_S2_S2_S2_S2_S2_S2_S2_S2_S2_S2_S2_S2_S2_S2_S2_S2_S2_S2_S2_S2_S2_S2_iS2_S2_S2_i_param_9];
	ld.param.u64 	%rd39, [_Z38crust_mantle_aniso_impl_kernel_forwardiPKiS0_S0_iifiPKfPfS2_S2_S2_S2_S2_S2_S2_S2_S2_S2_S2_S2_S2_S2_S2_iS3_S3_S3_S3_S3_S3_iiiS2_S2_S3_S3_S3_S3_S3_S3_S3_S3_S3_S3_ffiS2_S2_S2_S2_S2_S2_S2_S2_S2_S2_S2_S2_S2_S2_S2_S2_S2_S2_S2_S2_S2_S2_S2_S2_S2_iS2_S2_S2_i_param_10];
	ld.param.u64 	%rd40, [_Z38crust_mantle_aniso_impl_kernel_forwardiPKiS0_S0_iifiPKfPfS2_S2_S2_S2_S2_S2_S2_S2_S2_S2_S2_S2_S2_S2_S2_iS3_S3_S3_S3_S3_S3_iiiS2_S2_S3_S3_S3_S3_S3_S3_S3_S3_S3_S3_ffiS2_S2_S2_S2_S2_S2_S2_S2_S2_S2_S2_S2_S2_S2_S2_S2_S2_S2_S2_S2_S2_S2_S2_S2_S2_iS2_S2_S2_i_param_11];
	ld.param.u64 	%rd42, [_Z38crust_mantle_aniso_impl_kernel_forwardiPKiS0_S0_iifiPKfPfS2_S2_S2_S2_S2_S2_S2_S2_S2_S2_S2_S2_S2_S2_S2_iS3_S3_S3_S3_S3_S3_iiiS2_S2_S3_S3_S3_S3_S3_S3_S3_S3_S3_S3_ffiS2_S2_S2_S2_S2_S2_S2_S2_S2_S2_S2_S2_S2_S2_S2_S2_S2_S2_S2_S2_S2_S2_S2_S2_S2_iS2_S2_S2_i_param_13];
	ld.param.u64 	%rd45, [_Z38crust_mantle_aniso_impl_kernel_forwardiPKiS0_S0_iifiPKfPfS2_S2_S2_S2_S2_S2_S2_S2_S2_S2_S2_S2_S2_S2_S2_iS3_S3_S3_S3_S3_S3_iiiS2_S2_S3_S3_S3_S3_S3_S3_S3_S3_S3_S3_ffiS2_S2_S2_S2_S2_S2_S2_S2_S2_S2_S2_S2_S2_S2_S2_S2_S2_S2_S2_S2_S2_S2_S2_S2_S2_iS2_S2_S2_i_param_16];
	ld.param.u64 	%rd46, [_Z38crust_mantle_aniso_impl_kernel_forwardiPKiS0_S0_iifiPKfPfS2_S2_S2_S2_S2_S2_S2_S2_S2_S2_S2_S2_S2_S2_S2_iS3_S3_S3_S3_S3_S3_iiiS2_S2_S3_S3_S3_S3_S3_S3_S3_S3_S3_S3_ffiS2_S2_S2_S2_S2_S2_S2_S2_S2_S2_S2_S2_S2_S2_S2_S2_S2_S2_S2_S2_S2_S2_S2_S2_S2_iS2_S2_S2_i_param_17];
	ld.param.u64 	%rd47, [_Z38crust_mantle_aniso_impl_kernel_forwardiPKiS0_S0_iifiPKfPfS2_S2_S2_S2_S2_S2_S2_S2_S2_S2_S2_S2_S2_S2_S2_iS3_S3_S3_S3_S3_S3_iiiS2_S2_S3_S3_S3_S3_S3_S3_S3_S3_S3_S3_ffiS2_S2_S2_S2_S2_S2_S2_S2_S2_S2_S2_S2_S2_S2_S2_S2_S2_S2_S2_S2_S2_S2_S2_S2_S2_iS2_S2_S2_i_param_18];
	ld.param.u64 	%rd48, [_Z38crust_mantle_aniso_impl_kernel_forwardiPKiS0_S0_iifiPKfPfS2_S2_S2_S2_S2_S2_S2_S2_S2_S2_S2_S2_S2_S2_S2_iS3_S3_S3_S3_S3_S3_iiiS2_S2_S3_S3_S3_S3_S3_S3_S3_S3_S3_S3_ffiS2_S2_S2_S2_S2_S2_S2_S2_S2_S2_S2_S2_S2_S2_S2_S2_S2_S2_S2_S2_S2_S2_S2_S2_S2_iS2_S2_S2_i_param_19];
	ld.param.u64 	%rd49, [_Z38crust_mantle_aniso_impl_kernel_forwardiPKiS0_S0_iifiPKfPfS2_S2_S2_S2_S2_S2_S2_S2_S2_S2_S2_S2_S2_S2_S2_iS3_S3_S3_S3_S3_S3_iiiS2_S2_S3_S3_S3_S3_S3_S3_S3_S3_S3_S3_ffiS2_S2_S2_S2_S2_S2_S2_S2_S2_S2_S2_S2_S2_S2_S2_S2_S2_S2_S2_S2_S2_S2_S2_S2_S2_iS2_S2_S2_i_param_20];
	ld.param.u64 	%rd79, [_Z38crust_mantle_aniso_impl_kernel_forwardiPKiS0_S0_iifiPKfPfS2_S2_S2_S2_S2_S2_S2_S2_S2_S2_S2_S2_S2_S2_S2_iS3_S3_S3_S3_S3_S3_iiiS2_S2_S3_S3_S3_S3_S3_S3_S3_S3_S3_S3_ffiS2_S2_S2_S2_S2_S2_S2_S2_S2_S2_S2_S2_S2_S2_S2_S2_S2_S2_S2_S2_S2_S2_S2_S2_S2_iS2_S2_S2_i_param_24];
	ld.param.u64 	%rd80, [_Z38crust_mantle_aniso_impl_kernel_forwardiPKiS0_S0_iifiPKfPfS2_S2_S2_S2_S2_S2_S2_S2_S2_S2_S2_S2_S2_S2_S2_iS3_S3_S3_S3_S3_S3_iiiS2_S2_S3_S3_S3_S3_S3_S3_S3_S3_S3_S3_ffiS2_S2_S2_S2_S2_S2_S2_S2_S2_S2_S2_S2_S2_S2_S2_S2_S2_S2_S2_S2_S2_S2_S2_S2_S2_iS2_S2_S2_i_param_26];
	ld.param.u64 	%rd81, [_Z38crust_mantle_aniso_impl_kernel_forwardiPKiS0_S0_iifiPKfPfS2_S2_S2_S2_S2_S2_S2_S2_S2_S2_S2_S2_S2_S2_S2_iS3_S3_S3_S3_S3_S3_iiiS2_S2_S3_S3_S3_S3_S3_S3_S3_S3_S3_S3_ffiS2_S2_S2_S2_S2_S2_S2_S2_S2_S2_S2_S2_S2_S2_S2_S2_S2_S2_S2_S2_S2_S2_S2_S2_S2_iS2_S2_S2_i_param_27];
	ld.param.u64 	%rd82, [_Z38crust_mantle_aniso_impl_kernel_forwardiPKiS0_S0_iifiPKfPfS2_S2_S2_S2_S2_S2_S2_S2_S2_S2_S2_S2_S2_S2_S2_iS3_S3_S3_S3_S3_S3_iiiS2_S2_S3_S3_S3_S3_S3_S3_S3_S3_S3_S3_ffiS2_S2_S2_S2_S2_S2_S2_S2_S2_S2_S2_S2_S2_S2_S2_S2_S2_S2_S2_S2_S2_S2_S2_S2_S2_iS2_S2_S2_i_param_28];
	ld.param.u64 	%rd83, [_Z38crust_mantle_aniso_impl_kernel_forwardiPKiS0_S0_iifiPKfPfS2_S2_S2_S2_S2_S2_S2_S2_S2_S2_S2_S2_S2_S2_S2_iS3_S3_S3_S3_S3_S3_iiiS2_S2_S3_S3_S3_S3_S3_S3_S3_S3_S3_S3_ffiS2_S2_S2_S2_S2_S2_S2_S2_S2_S2_S2_S2_S2_S2_S2_S2_S2_S2_S2_S2_S2_S2_S2_S2_S2_iS2_S2_S2_i_param_29];
	ld.param.u64 	%rd84, [_Z38crust_mantle_aniso_impl_kernel_forwardiPKiS0_S0_iifiPKfPfS2_S2_S2_S2_S2_S2_S2_S2_S2_S2_S2_S2_S2_S2_S2_iS3_S3_S3_S3_S3_S3_iiiS2_S2_S3_S3_S3_S3_S3_S3_S3_S3_S3_S3_ffiS2_S2_S2_S2_S2_S2_S2_S2_S2_S2_S2_S2_S2_S2_S2_S2_S2_S2_S2_S2_S2_S2_S2_S2_S2_iS2_S2_S2_i_param_30];
	ld.param.u32 	%r19, [_Z38crust_mantle_aniso_impl_kernel_forwardiPKiS0_S0_iifiPKfPfS2_S2_S2_S2_S2_S2_S2_S2_S2_S2_S2_S2_S2_S2_S2_iS3_S3_S3_S3_S3_S3_iiiS2_S2_S3_S3_S3_S3_S3_S3_S3_S3_S3_S3_ffiS2_S2_S2_S2_S2_S2_S2_S2_S2_S2_S2_S2_S2_S2_S2_S2_S2_S2_S2_S2_S2_S2_S2_S2_S2_iS2_S2_S2_i_param_33];
	ld.param.u32 	%r20, [_Z38crust_mantle_aniso_impl_kernel_forwardiPKiS0_S0_iifiPKfPfS2_S2_S2_S2_S2_S2_S2_S2_S2_S2_S2_S2_S2_S2_S2_iS3_S3_S3_S3_S3_S3_iiiS2_S2_S3_S3_S3_S3_S3_S3_S3_S3_S3_S3_ffiS2_S2_S2_S2_S2_S2_S2_S2_S2_S2_S2_S2_S2_S2_S2_S2_S2_S2_S2_S2_S2_S2_S2_S2_S2_iS2_S2_S2_i_param_34];
	ld.param.u64 	%rd85, [_Z38crust_mantle_aniso_impl_kernel_forwardiPKiS0_S0_iifiPKfPfS2_S2_S2_S2_S2_S2_S2_S2_S2_S2_S2_S2_S2_S2_S2_iS3_S3_S3_S3_S3_S3_iiiS2_S2_S3_S3_S3_S3_S3_S3_S3_S3_S3_S3_ffiS2_S2_S2_S2_S2_S2_S2_S2_S2_S2_S2_S2_S2_S2_S2_S2_S2_S2_S2_S2_S2_S2_S2_S2_S2_iS2_S2_S2_i_param_36];
	ld.param.u64 	%rd86, [_Z38crust_mantle_aniso_impl_kernel_forwardiPKiS0_S0_iifiPKfPfS2_S2_S2_S2_S2_S2_S2_S2_S2_S2_S2_S2_S2_S2_S2_iS3_S3_S3_S3_S3_S3_iiiS2_S2_S3_S3_S3_S3_S3_S3_S3_S3_S3_S3_ffiS2_S2_S2_S2_S2_S2_S2_S2_S2_S2_S2_S2_S2_S2_S2_S2_S2_S2_S2_S2_S2_S2_S2_S2_S2_iS2_S2_S2_i_param_37];
	ld.param.u64 	%rd87, [_Z38crust_mantle_aniso_impl_kernel_forwardiPKiS0_S0_iifiPKfPfS2_S2_S2_S2_S2_S2_S2_S2_S2_S2_S2_S2_S2_S2_S2_iS3_S3_S3_S3_S3_S3_iiiS2_S2_S3_S3_S3_S3_S3_S3_S3_S3_S3_S3_ffiS2_S2_S2_S2_S2_S2_S2_S2_S2_S2_S2_S2_S2_S2_S2_S2_S2_S2_S2_S2_S2_S2_S2_S2_S2_iS2_S2_S2_i_param_38];
	ld.param.u64 	%rd88, [_Z38crust_mantle_aniso_impl_kernel_forwardiPKiS0_S0_iifiPKfPfS2_S2_S2_S2_S2_S2_S2_S2_S2_S2_S2_S2_S2_S2_S2_iS3_S3_S3_S3_S3_S3_iiiS2_S2_S3_S3_S3_S3_S3_S3_S3_S3_S3_S3_ffiS2_S2_S2_S2_S2_S2_S2_S2_S2_S2_S2_S2_S2_S2_S2_S2_S2_S2_S2_S2_S2_S2_S2_S2_S2_iS2_S2_S2_i_param_39];
	ld.param.u64 	%rd89, [_Z38crust_mantle_aniso_impl_kernel_forwardiPKiS0_S0_iifiPKfPfS2_S2_S2_S2_S2_S2_S2_S2_S2_S2_S2_S2_S2_S2_S2_iS3_S3_S3_S3_S3_S3_iiiS2_S2_S3_S3_S3_S3_S3_S3_S3_S3_S3_S3_ffiS2_S2_S2_S2_S2_S2_S2_S2_S2_S2_S2_S2_S2_S2_S2_S2_S2_S2_S2_S2_S2_S2_S2_S2_S2_iS2_S2_S2_i_param_40];
	ld.param.u64 	%rd90, [_Z38crust_mantle_aniso_impl_kernel_forwardiPKiS0_S0_iifiPKfPfS2_S2_S2_S2_S2_S2_S2_S2_S2_S2_S2_S2_S2_S2_S2_iS3_S3_S3_S3_S3_S3_iiiS2_S2_S3_S3_S3_S3_S3_S3_S3_S3_S3_S3_ffiS2_S2_S2_S2_S2_S2_S2_S2_S2_S2_S2_S2_S2_S2_S2_S2_S2_S2_S2_S2_S2_S2_S2_S2_S2_iS2_S2_S2_i_param_41];
	ld.param.u64 	%rd91, [_Z38crust_mantle_aniso_impl_kernel_forwardiPKiS0_S0_iifiPKfPfS2_S2_S2_S2_S2_S2_S2_S2_S2_S2_S2_S2_S2_S2_S2_iS3_S3_S3_S3_S3_S3_iiiS2_S2_S3_S3_S3_S3_S3_S3_S3_S3_S3_S3_ffiS2_S2_S2_S2_S2_S2_S2_S2_S2_S2_S2_S2_S2_S2_S2_S2_S2_S2_S2_S2_S2_S2_S2_S2_S2_iS2_S2_S2_i_param_42];
	ld.param.u64 	%rd92, [_Z38crust_mantle_aniso_impl_kernel_forwardiPKiS0_S0_iifiPKfPfS2_S2_S2_S2_S2_S2_S2_S2_S2_S2_S2_S2_S2_S2_S2_iS3_S3_S3_S3_S3_S3_iiiS2_S2_S3_S3_S3_S3_S3_S3_S3_S3_S3_S3_ffiS2_S2_S2_S2_S2_S2_S2_S2_S2_S2_S2_S2_S2_S2_S2_S2_S2_S2_S2_S2_S2_S2_S2_S2_S2_iS2_S2_S2_i_param_43];
	ld.param.u64 	%rd93, [_Z38crust_mantle_aniso_impl_kernel_forwardiPKiS0_S0_iifiPKfPfS2_S2_S2_S2_S2_S2_S2_S2_S2_S2_S2_S2_S2_S2_S2_iS3_S3_S3_S3_S3_S3_iiiS2_S2_S3_S3_S3_S3_S3_S3_S3_S3_S3_S3_ffiS2_S2_S2_S2_S2_S2_S2_S2_S2_S2_S2_S2_S2_S2_S2_S2_S2_S2_S2_S2_S2_S2_S2_S2_S2_iS2_S2_S2_i_param_44];
	ld.param.u64 	%rd94, [_Z38crust_mantle_aniso_impl_kernel_forwardiPKiS0_S0_iifiPKfPfS2_S2_S2_S2_S2_S2_S2_S2_S2_S2_S2_S2_S2_S2_S2_iS3_S3_S3_S3_S3_S3_iiiS2_S2_S3_S3_S3_S3_S3_S3_S3_S3_S3_S3_ffiS2_S2_S2_S2_S2_S2_S2_S2_S2_S2_S2_S2_S2_S2_S2_S2_S2_S2_S2_S2_S2_S2_S2_S2_S2_iS2_S2_S2_i_param_45];
	ld.param.u64 	%rd95, [_Z38crust_mantle_aniso_impl_kernel_forwardiPKiS0_S0_iifiPKfPfS2_S2_S2_S2_S2_S2_S2_S2_S2_S2_S2_S2_S2_S2_S2_iS3_S3_S3_S3_S3_S3_iiiS2_S2_S3_S3_S3_S3_S3_S3_S3_S3_S3_S3_ffiS2_S2_S2_S2_S2_S2_S2_S2_S2_S2_S2_S2_S2_S2_S2_S2_S2_S2_S2_S2_S2_S2_S2_S2_S2_iS2_S2_S2_i_param_46];
	ld.param.f32 	%f94, [_Z38crust_mantle_aniso_impl_kernel_forwardiPKiS0_S0_iifiPKfPfS2_S2_S2_S2_S2_S2_S2_S2_S2_S2_S2_S2_S2_S2_S2_iS3_S3_S3_S3_S3_S3_iiiS2_S2_S3_S3_S3_S3_S3_S3_S3_S3_S3_S3_ffiS2_S2_S2_S2_S2_S2_S2_S2_S2_S2_S2_S2_S2_S2_S2_S2_S2_S2_S2_S2_S2_S2_S2_S2_S2_iS2_S2_S2_i_param_48];
	ld.param.u32 	%r21, [_Z38crust_mantle_aniso_impl_kernel_forwardiPKiS0_S0_iifiPKfPfS2_S2_S2_S2_S2_S2_S2_S2_S2_S2_S2_S2_S2_S2_S2_iS3_S3_S3_S3_S3_S3_iiiS2_S2_S3_S3_S3_S3_S3_S3_S3_S3_S3_S3_ffiS2_S2_S2_S2_S2_S2_S2_S2_S2_S2_S2_S2_S2_S2_S2_S2_S2_S2_S2_S2_S2_S2_S2_S2_S2_iS2_S2_S2_i_param_49];
	ld.param.u64 	%rd96, [_Z38crust_mantle_aniso_impl_kernel_forwardiPKiS0_S0_iifiPKfPfS2_S2_S2_S2_S2_S2_S2_S2_S2_S2_S2_S2_S2_S2_S2_iS3_S3_S3_S3_S3_S3_iiiS2_S2_S3_S3_S3_S3_S3_S3_S3_S3_S3_S3_ffiS2_S2_S2_S2_S2_S2_S2_S2_S2_S2_S2_S2_S2_S2_S2_S2_S2_S2_S2_S2_S2_S2_S2_S2_S2_iS2_S2_S2_i_param_50];
	ld.param.u64 	%rd97, [_Z38crust_mantle_aniso_impl_kernel_forwardiPKiS0_S0_iifiPKfPfS2_S2_S2_S2_S2_S2_S2_S2_S2_S2_S2_S2_S2_S2_S2_iS3_S3_S3_S3_S3_S3_iiiS2_S2_S3_S3_S3_S3_S3_S3_S3_S3_S3_S3_ffiS2_S2_S2_S2_S2_S2_S2_S2_S2_S2_S2_S2_S2_S2_S2_S2_S2_S2_S2_S2_S2_S2_S2_S2_S2_iS2_S2_S2_i_param_51];
	ld.param.u64 	%rd98, [_Z38crust_mantle_aniso_impl_kernel_forwardiPKiS0_S0_iifiPKfPfS2_S2_S2_S2_S2_S2_S2_S2_S2_S2_S2_S2_S2_S2_S2_iS3_S3_S3_S3_S3_S3_iiiS2_S2_S3_S3_S3_S3_S3_S3_S3_S3_S3_S3_ffiS2_S2_S2_S2_S2_S2_S2_S2_S2_S2_S2_S2_S2_S2_S2_S2_S2_S2_S2_S2_S2_S2_S2_S2_S2_iS2_S2_S2_i_param_52];
	ld.param.u64 	%rd99, [_Z38crust_mantle_aniso_impl_kernel_forwardiPKiS0_S0_iifiPKfPfS2_S2_S2_S2_S2_S2_S2_S2_S2_S2_S2_S2_S2_S2_S2_iS3_S3_S3_S3_S3_S3_iiiS2_S2_S3_S3_S3_S3_S3_S3_S3_S3_S3_S3_ffiS2_S2_S2_S2_S2_S2_S2_S2_S2_S2_S2_S2_S2_S2_S2_S2_S2_S2_S2_S2_S2_S2_S2_S2_S2_iS2_S2_S2_i_param_53];
	ld.param.u64 	%rd65, [_Z38crust_mantle_aniso_impl_kernel_forwardiPKiS0_S0_iifiPKfPfS2_S2_S2_S2_S2_S2_S2_S2_S2_S2_S2_S2_S2_S2_S2_iS3_S3_S3_S3_S3_S3_iiiS2_S2_S3_S3_S3_S3_S3_S3_S3_S3_S3_S3_ffiS2_S2_S2_S2_S2_S2_S2_S2_S2_S2_S2_S2_S2_S2_S2_S2_S2_S2_S2_S2_S2_S2_S2_S2_S2_iS2_S2_S2_i_param_65];
	ld.param.u64 	%rd66, [_Z38crust_mantle_aniso_impl_kernel_forwardiPKiS0_S0_iifiPKfPfS2_S2_S2_S2_S2_S2_S2_S2_S2_S2_S2_S2_S2_S2_S2_iS3_S3_S3_S3_S3_S3_iiiS2_S2_S3_S3_S3_S3_S3_S3_S3_S3_S3_S3_ffiS2_S2_S2_S2_S2_S2_S2_S2_S2_S2_S2_S2_S2_S2_S2_S2_S2_S2_S2_S2_S2_S2_S2_S2_S2_iS2_S2_S2_i_param_66];
	ld.param.u64 	%rd67, [_Z38crust_mantle_aniso_impl_kernel_forwardiPKiS0_S0_iifiPKfPfS2_S2_S2_S2_S2_S2_S2_S2_S2_S2_S2_S2_S2_S2_S2_iS3_S3_S3_S3_S3_S3_iiiS2_S2_S3_S3_S3_S3_S3_S3_S3_S3_S3_S3_ffiS2_S2_S2_S2_S2_S2_S2_S2_S2_S2_S2_S2_S2_S2_S2_S2_S2_S2_S2_S2_S2_S2_S2_S2_S2_iS2_S2_S2_i_param_67];
	ld.param.u64 	%rd68, [_Z38crust_mantle_aniso_impl_kernel_forwardiPKiS0_S0_iifiPKfPfS2_S2_S2_S2_S2_S2_S2_S2_S2_S2_S2_S2_S2_S2_S2_iS3_S3_S3_S3_S3_S3_iiiS2_S2_S3_S3_S3_S3_S3_S3_S3_S3_S3_S3_ffiS2_S2_S2_S2_S2_S2_S2_S2_S2_S2_S2_S2_S2_S2_S2_S2_S2_S2_S2_S2_S2_S2_S2_S2_S2_iS2_S2_S2_i_param_68];
	ld.param.u64 	%rd69, [_Z38crust_mantle_aniso_impl_kernel_forwardiPKiS0_S0_iifiPKfPfS2_S2_S2_S2_S2_S2_S2_S2_S2_S2_S2_S2_S2_S2_S2_iS3_S3_S3_S3_S3_S3_iiiS2_S2_S3_S3_S3_S3_S3_S3_S3_S3_S3_S3_ffiS2_S2_S2_S2_S2_S2_S2_S2_S2_S2_S2_S2_S2_S2_S2_S2_S2_S2_S2_S2_S2_S2_S2_S2_S2_iS2_S2_S2_i_param_69];
	ld.param.u64 	%rd70, [_Z38crust_mantle_aniso_impl_kernel_forwardiPKiS0_S0_iifiPKfPfS2_S2_S2_S2_S2_S2_S2_S2_S2_S2_S2_S2_S2_S2_S2_iS3_S3_S3_S3_S3_S3_iiiS2_S2_S3_S3_S3_S3_S3_S3_S3_S3_S3_S3_ffiS2_S2_S2_S2_S2_S2_S2_S2_S2_S2_S2_S2_S2_S2_S2_S2_S2_S2_S2_S2_S2_S2_S2_S2_S2_iS2_S2_S2_i_param_70];
	ld.param.u64 	%rd71, [_Z38crust_mantle_aniso_impl_kernel_forwardiPKiS0_S0_iifiPKfPfS2_S2_S2_S2_S2_S2_S2_S2_S2_S2_S2_S2_S2_S2_S2_iS3_S3_S3_S3_S3_S3_iiiS2_S2_S3_S3_S3_S3_S3_S3_S3_S3_S3_S3_ffiS2_S2_S2_S2_S2_S2_S2_S2_S2_S2_S2_S2_S2_S2_S2_S2_S2_S2_S2_S2_S2_S2_S2_S2_S2_iS2_S2_S2_i_param_71];
	ld.param.u64 	%rd72, [_Z38crust_mantle_aniso_impl_kernel_forwardiPKiS0_S0_iifiPKfPfS2_S2_S2_S2_S2_S2_S2_S2_S2_S2_S2_S2_S2_S2_S2_iS3_S3_S3_S3_S3_S3_iiiS2_S2_S3_S3_S3_S3_S3_S3_S3_S3_S3_S3_ffiS2_S2_S2_S2_S2_S2_S2_S2_S2_S2_S2_S2_S2_S2_S2_S2_S2_S2_S2_S2_S2_S2_S2_S2_S2_iS2_S2_S2_i_param_72];
	ld.param.u64 	%rd73, [_Z38crust_mantle_aniso_impl_kernel_forwardiPKiS0_S0_iifiPKfPfS2_S2_S2_S2_S2_S2_S2_S2_S2_S2_S2_S2_S2_S2_S2_iS3_S3_S3_S3_S3_S3_iiiS2_S2_S3_S3_S3_S3_S3_S3_S3_S3_S3_S3_ffiS2_S2_S2_S2_S2_S2_S2_S2_S2_S2_S2_S2_S2_S2_S2_S2_S2_S2_S2_S2_S2_S2_S2_S2_S2_iS2_S2_S2_i_param_73];
	ld.param.u64 	%rd74, [_Z38crust_mantle_aniso_impl_kernel_forwardiPKiS0_S0_iifiPKfPfS2_S2_S2_S2_S2_S2_S2_S2_S2_S2_S2_S2_S2_S2_S2_iS3_S3_S3_S3_S3_S3_iiiS2_S2_S3_S3_S3_S3_S3_S3_S3_S3_S3_S3_ffiS2_S2_S2_S2_S2_S2_S2_S2_S2_S2_S2_S2_S2_S2_S2_S2_S2_S2_S2_S2_S2_S2_S2_S2_S2_iS2_S2_S2_i_param_74];
	ld.param.u32 	%r22, [_Z38crust_mantle_aniso_impl_kernel_forwardiPKiS0_S0_iifiPKfPfS2_S2_S2_S2_S2_S2_S2_S2_S2_S2_S2_S2_S2_S2_S2_iS3_S3_S3_S3_S3_S3_iiiS2_S2_S3_S3_S3_S3_S3_S3_S3_S3_S3_S3_ffiS2_S2_S2_S2_S2_S2_S2_S2_S2_S2_S2_S2_S2_S2_S2_S2_S2_S2_S2_S2_S2_S2_S2_S2_S2_iS2_S2_S2_i_param_75];
	ld.param.u64 	%rd75, [_Z38crust_mantle_aniso_impl_kernel_forwardiPKiS0_S0_iifiPKfPfS2_S2_S2_S2_S2_S2_S2_S2_S2_S2_S2_S2_S2_S2_S2_iS3_S3_S3_S3_S3_S3_iiiS2_S2_S3_S3_S3_S3_S3_S3_S3_S3_S3_S3_ffiS2_S2_S2_S2_S2_S2_S2_S2_S2_S2_S2_S2_S2_S2_S2_S2_S2_S2_S2_S2_S2_S2_S2_S2_S2_iS2_S2_S2_i_param_76];
	ld.param.u64 	%rd76, [_Z38crust_mantle_aniso_impl_kernel_forwardiPKiS0_S0_iifiPKfPfS2_S2_S2_S2_S2_S2_S2_S2_S2_S2_S2_S2_S2_S2_S2_iS3_S3_S3_S3_S3_S3_iiiS2_S2_S3_S3_S3_S3_S3_S3_S3_S3_S3_S3_ffiS2_S2_S2_S2_S2_S2_S2_S2_S2_S2_S2_S2_S2_S2_S2_S2_S2_S2_S2_S2_S2_S2_S2_S2_S2_iS2_S2_S2_i_param_77];
	ld.param.u64 	%rd77, [_Z38crust_mantle_aniso_impl_kernel_forwardiPKiS0_S0_iifiPKfPfS2_S2_S2_S2_S2_S2_S2_S2_S2_S2_S2_S2_S2_S2_S2_iS3_S3_S3_S3_S3_S3_iiiS2_S2_S3_S3_S3_S3_S3_S3_S3_S3_S3_S3_ffiS2_S2_S2_S2_S2_S2_S2_S2_S2_S2_S2_S2_S2_S2_S2_S2_S2_S2_S2_S2_S2_S2_S2_S2_S2_iS2_S2_S2_i_param_78];
	ld.param.u32 	%r23, [_Z38crust_mantle_aniso_impl_kernel_forwardiPKiS0_S0_iifiPKfPfS2_S2_S2_S2_S2_S2_S2_S2_S2_S2_S2_S2_S2_S2_S2_iS3_S3_S3_S3_S3_S3_iiiS2_S2_S3_S3_S3_S3_S3_S3_S3_S3_S3_S3_ffiS2_S2_S2_S2_S2_S2_S2_S2_S2_S2_S2_S2_S2_S2_S2_S2_S2_S2_S2_S2_S2_S2_S2_S2_S2_iS2_S2_S2_i_param_79];
	cvta.to.global.u64 	%rd1, %rd98;
	cvta.to.global.u64 	%rd2, %rd97;
	cvta.to.global.u64 	%rd3, %rd96;
	cvta.to.global.u64 	%rd4, %rd84;
	cvta.to.global.u64 	%rd5, %rd83;
	cvta.to.global.u64 	%rd6, %rd82;
	cvta.to.global.u64 	%rd7, %rd81;
	cvta.to.global.u64 	%rd8, %rd80;
	cvta.to.global.u64 	%rd9, %rd95;
	cvta.to.global.u64 	%rd10, %rd90;
	cvta.to.global.u64 	%rd11, %rd94;
	cvta.to.global.u64 	%rd12, %rd89;
	cvta.to.global.u64 	%rd13, %rd93;
	cvta.to.global.u64 	%rd14, %rd88;
	cvta.to.global.u64 	%rd15, %rd92;
	cvta.to.global.u64 	%rd16, %rd87;
	cvta.to.global.u64 	%rd17, %rd91;
	cvta.to.global.u64 	%rd18, %rd86;
	cvta.to.global.u64 	%rd19, %rd99;
	cvta.to.global.u64 	%rd20, %rd85;
	cvta.to.global.u64 	%rd21, %rd79;
	cvta.to.global.u64 	%rd22, %rd78;
	mov.u32 	%r25, %ctaid.y;
	mov.u32 	%r26, %nctaid.x;
	mov.u32 	%r27, %ctaid.x;
	mad.lo.s32 	%r158, %r25, %r26, %r27;
	setp.ge.s32 	%p1, %r158, %r24;
	@%p1 bra 	$L__BB1_36;
	mov.u32 	%r2, %tid.x;
	setp.gt.u32 	%p2, %r2, 124;
	@%p2 bra 	$L__BB1_6;
	setp.ne.s32 	%p3, %r16, 0;
	@%p3 bra 	$L__BB1_4;
	add.s32 	%r29, %r15, -1;
	mad.lo.s32 	%r30, %r29, %r14, %r158;
	cvta.to.global.u64 	%rd100, %rd37;
	mul.wide.s32 	%rd101, %r30, 4;
	add.s64 	%rd102, %rd100, %rd101;
	ld.global.u32 	%r31, [%rd102];
	add.s32 	%r158, %r31, -1;
$L__BB1_4:
	mad.lo.s32 	%r32, %r158, 125, %r2;
	cvta.to.global.u64 	%rd103, %rd36;
	mul.wide.s32 	%rd104, %r32, 4;
	add.s64 	%rd105, %rd103, %rd104;
	ld.global.u32 	%r33, [%rd105];
	add.s32 	%r159, %r33, -1;
	mul.lo.s32 	%r34, %r159, 3;
	cvta.to.global.u64 	%rd106, %rd38;
	mul.wide.s32 	%rd107, %r34, 4;
	add.s64 	%rd108, %rd106, %rd107;
	ld.global.nc.f32 	%f95, [%rd108];
	shl.b32 	%r35, %r2, 2;
	mov.u32 	%r36, _ZZ38crust_mantle_aniso_impl_kernel_forwardiPKiS0_S0_iifiPKfPfS2_S2_S2_S2_S2_S2_S2_S2_S2_S2_S2_S2_S2_S2_S2_iS3_S3_S3_S3_S3_S3_iiiS2_S2_S3_S3_S3_S3_S3_S3_S3_S3_S3_S3_ffiS2_S2_S2_S2_S2_S2_S2_S2_S2_S2_S2_S2_S2_S2_S2_S2_S2_S2_S2_S2_S2_S2_S2_S2_S2_iS2_S2_S2_iE12s_dummyx_loc;
	add.s32 	%r37, %r36, %r35;
	st.shared.f32 	[%r37], %f95;
	ld.global.nc.f32 	%f96, [%rd108+4];
	mov.u32 	%r38, _ZZ38crust_mantle_aniso_impl_kernel_forwardiPKiS0_S0_iifiPKfPfS2_S2_S2_S2_S2_S2_S2_S2_S2_S2_S2_S2_S2_S2_S2_iS3_S3_S3_S3_S3_S3_iiiS2_S2_S3_S3_S3_S3_S3_S3_S3_S3_S3_S3_ffiS2_S2_S2_S2_S2_S2_S2_S2_S2_S2_S2_S2_S2_S2_S2_S2_S2_S2_S2_S2_S2_S2_S2_S2_S2_iS2_S2_S2_iE12s_dummyy_loc;
	add.s32 	%r39, %r38, %r35;
	st.shared.f32 	[%r39], %f96;
	ld.global.nc.f32 	%f97, [%rd108+8];
	mov.u32 	%r40, _ZZ38crust_mantle_aniso_impl_kernel_forwardiPKiS0_S0_iifiPKfPfS2_S2_S2_S2_S2_S2_S2_S2_S2_S2_S2_S2_S2_S2_S2_iS3_S3_S3_S3_S3_S3_iiiS2_S2_S3_S3_S3_S3_S3_S3_S3_S3_S3_S3_ffiS2_S2_S2_S2_S2_S2_S2_S2_S2_S2_S2_S2_S2_S2_S2_S2_S2_S2_S2_S2_S2_S2_S2_S2_S2_iS2_S2_S2_iE12s_dummyz_loc;
	add.s32 	%r41, %r40, %r35;
	st.shared.f32 	[%r41], %f97;
	setp.gt.u32 	%p4, %r2, 24;
	@%p4 bra 	$L__BB1_6;
	cvta.to.global.u64 	%rd109, %rd48;
	mul.wide.u32 	%rd110, %r2, 4;
	add.s64 	%rd111, %rd109, %rd110;
	ld.global.nc.f32 	%f98, [%rd111];
	mov.u32 	%r43, _ZZ38crust_mantle_aniso_impl_kernel_forwardiPKiS0_S0_iifiPKfPfS2_S2_S2_S2_S2_S2_S2_S2_S2_S2_S2_S2_S2_S2_S2_iS3_S3_S3_S3_S3_S3_iiiS2_S2_S3_S3_S3_S3_S3_S3_S3_S3_S3_S3_ffiS2_S2_S2_S2_S2_S2_S2_S2_S2_S2_S2_S2_S2_S2_S2_S2_S2_S2_S2_S2_S2_S2_S2_S2_S2_iS2_S2_S2_iE12sh_hprime_xx;
	add.s32 	%r44, %r43, %r35;
	st.shared.f32 	[%r44], %f98;
	cvta.to.global.u64 	%rd112, %rd49;
	add.s64 	%rd113, %rd112, %rd110;
	ld.global.nc.f32 	%f99, [%rd113];
	mov.u32 	%r45, _ZZ38crust_mantle_aniso_impl_kernel_forwardiPKiS0_S0_iifiPKfPfS2_S2_S2_S2_S2_S2_S2_S2_S2_S2_S2_S2_S2_S2_S2_iS3_S3_S3_S3_S3_S3_iiiS2_S2_S3_S3_S3_S3_S3_S3_S3_S3_S3_S3_ffiS2_S2_S2_S2_S2_S2_S2_S2_S2_S2_S2_S2_S2_S2_S2_S2_S2_S2_S2_S2_S2_S2_S2_S2_S2_iS2_S2_S2_iE16sh_hprimewgll_xx;
	add.s32 	%r46, %r45, %r35;
	st.shared.f32 	[%r46], %f99;
$L__BB1_6:
	setp.gt.u32 	%p5, %r2, 124;
	bar.sync 	0;
	cvt.u16.u32 	%rs1, %r2;
	mul.hi.u16 	%rs2, %rs1, 2622;
	cvt.u32.u16 	%r8, %rs2;
	mad.lo.s32 	%r47, %r8, -25, %r2;
	cvt.u16.u32 	%rs3, %r47;
	mul.hi.s16 	%rs4, %rs3, 26215;
	shr.u16 	%rs5, %rs4, 15;
	shr.s16 	%rs6, %rs4, 1;
	add.s16 	%rs7, %rs6, %rs5;
	cvt.s32.s16 	%r9, %rs7;
	mul.wide.s16 	%r48, %rs7, -5;
	add.s32 	%r10, %r48, %r47;
	@%p5 bra 	$L__BB1_15;
	ld.param.u32 	%r153, [_Z38crust_mantle_aniso_impl_kernel_forwardiPKiS0_S0_iifiPKfPfS2_S2_S2_S2_S2_S2_S2_S2_S2_S2_S2_S2_S2_S2_S2_iS3_S3_S3_S3_S3_S3_iiiS2_S2_S3_S3_S3_S3_S3_S3_S3_S3_S3_S3_ffiS2_S2_S2_S2_S2_S2_S2_S2_S2_S2_S2_S2_S2_S2_S2_S2_S2_S2_S2_S2_S2_S2_S2_S2_S2_iS2_S2_S2_i_param_25];
	ld.param.u64 	%rd248, [_Z38crust_mantle_aniso_impl_kernel_forwardiPKiS0_S0_iifiPKfPfS2_S2_S2_S2_S2_S2_S2_S2_S2_S2_S2_S2_S2_S2_S2_iS3_S3_S3_S3_S3_S3_iiiS2_S2_S3_S3_S3_S3_S3_S3_S3_S3_S3_S3_ffiS2_S2_S2_S2_S2_S2_S2_S2_S2_S2_S2_S2_S2_S2_S2_S2_S2_S2_S2_S2_S2_S2_S2_S2_S2_iS2_S2_S2_i_param_15];
	ld.param.u64 	%rd247, [_Z38crust_mantle_aniso_impl_kernel_forwardiPKiS0_S0_iifiPKfPfS2_S2_S2_S2_S2_S2_S2_S2_S2_S2_S2_S2_S2_S2_S2_iS3_S3_S3_S3_S3_S3_iiiS2_S2_S3_S3_S3_S3_S3_S3_S3_S3_S3_S3_ffiS2_S2_S2_S2_S2_S2_S2_S2_S2_S2_S2_S2_S2_S2_S2_S2_S2_S2_S2_S2_S2_S2_S2_S2_S2_iS2_S2_S2_i_param_14];
	ld.param.u64 	%rd246, [_Z38crust_mantle_aniso_impl_kernel_forwardiPKiS0_S0_iifiPKfPfS2_S2_S2_S2_S2_S2_S2_S2_S2_S2_S2_S2_S2_S2_S2_iS3_S3_S3_S3_S3_S3_iiiS2_S2_S3_S3_S3_S3_S3_S3_S3_S3_S3_S3_ffiS2_S2_S2_S2_S2_S2_S2_S2_S2_S2_S2_S2_S2_S2_S2_S2_S2_S2_S2_S2_S2_S2_S2_S2_S2_iS2_S2_S2_i_param_12];
	mul.lo.s32 	%r49, %r8, 25;
	mul.lo.s32 	%r50, %r9, 5;
	add.s32 	%r51, %r50, %r49;
	add.s32 	%r52, %r10, %r49;
	add.s32 	%r53, %r10, %r50;
	shl.b32 	%r54, %r10, 2;
	mov.u32 	%r55, _ZZ38crust_mantle_aniso_impl_kernel_forwardiPKiS0_S0_iifiPKfPfS2_S2_S2_S2_S2_S2_S2_S2_S2_S2_S2_S2_S2_S2_S2_iS3_S3_S3_S3_S3_S3_iiiS2_S2_S3_S3_S3_S3_S3_S3_S3_S3_S3_S3_ffiS2_S2_S2_S2_S2_S2_S2_S2_S2_S2_S2_S2_S2_S2_S2_S2_S2_S2_S2_S2_S2_S2_S2_S2_S2_iS2_S2_S2_iE12sh_hprime_xx;
	add.s32 	%r56, %r55, %r54;
	ld.shared.f32 	%f102, [%r56];
	shl.b32 	%r57, %r51, 2;
	mov.u32 	%r58, _ZZ38crust_mantle_aniso_impl_kernel_forwardiPKiS0_S0_iifiPKfPfS2_S2_S2_S2_S2_S2_S2_S2_S2_S2_S2_S2_S2_S2_S2_iS3_S3_S3_S3_S3_S3_iiiS2_S2_S3_S3_S3_S3_S3_S3_S3_S3_S3_S3_ffiS2_S2_S2_S2_S2_S2_S2_S2_S2_S2_S2_S2_S2_S2_S2_S2_S2_S2_S2_S2_S2_S2_S2_S2_S2_iS2_S2_S2_iE12s_dummyx_loc;
	add.s32 	%r59, %r58, %r57;
	ld.shared.f32 	%f103, [%r59];
	fma.rn.f32 	%f104, %f102, %f103, 0f00000000;
	mov.u32 	%r60, _ZZ38crust_mantle_aniso_impl_kernel_forwardiPKiS0_S0_iifiPKfPfS2_S2_S2_S2_S2_S2_S2_S2_S2_S2_S2_S2_S2_S2_S2_iS3_S3_S3_S3_S3_S3_iiiS2_S2_S3_S3_S3_S3_S3_S3_S3_S3_S3_S3_ffiS2_S2_S2_S2_S2_S2_S2_S2_S2_S2_S2_S2_S2_S2_S2_S2_S2_S2_S2_S2_S2_S2_S2_S2_S2_iS2_S2_S2_iE12s_dummyy_loc;
	add.s32 	%r61, %r60, %r57;
	ld.shared.f32 	%f105, [%r61];
	fma.rn.f32 	%f106, %f102, %f105, 0f00000000;
	mov.u32 	%r62, _ZZ38crust_mantle_aniso_impl_kernel_forwardiPKiS0_S0_iifiPKfPfS2_S2_S2_S2_S2_S2_S2_S2_S2_S2_S2_S2_S2_S2_S2_iS3_S3_S3_S3_S3_S3_iiiS2_S2_S3_S3_S3_S3_S3_S3_S3_S3_S3_S3_ffiS2_S2_S2_S2_S2_S2_S2_S2_S2_S2_S2_S2_S2_S2_S2_S2_S2_S2_S2_S2_S2_S2_S2_S2_S2_iS2_S2_S2_iE12s_dummyz_loc;
	add.s32 	%r63, %r62, %r57;
	ld.shared.f32 	%f107, [%r63];
	fma.rn.f32 	%f108, %f102, %f107, 0f00000000;
	shl.b32 	%r64, %r9, 2;
	add.s32 	%r65, %r55, %r64;
	ld.shared.f32 	%f109, [%r65];
	shl.b32 	%r66, %r52, 2;
	add.s32 	%r67, %r58, %r66;
	ld.shared.f32 	%f110, [%r67];
	fma.rn.f32 	%f111, %f109, %f110, 0f00000000;
	add.s32 	%r68, %r60, %r66;
	ld.shared.f32 	%f112, [%r68];
	fma.rn.f32 	%f113, %f109, %f112, 0f00000000;
	add.s32 	%r69, %r62, %r66;
	ld.shared.f32 	%f114, [%r69];
	fma.rn.f32 	%f115, %f109, %f114, 0f00000000;
	shl.b32 	%r70, %r8, 2;
	add.s32 	%r71, %r55, %r70;
	ld.shared.f32 	%f116, [%r71];
	shl.b32 	%r72, %r53, 2;
	add.s32 	%r73, %r58, %r72;
	ld.shared.f32 	%f117, [%r73];
	fma.rn.f32 	%f118, %f116, %f117, 0f00000000;
	add.s32 	%r74, %r60, %r72;
	ld.shared.f32 	%f119, [%r74];
	fma.rn.f32 	%f120, %f116, %f119, 0f00000000;
	add.s32 	%r75, %r62, %r72;
	ld.shared.f32 	%f121, [%r75];
	fma.rn.f32 	%f122, %f116, %f121, 0f00000000;
	ld.shared.f32 	%f123, [%r56+20];
	ld.shared.f32 	%f124, [%r59+4];
	fma.rn.f32 	%f125, %f123, %f124, %f104;
	ld.shared.f32 	%f126, [%r61+4];
	fma.rn.f32 	%f127, %f123, %f126, %f106;
	ld.shared.f32 	%f128, [%r63+4];
	fma.rn.f32 	%f129, %f123, %f128, %f108;
	ld.shared.f32 	%f130, [%r65+20];
	ld.shared.f32 	%f131, [%r67+20];
	fma.rn.f32 	%f132, %f130, %f131, %f111;
	ld.shared.f32 	%f133, [%r68+20];
	fma.rn.f32 	%f134, %f130, %f133, %f113;
	ld.shared.f32 	%f135, [%r69+20];
	fma.rn.f32 	%f136, %f130, %f135, %f115;
	ld.shared.f32 	%f137, [%r71+20];
	ld.shared.f32 	%f138, [%r73+100];
	fma.rn.f32 	%f139, %f137, %f138, %f118;
	ld.shared.f32 	%f140, [%r74+100];
	fma.rn.f32 	%f141, %f137, %f140, %f120;
	ld.shared.f32 	%f142, [%r75+100];
	fma.rn.f32 	%f143, %f137, %f142, %f122;
	ld.shared.f32 	%f144, [%r56+40];
	ld.shared.f32 	%f145, [%r59+8];
	fma.rn.f32 	%f146, %f144, %f145, %f125;
	ld.shared.f32 	%f147, [%r61+8];
	fma.rn.f32 	%f148, %f144, %f147, %f127;
	ld.shared.f32 	%f149, [%r63+8];
	fma.rn.f32 	%f150, %f144, %f149, %f129;
	ld.shared.f32 	%f151, [%r65+40];
	ld.shared.f32 	%f152, [%r67+40];
	fma.rn.f32 	%f153, %f151, %f152, %f132;
	ld.shared.f32 	%f154, [%r68+40];
	fma.rn.f32 	%f155, %f151, %f154, %f134;
	ld.shared.f32 	%f156, [%r69+40];
	fma.rn.f32 	%f157, %f151, %f156, %f136;
	ld.shared.f32 	%f158, [%r71+40];
	ld.shared.f32 	%f159, [%r73+200];
	fma.rn.f32 	%f160, %f158, %f159, %f139;
	ld.shared.f32 	%f161, [%r74+200];
	fma.rn.f32 	%f162, %f158, %f161, %f141;
	ld.shared.f32 	%f163, [%r75+200];
	fma.rn.f32 	%f164, %f158, %f163, %f143;
	ld.shared.f32 	%f165, [%r56+60];
	ld.shared.f32 	%f166, [%r59+12];
	fma.rn.f32 	%f167, %f165, %f166, %f146;
	ld.shared.f32 	%f168, [%r61+12];
	fma.rn.f32 	%f169, %f165, %f168, %f148;
	ld.shared.f32 	%f170, [%r63+12];
	fma.rn.f32 	%f171, %f165, %f170, %f150;
	ld.shared.f32 	%f172, [%r65+60];
	ld.shared.f32 	%f173, [%r67+60];
	fma.rn.f32 	%f174, %f172, %f173, %f153;
	ld.shared.f32 	%f175, [%r68+60];
	fma.rn.f32 	%f176, %f172, %f175, %f155;
	ld.shared.f32 	%f177, [%r69+60];
	fma.rn.f32 	%f178, %f172, %f177, %f157;
	ld.shared.f32 	%f179, [%r71+60];
	ld.shared.f32 	%f180, [%r73+300];
	fma.rn.f32 	%f181, %f179, %f180, %f160;
	ld.shared.f32 	%f182, [%r74+300];
	fma.rn.f32 	%f183, %f179, %f182, %f162;
	ld.shared.f32 	%f184, [%r75+300];
	fma.rn.f32 	%f185, %f179, %f184, %f164;
	ld.shared.f32 	%f186, [%r56+80];
	ld.shared.f32 	%f187, [%r59+16];
	fma.rn.f32 	%f188, %f186, %f187, %f167;
	ld.shared.f32 	%f189, [%r61+16];
	fma.rn.f32 	%f190, %f186, %f189, %f169;
	ld.shared.f32 	%f191, [%r63+16];
	fma.rn.f32 	%f192, %f186, %f191, %f171;
	ld.shared.f32 	%f193, [%r65+80];
	ld.shared.f32 	%f194, [%r67+80];
	fma.rn.f32 	%f195, %f193, %f194, %f174;
	ld.shared.f32 	%f196, [%r68+80];
	fma.rn.f32 	%f197, %f193, %f196, %f176;
	ld.shared.f32 	%f198, [%r69+80];
	fma.rn.f32 	%f199, %f193, %f198, %f178;
	ld.shared.f32 	%f200, [%r71+80];
	ld.shared.f32 	%f201, [%r73+400];
	fma.rn.f32 	%f202, %f200, %f201, %f181;
	ld.shared.f32 	%f203, [%r74+400];
	fma.rn.f32 	%f204, %f200, %f203, %f183;
	ld.shared.f32 	%f205, [%r75+400];
	fma.rn.f32 	%f206, %f200, %f205, %f185;
	shl.b32 	%r76, %r158, 7;
	add.s32 	%r11, %r76, %r2;
	cvta.to.global.u64 	%rd114, %rd39;
	mul.wide.s32 	%rd115, %r11, 4;
	add.s64 	%rd116, %rd114, %rd115;
	ld.global.nc.f32 	%f1, [%rd116];
	cvta.to.global.u64 	%rd117, %rd42;
	add.s64 	%rd118, %rd117, %rd115;
	ld.global.nc.f32 	%f2, [%rd118];
	cvta.to.global.u64 	%rd119, %rd45;
	add.s64 	%rd120, %rd119, %rd115;
	ld.global.nc.f32 	%f3, [%rd120];
	cvta.to.global.u64 	%rd121, %rd40;
	add.s64 	%rd122, %rd121, %rd115;
	ld.global.nc.f32 	%f4, [%rd122];
	cvta.to.global.u64 	%rd123, %rd247;
	add.s64 	%rd124, %rd123, %rd115;
	ld.global.nc.f32 	%f5, [%rd124];
	cvta.to.global.u64 	%rd125, %rd46;
	add.s64 	%rd126, %rd125, %rd115;
	ld.global.nc.f32 	%f6, [%rd126];
	cvta.to.global.u64 	%rd127, %rd246;
	add.s64 	%rd128, %rd127, %rd115;
	ld.global.nc.f32 	%f7, [%rd128];
	cvta.to.global.u64 	%rd129, %rd248;
	add.s64 	%rd130, %rd129, %rd115;
	ld.global.nc.f32 	%f8, [%rd130];
	cvta.to.global.u64 	%rd131, %rd47;
	add.s64 	%rd132, %rd131, %rd115;
	ld.global.nc.f32 	%f9, [%rd132];
	mul.f32 	%f207, %f195, %f2;
	fma.rn.f32 	%f208, %f188, %f1, %f207;
	fma.rn.f32 	%f10, %f202, %f3, %f208;
	mul.f32 	%f209, %f195, %f5;
	fma.rn.f32 	%f210, %f188, %f4, %f209;
	fma.rn.f32 	%f211, %f202, %f6, %f210;
	mul.f32 	%f212, %f195, %f8;
	fma.rn.f32 	%f213, %f188, %f7, %f212;
	fma.rn.f32 	%f214, %f202, %f9, %f213;
	mul.f32 	%f215, %f197, %f2;
	fma.rn.f32 	%f216, %f190, %f1, %f215;
	fma.rn.f32 	%f217, %f204, %f3, %f216;
	mul.f32 	%f218, %f197, %f5;
	fma.rn.f32 	%f219, %f190, %f4, %f218;
	fma.rn.f32 	%f11, %f204, %f6, %f219;
	mul.f32 	%f220, %f197, %f8;
	fma.rn.f32 	%f221, %f190, %f7, %f220;
	fma.rn.f32 	%f222, %f204, %f9, %f221;
	mul.f32 	%f223, %f199, %f2;
	fma.rn.f32 	%f224, %f192, %f1, %f223;
	fma.rn.f32 	%f225, %f206, %f3, %f224;
	mul.f32 	%f226, %f199, %f5;
	fma.rn.f32 	%f227, %f192, %f4, %f226;
	fma.rn.f32 	%f228, %f206, %f6, %f227;
	mul.f32 	%f229, %f199, %f8;
	fma.rn.f32 	%f230, %f192, %f7, %f229;
	fma.rn.f32 	%f12, %f206, %f9, %f230;
	add.f32 	%f13, %f217, %f211;
	add.f32 	%f14, %f225, %f214;
	add.f32 	%f15, %f228, %f222;
	setp.eq.s32 	%p6, %r153, 0;
	@%p6 bra 	$L__BB1_10;
	add.f32 	%f231, %f10, %f11;
	add.f32 	%f232, %f231, %f12;
	mul.f32 	%f16, %f232, 0f3EAAAAAB;
	sub.f32 	%f961, %f10, %f16;
	sub.f32 	%f962, %f11, %f16;
	mul.f32 	%f963, %f13, 0f3F000000;
	mul.f32 	%f964, %f14, 0f3F000000;
	mul.f32 	%f965, %f15, 0f3F000000;
	setp.lt.s32 	%p7, %r23, 2;
	@%p7 bra 	$L__BB1_10;
	ld.param.u64 	%rd252, [_Z38crust_mantle_aniso_impl_kernel_forwardiPKiS0_S0_iifiPKfPfS2_S2_S2_S2_S2_S2_S2_S2_S2_S2_S2_S2_S2_S2_S2_iS3_S3_S3_S3_S3_S3_iiiS2_S2_S3_S3_S3_S3_S3_S3_S3_S3_S3_S3_ffiS2_S2_S2_S2_S2_S2_S2_S2_S2_S2_S2_S2_S2_S2_S2_S2_S2_S2_S2_S2_S2_S2_S2_S2_S2_iS2_S2_S2_i_param_31];
	mad.lo.s32 	%r77, %r158, -3, %r11;
	cvta.to.global.u64 	%rd133, %rd252;
	mul.wide.s32 	%rd134, %r77, 4;
	add.s64 	%rd135, %rd133, %rd134;
	st.global.f32 	[%rd135], %f16;
$L__BB1_10:
	ld.param.u64 	%rd263, [_Z38crust_mantle_aniso_impl_kernel_forwardiPKiS0_S0_iifiPKfPfS2_S2_S2_S2_S2_S2_S2_S2_S2_S2_S2_S2_S2_S2_S2_iS3_S3_S3_S3_S3_S3_iiiS2_S2_S3_S3_S3_S3_S3_S3_S3_S3_S3_S3_ffiS2_S2_S2_S2_S2_S2_S2_S2_S2_S2_S2_S2_S2_S2_S2_S2_S2_S2_S2_S2_S2_S2_S2_S2_S2_iS2_S2_S2_i_param_64];
	ld.param.u64 	%rd262, [_Z38crust_mantle_aniso_impl_kernel_forwardiPKiS0_S0_iifiPKfPfS2_S2_S2_S2_S2_S2_S2_S2_S2_S2_S2_S2_S2_S2_S2_iS3_S3_S3_S3_S3_S3_iiiS2_S2_S3_S3_S3_S3_S3_S3_S3_S3_S3_S3_ffiS2_S2_S2_S2_S2_S2_S2_S2_S2_S2_S2_S2_S2_S2_S2_S2_S2_S2_S2_S2_S2_S2_S2_S2_S2_iS2_S2_S2_i_param_63];
	ld.param.u64 	%rd261, [_Z38crust_mantle_aniso_impl_kernel_forwardiPKiS0_S0_iifiPKfPfS2_S2_S2_S2_S2_S2_S2_S2_S2_S2_S2_S2_S2_S2_S2_iS3_S3_S3_S3_S3_S3_iiiS2_S2_S3_S3_S3_S3_S3_S3_S3_S3_S3_S3_ffiS2_S2_S2_S2_S2_S2_S2_S2_S2_S2_S2_S2_S2_S2_S2_S2_S2_S2_S2_S2_S2_S2_S2_S2_S2_iS2_S2_S2_i_param_62];
	ld.param.u64 	%rd260, [_Z38crust_mantle_aniso_impl_kernel_forwardiPKiS0_S0_iifiPKfPfS2_S2_S2_S2_S2_S2_S2_S2_S2_S2_S2_S2_S2_S2_S2_iS3_S3_S3_S3_S3_S3_iiiS2_S2_S3_S3_S3_S3_S3_S3_S3_S3_S3_S3_ffiS2_S2_S2_S2_S2_S2_S2_S2_S2_S2_S2_S2_S2_S2_S2_S2_S2_S2_S2_S2_S2_S2_S2_S2_S2_iS2_S2_S2_i_param_61];
	ld.param.u64 	%rd259, [_Z38crust_mantle_aniso_impl_kernel_forwardiPKiS0_S0_iifiPKfPfS2_S2_S2_S2_S2_S2_S2_S2_S2_S2_S2_S2_S2_S2_S2_iS3_S3_S3_S3_S3_S3_iiiS2_S2_S3_S3_S3_S3_S3_S3_S3_S3_S3_S3_ffiS2_S2_S2_S2_S2_S2_S2_S2_S2_S2_S2_S2_S2_S2_S2_S2_S2_S2_S2_S2_S2_S2_S2_S2_S2_iS2_S2_S2_i_param_60];
	ld.param.u64 	%rd258, [_Z38crust_mantle_aniso_impl_kernel_forwardiPKiS0_S0_iifiPKfPfS2_S2_S2_S2_S2_S2_S2_S2_S2_S2_S2_S2_S2_S2_S2_iS3_S3_S3_S3_S3_S3_iiiS2_S2_S3_S3_S3_S3_S3_S3_S3_S3_S3_S3_ffiS2_S2_S2_S2_S2_S2_S2_S2_S2_S2_S2_S2_S2_S2_S2_S2_S2_S2_S2_S2_S2_S2_S2_S2_S2_iS2_S2_S2_i_param_59];
	ld.param.u64 	%rd257, [_Z38crust_mantle_aniso_impl_kernel_forwardiPKiS0_S0_iifiPKfPfS2_S2_S2_S2_S2_S2_S2_S2_S2_S2_S2_S2_S2_S2_S2_iS3_S3_S3_S3_S3_S3_iiiS2_S2_S3_S3_S3_S3_S3_S3_S3_S3_S3_S3_ffiS2_S2_S2_S2_S2_S2_S2_S2_S2_S2_S2_S2_S2_S2_S2_S2_S2_S2_S2_S2_S2_S2_S2_S2_S2_iS2_S2_S2_i_param_58];
	ld.param.u64 	%rd256, [_Z38crust_mantle_aniso_impl_kernel_forwardiPKiS0_S0_iifiPKfPfS2_S2_S2_S2_S2_S2_S2_S2_S2_S2_S2_S2_S2_S2_S2_iS3_S3_S3_S3_S3_S3_iiiS2_S2_S3_S3_S3_S3_S3_S3_S3_S3_S3_S3_ffiS2_S2_S2_S2_S2_S2_S2_S2_S2_S2_S2_S2_S2_S2_S2_S2_S2_S2_S2_S2_S2_S2_S2_S2_S2_iS2_S2_S2_i_param_57];
	ld.param.u64 	%rd255, [_Z38crust_mantle_aniso_impl_kernel_forwardiPKiS0_S0_iifiPKfPfS2_S2_S2_S2_S2_S2_S2_S2_S2_S2_S2_S2_S2_S2_S2_iS3_S3_S3_S3_S3_S3_iiiS2_S2_S3_S3_S3_S3_S3_S3_S3_S3_S3_S3_ffiS2_S2_S2_S2_S2_S2_S2_S2_S2_S2_S2_S2_S2_S2_S2_S2_S2_S2_S2_S2_S2_S2_S2_S2_S2_iS2_S2_S2_i_param_56];
	ld.param.u64 	%rd254, [_Z38crust_mantle_aniso_impl_kernel_forwardiPKiS0_S0_iifiPKfPfS2_S2_S2_S2_S2_S2_S2_S2_S2_S2_S2_S2_S2_S2_S2_iS3_S3_S3_S3_S3_S3_iiiS2_S2_S3_S3_S3_S3_S3_S3_S3_S3_S3_S3_ffiS2_S2_S2_S2_S2_S2_S2_S2_S2_S2_S2_S2_S2_S2_S2_S2_S2_S2_S2_S2_S2_S2_S2_S2_S2_iS2_S2_S2_i_param_55];
	ld.param.u64 	%rd253, [_Z38crust_mantle_aniso_impl_kernel_forwardiPKiS0_S0_iifiPKfPfS2_S2_S2_S2_S2_S2_S2_S2_S2_S2_S2_S2_S2_S2_S2_iS3_S3_S3_S3_S3_S3_iiiS2_S2_S3_S3_S3_S3_S3_S3_S3_S3_S3_S3_ffiS2_S2_S2_S2_S2_S2_S2_S2_S2_S2_S2_S2_S2_S2_S2_S2_S2_S2_S2_S2_S2_S2_S2_S2_S2_iS2_S2_S2_i_param_54];
	ld.param.u32 	%r155, [_Z38crust_mantle_aniso_impl_kernel_forwardiPKiS0_S0_iifiPKfPfS2_S2_S2_S2_S2_S2_S2_S2_S2_S2_S2_S2_S2_S2_S2_iS3_S3_S3_S3_S3_S3_iiiS2_S2_S3_S3_S3_S3_S3_S3_S3_S3_S3_S3_ffiS2_S2_S2_S2_S2_S2_S2_S2_S2_S2_S2_S2_S2_S2_S2_S2_S2_S2_S2_S2_S2_S2_S2_S2_S2_iS2_S2_S2_i_param_32];
	cvta.to.global.u64 	%rd136, %rd253;
	mul.wide.s32 	%rd137, %r11, 4;
	add.s64 	%rd138, %rd136, %rd137;
	ld.global.nc.f32 	%f233, [%rd138];
	cvta.to.global.u64 	%rd139, %rd254;
	add.s64 	%rd140, %rd139, %rd137;
	ld.global.nc.f32 	%f234, [%rd140];
	cvta.to.global.u64 	%rd141, %rd255;
	add.s64 	%rd142, %rd141, %rd137;
	ld.global.nc.f32 	%f235, [%rd142];
	cvta.to.global.u64 	%rd143, %rd256;
	add.s64 	%rd144, %rd143, %rd137;
	ld.global.nc.f32 	%f236, [%rd144];
	cvta.to.global.u64 	%rd145, %rd257;
	add.s64 	%rd146, %rd145, %rd137;
	ld.global.nc.f32 	%f237, [%rd146];
	cvta.to.global.u64 	%rd147, %rd258;
	add.s64 	%rd148, %rd147, %rd137;
	ld.global.nc.f32 	%f238, [%rd148];
	cvta.to.global.u64 	%rd149, %rd259;
	add.s64 	%rd150, %rd149, %rd137;
	ld.global.nc.f32 	%f239, [%rd150];
	cvta.to.global.u64 	%rd151, %rd260;
	add.s64 	%rd152, %rd151, %rd137;
	ld.global.nc.f32 	%f240, [%rd152];
	cvta.to.global.u64 	%rd153, %rd261;
	add.s64 	%rd154, %rd153, %rd137;
	ld.global.nc.f32 	%f241, [%rd154];
	cvta.to.global.u64 	%rd155, %rd262;
	add.s64 	%rd156, %rd155, %rd137;
	ld.global.nc.f32 	%f242, [%rd156];
	cvta.to.global.u64 	%rd157, %rd263;
	add.s64 	%rd158, %rd157, %rd137;
	ld.global.nc.f32 	%f243, [%rd158];
	cvta.to.global.u64 	%rd159, %rd65;
	add.s64 	%rd160, %rd159, %rd137;
	ld.global.nc.f32 	%f244, [%rd160];
	cvta.to.global.u64 	%rd161, %rd66;
	add.s64 	%rd162, %rd161, %rd137;
	ld.global.nc.f32 	%f245, [%rd162];
	cvta.to.global.u64 	%rd163, %rd67;
	add.s64 	%rd164, %rd163, %rd137;
	ld.global.nc.f32 	%f246, [%rd164];
	cvta.to.global.u64 	%rd165, %rd68;
	add.s64 	%rd166, %rd165, %rd137;
	ld.global.nc.f32 	%f247, [%rd166];
	cvta.to.global.u64 	%rd167, %rd69;
	add.s64 	%rd168, %rd167, %rd137;
	ld.global.nc.f32 	%f248, [%rd168];
	cvta.to.global.u64 	%rd169, %rd70;
	add.s64 	%rd170, %rd169, %rd137;
	ld.global.nc.f32 	%f249, [%rd170];
	cvta.to.global.u64 	%rd171, %rd71;
	add.s64 	%rd172, %rd171, %rd137;
	ld.global.nc.f32 	%f250, [%rd172];
	cvta.to.global.u64 	%rd173, %rd72;
	add.s64 	%rd174, %rd173, %rd137;
	ld.global.nc.f32 	%f251, [%rd174];
	cvta.to.global.u64 	%rd175, %rd73;
	add.s64 	%rd176, %rd175, %rd137;
	ld.global.nc.f32 	%f252, [%rd176];
	cvta.to.global.u64 	%rd177, %rd74;
	add.s64 	%rd178, %rd177, %rd137;
	ld.global.nc.f32 	%f253, [%rd178];
	mul.f32 	%f254, %f13, %f238;
	fma.rn.f32 	%f255, %f10, %f233, %f254;
	fma.rn.f32 	%f256, %f11, %f234, %f255;
	fma.rn.f32 	%f257, %f14, %f237, %f256;
	fma.rn.f32 	%f258, %f15, %f236, %f257;
	fma.rn.f32 	%f946, %f12, %f235, %f258;
	mul.f32 	%f259, %f13, %f243;
	fma.rn.f32 	%f260, %f10, %f234, %f259;
	fma.rn.f32 	%f261, %f11, %f239, %f260;
	fma.rn.f32 	%f262, %f14, %f242, %f261;
	fma.rn.f32 	%f263, %f15, %f241, %f262;
	fma.rn.f32 	%f950, %f12, %f240, %f263;
	mul.f32 	%f264, %f13, %f247;
	fma.rn.f32 	%f265, %f10, %f235, %f264;
	fma.rn.f32 	%f266, %f11, %f240, %f265;
	fma.rn.f32 	%f267, %f14, %f246, %f266;
	fma.rn.f32 	%f268, %f15, %f245, %f267;
	fma.rn.f32 	%f954, %f12, %f244, %f268;
	mul.f32 	%f269, %f13, %f253;
	fma.rn.f32 	%f270, %f10, %f238, %f269;
	fma.rn.f32 	%f271, %f11, %f243, %f270;
	fma.rn.f32 	%f272, %f14, %f252, %f271;
	fma.rn.f32 	%f273, %f15, %f250, %f272;
	fma.rn.f32 	%f947, %f12, %f247, %f273;
	mul.f32 	%f274, %f13, %f252;
	fma.rn.f32 	%f275, %f10, %f237, %f274;
	fma.rn.f32 	%f276, %f11, %f242, %f275;
	fma.rn.f32 	%f277, %f14, %f251, %f276;
	fma.rn.f32 	%f278, %f15, %f249, %f277;
	fma.rn.f32 	%f948, %f12, %f246, %f278;
	mul.f32 	%f279, %f13, %f250;
	fma.rn.f32 	%f280, %f10, %f236, %f279;
	fma.rn.f32 	%f281, %f11, %f241, %f280;
	fma.rn.f32 	%f282, %f14, %f249, %f281;
	fma.rn.f32 	%f283, %f15, %f248, %f282;
	fma.rn.f32 	%f951, %f12, %f245, %f283;
	setp.eq.s32 	%p8, %r155, 0;
	setp.ne.s32 	%p9, %r19, 0;
	or.pred  	%p10, %p8, %p9;
	@%p10 bra 	$L__BB1_12;
	mad.lo.s32 	%r78, %r158, 247, %r11;
	mul.wide.s32 	%rd179, %r78, 4;
	add.s64 	%rd180, %rd18, %rd179;
	ld.global.f32 	%f284, [%rd180];
	add.s64 	%rd181, %rd16, %rd179;
	ld.global.f32 	%f285, [%rd181];
	sub.f32 	%f286, %f946, %f284;
	sub.f32 	%f287, %f950, %f285;
	add.f32 	%f288, %f954, %f284;
	add.f32 	%f289, %f288, %f285;
	add.s64 	%rd182, %rd14, %rd179;
	ld.global.f32 	%f290, [%rd182];
	sub.f32 	%f291, %f947, %f290;
	add.s64 	%rd183, %rd12, %rd179;
	ld.global.f32 	%f292, [%rd183];
	sub.f32 	%f293, %f948, %f292;
	add.s64 	%rd184, %rd10, %rd179;
	ld.global.f32 	%f294, [%rd184];
	sub.f32 	%f295, %f951, %f294;
	ld.global.f32 	%f296, [%rd180+500];
	ld.global.f32 	%f297, [%rd181+500];
	sub.f32 	%f298, %f286, %f296;
	sub.f32 	%f299, %f287, %f297;
	add.f32 	%f300, %f289, %f296;
	add.f32 	%f301, %f300, %f297;
	ld.global.f32 	%f302, [%rd182+500];
	sub.f32 	%f303, %f291, %f302;
	ld.global.f32 	%f304, [%rd183+500];
	sub.f32 	%f305, %f293, %f304;
	ld.global.f32 	%f306, [%rd184+500];
	sub.f32 	%f307, %f295, %f306;
	ld.global.f32 	%f308, [%rd180+1000];
	ld.global.f32 	%f309, [%rd181+1000];
	sub.f32 	%f946, %f298, %f308;
	sub.f32 	%f950, %f299, %f309;
	add.f32 	%f310, %f301, %f308;
	add.f32 	%f954, %f310, %f309;
	ld.global.f32 	%f311, [%rd182+1000];
	sub.f32 	%f947, %f303, %f311;
	ld.global.f32 	%f312, [%rd183+1000];
	sub.f32 	%f948, %f305, %f312;
	ld.global.f32 	%f313, [%rd184+1000];
	sub.f32 	%f951, %f307, %f313;
$L__BB1_12:
	mul.f32 	%f315, %f5, %f9;
	mul.f32 	%f316, %f6, %f8;
	sub.f32 	%f317, %f315, %f316;
	mul.f32 	%f318, %f1, %f317;
	mul.f32 	%f319, %f2, %f9;
	mul.f32 	%f320, %f3, %f8;
	sub.f32 	%f321, %f319, %f320;
	mul.f32 	%f322, %f4, %f321;
	sub.f32 	%f323, %f318, %f322;
	mul.f32 	%f324, %f2, %f6;
	mul.f32 	%f325, %f3, %f5;
	sub.f32 	%f326, %f324, %f325;
	fma.rn.f32 	%f327, %f7, %f326, %f323;
	rcp.rn.f32 	%f45, %f327;
	setp.eq.s32 	%p11, %r22, 0;
	mov.f32 	%f949, %f947;
	mov.f32 	%f952, %f948;
	mov.f32 	%f953, %f951;
	@%p11 bra 	$L__BB1_14;
	mul.lo.s32 	%r79, %r159, 3;
	cvta.to.global.u64 	%rd185, %rd75;
	mul.wide.s32 	%rd186, %r79, 4;
	add.s64 	%rd187, %rd185, %rd186;
	ld.global.nc.f32 	%f328, [%rd187];
	ld.global.nc.f32 	%f329, [%rd187+4];
	ld.global.nc.f32 	%f330, [%rd187+8];
	mul.lo.s32 	%r80, %r159, 6;
	cvta.to.global.u64 	%rd188, %rd76;
	mul.wide.s32 	%rd189, %r80, 4;
	add.s64 	%rd190, %rd188, %rd189;
	ld.global.nc.f32 	%f331, [%rd190];
	ld.global.nc.f32 	%f332, [%rd190+4];
	ld.global.nc.f32 	%f333, [%rd190+8];
	ld.global.nc.f32 	%f334, [%rd190+12];
	ld.global.nc.f32 	%f335, [%rd190+16];
	ld.global.nc.f32 	%f336, [%rd190+20];
	shl.b32 	%r81, %r2, 2;
	mov.u32 	%r82, _ZZ38crust_mantle_aniso_impl_kernel_forwardiPKiS0_S0_iifiPKfPfS2_S2_S2_S2_S2_S2_S2_S2_S2_S2_S2_S2_S2_S2_S2_iS3_S3_S3_S3_S3_S3_iiiS2_S2_S3_S3_S3_S3_S3_S3_S3_S3_S3_S3_ffiS2_S2_S2_S2_S2_S2_S2_S2_S2_S2_S2_S2_S2_S2_S2_S2_S2_S2_S2_S2_S2_S2_S2_S2_S2_iS2_S2_S2_iE12s_dummyx_loc;
	add.s32 	%r83, %r82, %r81;
	ld.shared.f32 	%f337, [%r83];
	mov.u32 	%r84, _ZZ38crust_mantle_aniso_impl_kernel_forwardiPKiS0_S0_iifiPKfPfS2_S2_S2_S2_S2_S2_S2_S2_S2_S2_S2_S2_S2_S2_S2_iS3_S3_S3_S3_S3_S3_iiiS2_S2_S3_S3_S3_S3_S3_S3_S3_S3_S3_S3_ffiS2_S2_S2_S2_S2_S2_S2_S2_S2_S2_S2_S2_S2_S2_S2_S2_S2_S2_S2_S2_S2_S2_S2_S2_S2_iS2_S2_S2_iE12s_dummyy_loc;
	add.s32 	%r85, %r84, %r81;
	ld.shared.f32 	%f338, [%r85];
	mov.u32 	%r86, _ZZ38crust_mantle_aniso_impl_kernel_forwardiPKiS0_S0_iifiPKfPfS2_S2_S2_S2_S2_S2_S2_S2_S2_S2_S2_S2_S2_S2_S2_iS3_S3_S3_S3_S3_S3_iiiS2_S2_S3_S3_S3_S3_S3_S3_S3_S3_S3_S3_ffiS2_S2_S2_S2_S2_S2_S2_S2_S2_S2_S2_S2_S2_S2_S2_S2_S2_S2_S2_S2_S2_S2_S2_S2_S2_iS2_S2_S2_iE12s_dummyz_loc;
	add.s32 	%r87, %r86, %r81;
	ld.shared.f32 	%f339, [%r87];
	fma.rn.f32 	%f340, %f329, %f338, %f946;
	fma.rn.f32 	%f946, %f330, %f339, %f340;
	fma.rn.f32 	%f341, %f328, %f337, %f950;
	fma.rn.f32 	%f950, %f330, %f339, %f341;
	fma.rn.f32 	%f342, %f328, %f337, %f954;
	fma.rn.f32 	%f954, %f329, %f338, %f342;
	mul.f32 	%f343, %f329, %f337;
	sub.f32 	%f49, %f947, %f343;
	mul.f32 	%f344, %f328, %f338;
	sub.f32 	%f949, %f947, %f344;
	mul.f32 	%f345, %f330, %f337;
	sub.f32 	%f51, %f948, %f345;
	mul.f32 	%f346, %f328, %f339;
	sub.f32 	%f952, %f948, %f346;
	mul.f32 	%f347, %f330, %f338;
	sub.f32 	%f53, %f951, %f347;
	mul.f32 	%f348, %f329, %f339;
	sub.f32 	%f953, %f951, %f348;
	cvta.to.global.u64 	%rd191, %rd77;
	mul.wide.u32 	%rd192, %r2, 4;
	add.s64 	%rd193, %rd191, %rd192;
	ld.global.nc.f32 	%f349, [%rd193];
	mul.f32 	%f350, %f45, %f349;
	mul.f32 	%f351, %f334, %f338;
	fma.rn.f32 	%f352, %f331, %f337, %f351;
	fma.rn.f32 	%f353, %f335, %f339, %f352;
	mul.f32 	%f958, %f350, %f353;
	mul.f32 	%f354, %f332, %f338;
	fma.rn.f32 	%f355, %f334, %f337, %f354;
	fma.rn.f32 	%f356, %f336, %f339, %f355;
	mul.f32 	%f959, %f350, %f356;
	mul.f32 	%f357, %f336, %f338;
	fma.rn.f32 	%f358, %f335, %f337, %f357;
	fma.rn.f32 	%f359, %f333, %f339, %f358;
	mul.f32 	%f960, %f350, %f359;
	mov.f32 	%f947, %f49;
	mov.f32 	%f948, %f51;
	mov.f32 	%f951, %f53;
$L__BB1_14:
	mul.f32 	%f360, %f4, %f949;
	fma.rn.f32 	%f361, %f1, %f946, %f360;
	fma.rn.f32 	%f362, %f7, %f952, %f361;
	mul.f32 	%f363, %f45, %f362;
	shl.b32 	%r88, %r2, 2;
	mov.u32 	%r89, _ZZ38crust_mantle_aniso_impl_kernel_forwardiPKiS0_S0_iifiPKfPfS2_S2_S2_S2_S2_S2_S2_S2_S2_S2_S2_S2_S2_S2_S2_iS3_S3_S3_S3_S3_S3_iiiS2_S2_S3_S3_S3_S3_S3_S3_S3_S3_S3_S3_ffiS2_S2_S2_S2_S2_S2_S2_S2_S2_S2_S2_S2_S2_S2_S2_S2_S2_S2_S2_S2_S2_S2_S2_S2_S2_iS2_S2_S2_iE8s_tempx1;
	add.s32 	%r90, %r89, %r88;
	st.shared.f32 	[%r90], %f363;
	mul.f32 	%f364, %f4, %f950;
	fma.rn.f32 	%f365, %f1, %f947, %f364;
	fma.rn.f32 	%f366, %f7, %f953, %f365;
	mul.f32 	%f367, %f45, %f366;
	mov.u32 	%r91, _ZZ38crust_mantle_aniso_impl_kernel_forwardiPKiS0_S0_iifiPKfPfS2_S2_S2_S2_S2_S2_S2_S2_S2_S2_S2_S2_S2_S2_S2_iS3_S3_S3_S3_S3_S3_iiiS2_S2_S3_S3_S3_S3_S3_S3_S3_S3_S3_S3_ffiS2_S2_S2_S2_S2_S2_S2_S2_S2_S2_S2_S2_S2_S2_S2_S2_S2_S2_S2_S2_S2_S2_S2_S2_S2_iS2_S2_S2_iE8s_tempy1;
	add.s32 	%r92, %r91, %r88;
	st.shared.f32 	[%r92], %f367;
	mul.f32 	%f368, %f4, %f951;
	fma.rn.f32 	%f369, %f1, %f948, %f368;
	fma.rn.f32 	%f370, %f7, %f954, %f369;
	mul.f32 	%f371, %f45, %f370;
	mov.u32 	%r93, _ZZ38crust_mantle_aniso_impl_kernel_forwardiPKiS0_S0_iifiPKfPfS2_S2_S2_S2_S2_S2_S2_S2_S2_S2_S2_S2_S2_S2_S2_iS3_S3_S3_S3_S3_S3_iiiS2_S2_S3_S3_S3_S3_S3_S3_S3_S3_S3_S3_ffiS2_S2_S2_S2_S2_S2_S2_S2_S2_S2_S2_S2_S2_S2_S2_S2_S2_S2_S2_S2_S2_S2_S2_S2_S2_iS2_S2_S2_iE8s_tempz1;
	add.s32 	%r94, %r93, %r88;
	st.shared.f32 	[%r94], %f371;
	mul.f32 	%f372, %f5, %f949;
	fma.rn.f32 	%f373, %f2, %f946, %f372;
	fma.rn.f32 	%f374, %f8, %f952, %f373;
	mul.f32 	%f375, %f45, %f374;
	mov.u32 	%r95, _ZZ38crust_mantle_aniso_impl_kernel_forwardiPKiS0_S0_iifiPKfPfS2_S2_S2_S2_S2_S2_S2_S2_S2_S2_S2_S2_S2_S2_S2_iS3_S3_S3_S3_S3_S3_iiiS2_S2_S3_S3_S3_S3_S3_S3_S3_S3_S3_S3_ffiS2_S2_S2_S2_S2_S2_S2_S2_S2_S2_S2_S2_S2_S2_S2_S2_S2_S2_S2_S2_S2_S2_S2_S2_S2_iS2_S2_S2_iE8s_tempx2;
	add.s32 	%r96, %r95, %r88;
	st.shared.f32 	[%r96], %f375;
	mul.f32 	%f376, %f5, %f950;
	fma.rn.f32 	%f377, %f2, %f947, %f376;
	fma.rn.f32 	%f378, %f8, %f953, %f377;
	mul.f32 	%f379, %f45, %f378;
	mov.u32 	%r97, _ZZ38crust_mantle_aniso_impl_kernel_forwardiPKiS0_S0_iifiPKfPfS2_S2_S2_S2_S2_S2_S2_S2_S2_S2_S2_S2_S2_S2_S2_iS3_S3_S3_S3_S3_S3_iiiS2_S2_S3_S3_S3_S3_S3_S3_S3_S3_S3_S3_ffiS2_S2_S2_S2_S2_S2_S2_S2_S2_S2_S2_S2_S2_S2_S2_S2_S2_S2_S2_S2_S2_S2_S2_S2_S2_iS2_S2_S2_iE8s_tempy2;
	add.s32 	%r98, %r97, %r88;
	st.shared.f32 	[%r98], %f379;
	mul.f32 	%f380, %f5, %f951;
	fma.rn.f32 	%f381, %f2, %f948, %f380;
	fma.rn.f32 	%f382, %f8, %f954, %f381;
	mul.f32 	%f383, %f45, %f382;
	mov.u32 	%r99, _ZZ38crust_mantle_aniso_impl_kernel_forwardiPKiS0_S0_iifiPKfPfS2_S2_S2_S2_S2_S2_S2_S2_S2_S2_S2_S2_S2_S2_S2_iS3_S3_S3_S3_S3_S3_iiiS2_S2_S3_S3_S3_S3_S3_S3_S3_S3_S3_S3_ffiS2_S2_S2_S2_S2_S2_S2_S2_S2_S2_S2_S2_S2_S2_S2_S2_S2_S2_S2_S2_S2_S2_S2_S2_S2_iS2_S2_S2_iE8s_tempz2;
	add.s32 	%r100, %r99, %r88;
	st.shared.f32 	[%r100], %f383;
	mul.f32 	%f384, %f6, %f949;
	fma.rn.f32 	%f385, %f3, %f946, %f384;
	fma.rn.f32 	%f386, %f9, %f952, %f385;
	mul.f32 	%f387, %f45, %f386;
	mov.u32 	%r101, _ZZ38crust_mantle_aniso_impl_kernel_forwardiPKiS0_S0_iifiPKfPfS2_S2_S2_S2_S2_S2_S2_S2_S2_S2_S2_S2_S2_S2_S2_iS3_S3_S3_S3_S3_S3_iiiS2_S2_S3_S3_S3_S3_S3_S3_S3_S3_S3_S3_ffiS2_S2_S2_S2_S2_S2_S2_S2_S2_S2_S2_S2_S2_S2_S2_S2_S2_S2_S2_S2_S2_S2_S2_S2_S2_iS2_S2_S2_iE8s_tempx3;
	add.s32 	%r102, %r101, %r88;
	st.shared.f32 	[%r102], %f387;
	mul.f32 	%f388, %f6, %f950;
	fma.rn.f32 	%f389, %f3, %f947, %f388;
	fma.rn.f32 	%f390, %f9, %f953, %f389;
	mul.f32 	%f391, %f45, %f390;
	mov.u32 	%r103, _ZZ38crust_mantle_aniso_impl_kernel_forwardiPKiS0_S0_iifiPKfPfS2_S2_S2_S2_S2_S2_S2_S2_S2_S2_S2_S2_S2_S2_S2_iS3_S3_S3_S3_S3_S3_iiiS2_S2_S3_S3_S3_S3_S3_S3_S3_S3_S3_S3_ffiS2_S2_S2_S2_S2_S2_S2_S2_S2_S2_S2_S2_S2_S2_S2_S2_S2_S2_S2_S2_S2_S2_S2_S2_S2_iS2_S2_S2_iE8s_tempy3;
	add.s32 	%r104, %r103, %r88;
	st.shared.f32 	[%r104], %f391;
	mul.f32 	%f392, %f6, %f951;
	fma.rn.f32 	%f393, %f3, %f948, %f392;
	fma.rn.f32 	%f394, %f9, %f954, %f393;
	mul.f32 	%f395, %f45, %f394;
	mov.u32 	%r105, _ZZ38crust_mantle_aniso_impl_kernel_forwardiPKiS0_S0_iifiPKfPfS2_S2_S2_S2_S2_S2_S2_S2_S2_S2_S2_S2_S2_S2_S2_iS3_S3_S3_S3_S3_S3_iiiS2_S2_S3_S3_S3_S3_S3_S3_S3_S3_S3_S3_ffiS2_S2_S2_S2_S2_S2_S2_S2_S2_S2_S2_S2_S2_S2_S2_S2_S2_S2_S2_S2_S2_S2_S2_S2_S2_iS2_S2_S2_iE8s_tempz3;
	add.s32 	%r106, %r105, %r88;
	st.shared.f32 	[%r106], %f395;
$L__BB1_15:
	setp.gt.u32 	%p12, %r2, 124;
	bar.sync 	0;
	@%p12 bra 	$L__BB1_36;
	ld.param.u64 	%rd251, [_Z38crust_mantle_aniso_impl_kernel_forwardiPKiS0_S0_iifiPKfPfS2_S2_S2_S2_S2_S2_S2_S2_S2_S2_S2_S2_S2_S2_S2_iS3_S3_S3_S3_S3_S3_iiiS2_S2_S3_S3_S3_S3_S3_S3_S3_S3_S3_S3_ffiS2_S2_S2_S2_S2_S2_S2_S2_S2_S2_S2_S2_S2_S2_S2_S2_S2_S2_S2_S2_S2_S2_S2_S2_S2_iS2_S2_S2_i_param_23];
	ld.param.u64 	%rd250, [_Z38crust_mantle_aniso_impl_kernel_forwardiPKiS0_S0_iifiPKfPfS2_S2_S2_S2_S2_S2_S2_S2_S2_S2_S2_S2_S2_S2_S2_iS3_S3_S3_S3_S3_S3_iiiS2_S2_S3_S3_S3_S3_S3_S3_S3_S3_S3_S3_ffiS2_S2_S2_S2_S2_S2_S2_S2_S2_S2_S2_S2_S2_S2_S2_S2_S2_S2_S2_S2_S2_S2_S2_S2_S2_iS2_S2_S2_i_param_22];
	ld.param.u64 	%rd249, [_Z38crust_mantle_aniso_impl_kernel_forwardiPKiS0_S0_iifiPKfPfS2_S2_S2_S2_S2_S2_S2_S2_S2_S2_S2_S2_S2_S2_S2_iS3_S3_S3_S3_S3_S3_iiiS2_S2_S3_S3_S3_S3_S3_S3_S3_S3_S3_S3_ffiS2_S2_S2_S2_S2_S2_S2_S2_S2_S2_S2_S2_S2_S2_S2_S2_S2_S2_S2_S2_S2_S2_S2_S2_S2_iS2_S2_S2_i_param_21];
	mul.lo.s32 	%r107, %r8, 25;
	mul.lo.s32 	%r108, %r9, 5;
	add.s32 	%r109, %r108, %r107;
	add.s32 	%r110, %r10, %r107;
	add.s32 	%r111, %r10, %r108;
	mul.lo.s32 	%r112, %r8, 5;
	mov.u32 	%r113, _ZZ38crust_mantle_aniso_impl_kernel_forwardiPKiS0_S0_iifiPKfPfS2_S2_S2_S2_S2_S2_S2_S2_S2_S2_S2_S2_S2_S2_S2_iS3_S3_S3_S3_S3_S3_iiiS2_S2_S3_S3_S3_S3_S3_S3_S3_S3_S3_S3_ffiS2_S2_S2_S2_S2_S2_S2_S2_S2_S2_S2_S2_S2_S2_S2_S2_S2_S2_S2_S2_S2_S2_S2_S2_S2_iS2_S2_S2_iE16sh_hprimewgll_xx;
	mad.lo.s32 	%r114, %r10, 20, %r113;
	ld.shared.f32 	%f396, [%r114];
	shl.b32 	%r115, %r109, 2;
	mov.u32 	%r116, _ZZ38crust_mantle_aniso_impl_kernel_forwardiPKiS0_S0_iifiPKfPfS2_S2_S2_S2_S2_S2_S2_S2_S2_S2_S2_S2_S2_S2_S2_iS3_S3_S3_S3_S3_S3_iiiS2_S2_S3_S3_S3_S3_S3_S3_S3_S3_S3_S3_ffiS2_S2_S2_S2_S2_S2_S2_S2_S2_S2_S2_S2_S2_S2_S2_S2_S2_S2_S2_S2_S2_S2_S2_S2_S2_iS2_S2_S2_iE8s_tempx1;
	add.s32 	%r117, %r116, %r115;
	ld.shared.f32 	%f397, [%r117];
	fma.rn.f32 	%f398, %f396, %f397, 0f00000000;
	mov.u32 	%r118, _ZZ38crust_mantle_aniso_impl_kernel_forwardiPKiS0_S0_iifiPKfPfS2_S2_S2_S2_S2_S2_S2_S2_S2_S2_S2_S2_S2_S2_S2_iS3_S3_S3_S3_S3_S3_iiiS2_S2_S3_S3_S3_S3_S3_S3_S3_S3_S3_S3_ffiS2_S2_S2_S2_S2_S2_S2_S2_S2_S2_S2_S2_S2_S2_S2_S2_S2_S2_S2_S2_S2_S2_S2_S2_S2_iS2_S2_S2_iE8s_tempy1;
	add.s32 	%r119, %r118, %r115;
	ld.shared.f32 	%f399, [%r119];
	fma.rn.f32 	%f400, %f396, %f399, 0f00000000;
	mov.u32 	%r120, _ZZ38crust_mantle_aniso_impl_kernel_forwardiPKiS0_S0_iifiPKfPfS2_S2_S2_S2_S2_S2_S2_S2_S2_S2_S2_S2_S2_S2_S2_iS3_S3_S3_S3_S3_S3_iiiS2_S2_S3_S3_S3_S3_S3_S3_S3_S3_S3_S3_ffiS2_S2_S2_S2_S2_S2_S2_S2_S2_S2_S2_S2_S2_S2_S2_S2_S2_S2_S2_S2_S2_S2_S2_S2_S2_iS2_S2_S2_iE8s_tempz1;
	add.s32 	%r121, %r120, %r115;
	ld.shared.f32 	%f401, [%r121];
	fma.rn.f32 	%f402, %f396, %f401, 0f00000000;
	shl.b32 	%r122, %r108, 2;
	add.s32 	%r123, %r113, %r122;
	ld.shared.f32 	%f403, [%r123];
	shl.b32 	%r124, %r110, 2;
	mov.u32 	%r125, _ZZ38crust_mantle_aniso_impl_kernel_forwardiPKiS0_S0_iifiPKfPfS2_S2_S2_S2_S2_S2_S2_S2_S2_S2_S2_S2_S2_S2_S2_iS3_S3_S3_S3_S3_S3_iiiS2_S2_S3_S3_S3_S3_S3_S3_S3_S3_S3_S3_ffiS2_S2_S2_S2_S2_S2_S2_S2_S2_S2_S2_S2_S2_S2_S2_S2_S2_S2_S2_S2_S2_S2_S2_S2_S2_iS2_S2_S2_iE8s_tempx2;
	add.s32 	%r126, %r125, %r124;
	ld.shared.f32 	%f404, [%r126];
	fma.rn.f32 	%f405, %f403, %f404, 0f00000000;
	mov.u32 	%r127, _ZZ38crust_mantle_aniso_impl_kernel_forwardiPKiS0_S0_iifiPKfPfS2_S2_S2_S2_S2_S2_S2_S2_S2_S2_S2_S2_S2_S2_S2_iS3_S3_S3_S3_S3_S3_iiiS2_S2_S3_S3_S3_S3_S3_S3_S3_S3_S3_S3_ffiS2_S2_S2_S2_S2_S2_S2_S2_S2_S2_S2_S2_S2_S2_S2_S2_S2_S2_S2_S2_S2_S2_S2_S2_S2_iS2_S2_S2_iE8s_tempy2;
	add.s32 	%r128, %r127, %r124;
	ld.shared.f32 	%f406, [%r128];
	fma.rn.f32 	%f407, %f403, %f406, 0f00000000;
	mov.u32 	%r129, _ZZ38crust_mantle_aniso_impl_kernel_forwardiPKiS0_S0_iifiPKfPfS2_S2_S2_S2_S2_S2_S2_S2_S2_S2_S2_S2_S2_S2_S2_iS3_S3_S3_S3_S3_S3_iiiS2_S2_S3_S3_S3_S3_S3_S3_S3_S3_S3_S3_ffiS2_S2_S2_S2_S2_S2_S2_S2_S2_S2_S2_S2_S2_S2_S2_S2_S2_S2_S2_S2_S2_S2_S2_S2_S2_iS2_S2_S2_iE8s_tempz2;
	add.s32 	%r130, %r129, %r124;
	ld.shared.f32 	%f408, [%r130];
	fma.rn.f32 	%f409, %f403, %f408, 0f00000000;
	shl.b32 	%r131, %r112, 2;
	add.s32 	%r132, %r113, %r131;
	ld.shared.f32 	%f410, [%r132];
	shl.b32 	%r133, %r111, 2;
	mov.u32 	%r134, _ZZ38crust_mantle_aniso_impl_kernel_forwardiPKiS0_S0_iifiPKfPfS2_S2_S2_S2_S2_S2_S2_S2_S2_S2_S2_S2_S2_S2_S2_iS3_S3_S3_S3_S3_S3_iiiS2_S2_S3_S3_S3_S3_S3_S3_S3_S3_S3_S3_ffiS2_S2_S2_S2_S2_S2_S2_S2_S2_S2_S2_S2_S2_S2_S2_S2_S2_S2_S2_S2_S2_S2_S2_S2_S2_iS2_S2_S2_iE8s_tempx3;
	add.s32 	%r135, %r134, %r133;
	ld.shared.f32 	%f411, [%r135];
	fma.rn.f32 	%f412, %f410, %f411, 0f00000000;
	mov.u32 	%r136, _ZZ38crust_mantle_aniso_impl_kernel_forwardiPKiS0_S0_iifiPKfPfS2_S2_S2_S2_S2_S2_S2_S2_S2_S2_S2_S2_S2_S2_S2_iS3_S3_S3_S3_S3_S3_iiiS2_S2_S3_S3_S3_S3_S3_S3_S3_S3_S3_S3_ffiS2_S2_S2_S2_S2_S2_S2_S2_S2_S2_S2_S2_S2_S2_S2_S2_S2_S2_S2_S2_S2_S2_S2_S2_S2_iS2_S2_S2_iE8s_tempy3;
	add.s32 	%r137, %r136, %r133;
	ld.shared.f32 	%f413, [%r137];
	fma.rn.f32 	%f414, %f410, %f413, 0f00000000;
	mov.u32 	%r138, _ZZ38crust_mantle_aniso_impl_kernel_forwardiPKiS0_S0_iifiPKfPfS2_S2_S2_S2_S2_S2_S2_S2_S2_S2_S2_S2_S2_S2_S2_iS3_S3_S3_S3_S3_S3_iiiS2_S2_S3_S3_S3_S3_S3_S3_S3_S3_S3_S3_ffiS2_S2_S2_S2_S2_S2_S2_S2_S2_S2_S2_S2_S2_S2_S2_S2_S2_S2_S2_S2_S2_S2_S2_S2_S2_iS2_S2_S2_iE8s_tempz3;
	add.s32 	%r139, %r138, %r133;
	ld.shared.f32 	%f415, [%r139];
	fma.rn.f32 	%f416, %f410, %f415, 0f00000000;
	ld.shared.f32 	%f417, [%r114+4];
	ld.shared.f32 	%f418, [%r117+4];
	fma.rn.f32 	%f419, %f417, %f418, %f398;
	ld.shared.f32 	%f420, [%r119+4];
	fma.rn.f32 	%f421, %f417, %f420, %f400;
	ld.shared.f32 	%f422, [%r121+4];
	fma.rn.f32 	%f423, %f417, %f422, %f402;
	ld.shared.f32 	%f424, [%r123+4];
	ld.shared.f32 	%f425, [%r126+20];
	fma.rn.f32 	%f426, %f424, %f425, %f405;
	ld.shared.f32 	%f427, [%r128+20];
	fma.rn.f32 	%f428, %f424, %f427, %f407;
	ld.shared.f32 	%f429, [%r130+20];
	fma.rn.f32 	%f430, %f424, %f429, %f409;
	ld.shared.f32 	%f431, [%r132+4];
	ld.shared.f32 	%f432, [%r135+100];
	fma.rn.f32 	%f433, %f431, %f432, %f412;
	ld.shared.f32 	%f434, [%r137+100];
	fma.rn.f32 	%f435, %f431, %f434, %f414;
	ld.shared.f32 	%f436, [%r139+100];
	fma.rn.f32 	%f437, %f431, %f436, %f416;
	ld.shared.f32 	%f438, [%r114+8];
	ld.shared.f32 	%f439, [%r117+8];
	fma.rn.f32 	%f440, %f438, %f439, %f419;
	ld.shared.f32 	%f441, [%r119+8];
	fma.rn.f32 	%f442, %f438, %f441, %f421;
	ld.shared.f32 	%f443, [%r121+8];
	fma.rn.f32 	%f444, %f438, %f443, %f423;
	ld.shared.f32 	%f445, [%r123+8];
	ld.shared.f32 	%f446, [%r126+40];
	fma.rn.f32 	%f447, %f445, %f446, %f426;
	ld.shared.f32 	%f448, [%r128+40];
	fma.rn.f32 	%f449, %f445, %f448, %f428;
	ld.shared.f32 	%f450, [%r130+40];
	fma.rn.f32 	%f451, %f445, %f450, %f430;
	ld.shared.f32 	%f452, [%r132+8];
	ld.shared.f32 	%f453, [%r135+200];
	fma.rn.f32 	%f454, %f452, %f453, %f433;
	ld.shared.f32 	%f455, [%r137+200];
	fma.rn.f32 	%f456, %f452, %f455, %f435;
	ld.shared.f32 	%f457, [%r139+200];
	fma.rn.f32 	%f458, %f452, %f457, %f437;
	ld.shared.f32 	%f459, [%r114+12];
	ld.shared.f32 	%f460, [%r117+12];
	fma.rn.f32 	%f461, %f459, %f460, %f440;
	ld.shared.f32 	%f462, [%r119+12];
	fma.rn.f32 	%f463, %f459, %f462, %f442;
	ld.shared.f32 	%f464, [%r121+12];
	fma.rn.f32 	%f465, %f459, %f464, %f444;
	ld.shared.f32 	%f466, [%r123+12];
	ld.shared.f32 	%f467, [%r126+60];
	fma.rn.f32 	%f468, %f466, %f467, %f447;
	ld.shared.f32 	%f469, [%r128+60];
	fma.rn.f32 	%f470, %f466, %f469, %f449;
	ld.shared.f32 	%f471, [%r130+60];
	fma.rn.f32 	%f472, %f466, %f471, %f451;
	ld.shared.f32 	%f473, [%r132+12];
	ld.shared.f32 	%f474, [%r135+300];
	fma.rn.f32 	%f475, %f473, %f474, %f454;
	ld.shared.f32 	%f476, [%r137+300];
	fma.rn.f32 	%f477, %f473, %f476, %f456;
	ld.shared.f32 	%f478, [%r139+300];
	fma.rn.f32 	%f479, %f473, %f478, %f458;
	ld.shared.f32 	%f480, [%r114+16];
	ld.shared.f32 	%f481, [%r117+16];
	fma.rn.f32 	%f482, %f480, %f481, %f461;
	ld.shared.f32 	%f483, [%r119+16];
	fma.rn.f32 	%f484, %f480, %f483, %f463;
	ld.shared.f32 	%f485, [%r121+16];
	fma.rn.f32 	%f486, %f480, %f485, %f465;
	ld.shared.f32 	%f487, [%r123+16];
	ld.shared.f32 	%f488, [%r126+80];
	fma.rn.f32 	%f489, %f487, %f488, %f468;
	ld.shared.f32 	%f490, [%r128+80];
	fma.rn.f32 	%f491, %f487, %f490, %f470;
	ld.shared.f32 	%f492, [%r130+80];
	fma.rn.f32 	%f493, %f487, %f492, %f472;
	ld.shared.f32 	%f494, [%r132+16];
	ld.shared.f32 	%f495, [%r135+400];
	fma.rn.f32 	%f496, %f494, %f495, %f475;
	ld.shared.f32 	%f497, [%r137+400];
	fma.rn.f32 	%f498, %f494, %f497, %f477;
	ld.shared.f32 	%f499, [%r139+400];
	fma.rn.f32 	%f500, %f494, %f499, %f479;
	add.s32 	%r140, %r112, %r9;
	cvta.to.global.u64 	%rd194, %rd251;
	mul.wide.s32 	%rd195, %r140, 4;
	add.s64 	%rd196, %rd194, %rd195;
	ld.global.nc.f32 	%f501, [%rd196];
	mad.lo.s32 	%r141, %r8, -20, %r110;
	cvta.to.global.u64 	%rd197, %rd250;
	mul.wide.s32 	%rd198, %r141, 4;
	add.s64 	%rd199, %rd197, %rd198;
	ld.global.nc.f32 	%f502, [%rd199];
	cvta.to.global.u64 	%rd200, %rd249;
	mul.wide.s32 	%rd201, %r111, 4;
	add.s64 	%rd202, %rd200, %rd201;
	ld.global.nc.f32 	%f503, [%rd202];
	mul.f32 	%f504, %f489, %f502;
	fma.rn.f32 	%f505, %f482, %f501, %f504;
	fma.rn.f32 	%f506, %f496, %f503, %f505;
	neg.f32 	%f507, %f506;
	mul.f32 	%f508, %f491, %f502;
	fma.rn.f32 	%f509, %f484, %f501, %f508;
	fma.rn.f32 	%f510, %f498, %f503, %f509;
	neg.f32 	%f511, %f510;
	mul.f32 	%f512, %f493, %f502;
	fma.rn.f32 	%f513, %f486, %f501, %f512;
	fma.rn.f32 	%f514, %f500, %f503, %f513;
	neg.f32 	%f515, %f514;
	setp.eq.s32 	%p13, %r22, 0;
	sub.f32 	%f516, %f958, %f506;
	sub.f32 	%f517, %f959, %f510;
	sub.f32 	%f518, %f960, %f514;
	selp.f32 	%f78, %f507, %f516, %p13;
	selp.f32 	%f79, %f511, %f517, %p13;
	selp.f32 	%f80, %f515, %f518, %p13;
	setp.eq.s32 	%p14, %r16, 0;
	@%p14 bra 	$L__BB1_18;
	mul.lo.s32 	%r142, %r159, 3;
	mul.wide.s32 	%rd203, %r142, 4;
	add.s64 	%rd204, %rd22, %rd203;
	ld.global.f32 	%f519, [%rd204];
	add.f32 	%f520, %f78, %f519;
	st.global.f32 	[%rd204], %f520;
	ld.global.f32 	%f521, [%rd204+4];
	add.f32 	%f522, %f79, %f521;
	st.global.f32 	[%rd204+4], %f522;
	ld.global.f32 	%f523, [%rd204+8];
	add.f32 	%f524, %f80, %f523;
	st.global.f32 	[%rd204+8], %f524;
	bra.uni 	$L__BB1_19;
$L__BB1_18:
	mul.lo.s32 	%r143, %r159, 3;
	mul.wide.s32 	%rd205, %r143, 4;
	add.s64 	%rd206, %rd22, %rd205;
	atom.global.add.f32 	%f525, [%rd206], %f78;
	atom.global.add.f32 	%f526, [%rd206+4], %f79;
	atom.global.add.f32 	%f527, [%rd206+8], %f80;
$L__BB1_19:
	ld.param.u32 	%r156, [_Z38crust_mantle_aniso_impl_kernel_forwardiPKiS0_S0_iifiPKfPfS2_S2_S2_S2_S2_S2_S2_S2_S2_S2_S2_S2_S2_S2_S2_iS3_S3_S3_S3_S3_S3_iiiS2_S2_S3_S3_S3_S3_S3_S3_S3_S3_S3_S3_ffiS2_S2_S2_S2_S2_S2_S2_S2_S2_S2_S2_S2_S2_S2_S2_S2_S2_S2_S2_S2_S2_S2_S2_S2_S2_iS2_S2_S2_i_param_32];
	setp.eq.s32 	%p15, %r156, 0;
	setp.ne.s32 	%p16, %r19, 0;
	or.pred  	%p17, %p15, %p16;
	@%p17 bra 	$L__BB1_34;
	setp.ne.s32 	%p18, %r21, 0;
	@%p18 bra 	$L__BB1_31;
	shl.b32 	%r148, %r158, 7;
	add.s32 	%r149, %r148, %r2;
	mul.wide.s32 	%rd234, %r149, 4;
	add.s64 	%rd235, %rd21, %rd234;
	ld.global.nc.f32 	%f81, [%rd235];
	mad.lo.s32 	%r150, %r158, -3, %r149;
	mul.lo.s32 	%r151, %r158, 3;
	setp.eq.s32 	%p20, %r20, 0;
	cvt.s64.s32 	%rd23, %r150;
	mad.lo.s32 	%r12, %r158, 250, %r150;
	mul.wide.s32 	%rd236, %r151, 4;
	add.s64 	%rd24, %rd20, %rd236;
	mul.wide.s32 	%rd237, %r12, 4;
	add.s64 	%rd25, %rd20, %rd237;
	@%p20 bra 	$L__BB1_23;
	ld.global.nc.f32 	%f966, [%rd25];
	bra.uni 	$L__BB1_24;
$L__BB1_23:
	ld.global.nc.f32 	%f966, [%rd24];
$L__BB1_24:
	shl.b64 	%rd238, %rd23, 2;
	add.s64 	%rd26, %rd8, %rd238;
	add.s64 	%rd27, %rd7, %rd238;
	add.s64 	%rd28, %rd6, %rd238;
	add.s64 	%rd29, %rd5, %rd238;
	add.s64 	%rd30, %rd4, %rd238;
	setp.eq.s32 	%p21, %r20, 0;
	mul.f32 	%f816, %f81, %f966;
	ld.global.nc.f32 	%f817, [%rd3];
	ld.global.nc.f32 	%f818, [%rd2];
	ld.global.nc.f32 	%f819, [%rd1];
	ld.global.f32 	%f820, [%rd26];
	mul.f32 	%f821, %f816, %f820;
	mul.f32 	%f822, %f961, %f816;
	add.s64 	%rd31, %rd18, %rd237;
	ld.global.f32 	%f823, [%rd31];
	mul.f32 	%f824, %f818, %f821;
	fma.rn.f32 	%f825, %f817, %f823, %f824;
	fma.rn.f32 	%f826, %f822, %f819, %f825;
	st.global.f32 	[%rd31], %f826;
	ld.global.f32 	%f827, [%rd27];
	mul.f32 	%f828, %f816, %f827;
	mul.f32 	%f829, %f962, %f816;
	add.s64 	%rd32, %rd16, %rd237;
	ld.global.f32 	%f830, [%rd32];
	mul.f32 	%f831, %f818, %f828;
	fma.rn.f32 	%f832, %f817, %f830, %f831;
	fma.rn.f32 	%f833, %f829, %f819, %f832;
	st.global.f32 	[%rd32], %f833;
	ld.global.f32 	%f834, [%rd28];
	mul.f32 	%f835, %f816, %f834;
	mul.f32 	%f836, %f963, %f816;
	add.s64 	%rd33, %rd14, %rd237;
	ld.global.f32 	%f837, [%rd33];
	mul.f32 	%f838, %f818, %f835;
	fma.rn.f32 	%f839, %f817, %f837, %f838;
	fma.rn.f32 	%f840, %f836, %f819, %f839;
	st.global.f32 	[%rd33], %f840;
	ld.global.f32 	%f841, [%rd29];
	mul.f32 	%f842, %f816, %f841;
	mul.f32 	%f843, %f964, %f816;
	add.s64 	%rd34, %rd12, %rd237;
	ld.global.f32 	%f844, [%rd34];
	mul.f32 	%f845, %f818, %f842;
	fma.rn.f32 	%f846, %f817, %f844, %f845;
	fma.rn.f32 	%f847, %f843, %f819, %f846;
	st.global.f32 	[%rd34], %f847;
	ld.global.f32 	%f848, [%rd30];
	mul.f32 	%f849, %f816, %f848;
	mul.f32 	%f850, %f965, %f816;
	add.s64 	%rd35, %rd10, %rd237;
	ld.global.f32 	%f851, [%rd35];
	mul.f32 	%f852, %f818, %f849;
	fma.rn.f32 	%f853, %f817, %f851, %f852;
	fma.rn.f32 	%f854, %f850, %f819, %f853;
	st.global.f32 	[%rd35], %f854;
	@%p21 bra 	$L__BB1_26;
	ld.global.nc.f32 	%f967, [%rd25+500];
	bra.uni 	$L__BB1_27;
$L__BB1_26:
	ld.global.nc.f32 	%f967, [%rd24+4];
$L__BB1_27:
	setp.eq.s32 	%p22, %r20, 0;
	mul.f32 	%f855, %f81, %f967;
	ld.global.nc.f32 	%f856, [%rd3+4];
	ld.global.nc.f32 	%f857, [%rd2+4];
	ld.global.nc.f32 	%f858, [%rd1+4];
	ld.global.f32 	%f859, [%rd26];
	mul.f32 	%f860, %f855, %f859;
	mul.f32 	%f861, %f961, %f855;
	ld.global.f32 	%f862, [%rd31+500];
	mul.f32 	%f863, %f857, %f860;
	fma.rn.f32 	%f864, %f856, %f862, %f863;
	fma.rn.f32 	%f865, %f861, %f858, %f864;
	st.global.f32 	[%rd31+500], %f865;
	ld.global.f32 	%f866, [%rd27];
	mul.f32 	%f867, %f855, %f866;
	mul.f32 	%f868, %f962, %f855;
	ld.global.f32 	%f869, [%rd32+500];
	mul.f32 	%f870, %f857, %f867;
	fma.rn.f32 	%f871, %f856, %f869, %f870;
	fma.rn.f32 	%f872, %f868, %f858, %f871;
	st.global.f32 	[%rd32+500], %f872;
	ld.global.f32 	%f873, [%rd28];
	mul.f32 	%f874, %f855, %f873;
	mul.f32 	%f875, %f963, %f855;
	ld.global.f32 	%f876, [%rd33+500];
	mul.f32 	%f877, %f857, %f874;
	fma.rn.f32 	%f878, %f856, %f876, %f877;
	fma.rn.f32 	%f879, %f875, %f858, %f878;
	st.global.f32 	[%rd33+500], %f879;
	ld.global.f32 	%f880, [%rd29];
	mul.f32 	%f881, %f855, %f880;
	mul.f32 	%f882, %f964, %f855;
	ld.global.f32 	%f883, [%rd34+500];
	mul.f32 	%f884, %f857, %f881;
	fma.rn.f32 	%f885, %f856, %f883, %f884;
	fma.rn.f32 	%f886, %f882, %f858, %f885;
	st.global.f32 	[%rd34+500], %f886;
	ld.global.f32 	%f887, [%rd30];
	mul.f32 	%f888, %f855, %f887;
	mul.f32 	%f889, %f965, %f855;
	ld.global.f32 	%f890, [%rd35+500];
	mul.f32 	%f891, %f857, %f888;
	fma.rn.f32 	%f892, %f856, %f890, %f891;
	fma.rn.f32 	%f893, %f889, %f858, %f892;
	st.global.f32 	[%rd35+500], %f893;
	@%p22 bra 	$L__BB1_29;
	ld.global.nc.f32 	%f968, [%rd25+1000];
	bra.uni 	$L__BB1_30;
$L__BB1_29:
	ld.global.nc.f32 	%f968, [%rd24+8];
$L__BB1_30:
	mul.f32 	%f894, %f81, %f968;
	ld.global.nc.f32 	%f895, [%rd3+8];
	ld.global.nc.f32 	%f896, [%rd2+8];
	ld.global.nc.f32 	%f897, [%rd1+8];
	ld.global.f32 	%f898, [%rd26];
	mul.f32 	%f899, %f894, %f898;
	mul.f32 	%f900, %f961, %f894;
	ld.global.f32 	%f901, [%rd31+1000];
	mul.f32 	%f902, %f896, %f899;
	fma.rn.f32 	%f903, %f895, %f901, %f902;
	fma.rn.f32 	%f904, %f900, %f897, %f903;
	st.global.f32 	[%rd31+1000], %f904;
	ld.global.f32 	%f905, [%rd27];
	mul.f32 	%f906, %f894, %f905;
	mul.f32 	%f907, %f962, %f894;
	ld.global.f32 	%f908, [%rd32+1000];
	mul.f32 	%f909, %f896, %f906;
	fma.rn.f32 	%f910, %f895, %f908, %f909;
	fma.rn.f32 	%f911, %f907, %f897, %f910;
	st.global.f32 	[%rd32+1000], %f911;
	ld.global.f32 	%f912, [%rd28];
	mul.f32 	%f913, %f894, %f912;
	mul.f32 	%f914, %f963, %f894;
	ld.global.f32 	%f915, [%rd33+1000];
	mul.f32 	%f916, %f896, %f913;
	fma.rn.f32 	%f917, %f895, %f915, %f916;
	fma.rn.f32 	%f918, %f914, %f897, %f917;
	st.global.f32 	[%rd33+1000], %f918;
	ld.global.f32 	%f919, [%rd29];
	mul.f32 	%f920, %f894, %f919;
	mul.f32 	%f921, %f964, %f894;
	ld.global.f32 	%f922, [%rd34+1000];
	mul.f32 	%f923, %f896, %f920;
	fma.rn.f32 	%f924, %f895, %f922, %f923;
	fma.rn.f32 	%f925, %f921, %f897, %f924;
	st.global.f32 	[%rd34+1000], %f925;
	ld.global.f32 	%f926, [%rd30];
	mul.f32 	%f927, %f894, %f926;
	mul.f32 	%f928, %f965, %f894;
	ld.global.f32 	%f929, [%rd35+1000];
	mul.f32 	%f930, %f896, %f927;
	fma.rn.f32 	%f931, %f895, %f929, %f930;
	fma.rn.f32 	%f932, %f928, %f897, %f931;
	st.global.f32 	[%rd35+1000], %f932;
	bra.uni 	$L__BB1_34;
$L__BB1_31:
	shl.b32 	%r144, %r158, 7;
	add.s32 	%r13, %r144, %r2;
	mul.wide.s32 	%rd207, %r13, 4;
	add.s64 	%rd208, %rd21, %rd207;
	ld.global.nc.f32 	%f91, [%rd208];
	setp.ne.s32 	%p19, %r20, 0;
	@%p19 bra 	$L__BB1_33;
	ld.param.f32 	%f934, [_Z38crust_mantle_aniso_impl_kernel_forwardiPKiS0_S0_iifiPKfPfS2_S2_S2_S2_S2_S2_S2_S2_S2_S2_S2_S2_S2_S2_S2_iS3_S3_S3_S3_S3_S3_iiiS2_S2_S3_S3_S3_S3_S3_S3_S3_S3_S3_S3_ffiS2_S2_S2_S2_S2_S2_S2_S2_S2_S2_S2_S2_S2_S2_S2_S2_S2_S2_S2_S2_S2_S2_S2_S2_S2_iS2_S2_S2_i_param_47];
	mul.lo.s32 	%r146, %r158, 3;
	mad.lo.s32 	%r147, %r158, 247, %r13;
	mul.wide.s32 	%rd221, %r146, 4;
	add.s64 	%rd222, %rd20, %rd221;
	ld.global.nc.f32 	%f672, [%rd222];
	mul.f32 	%f673, %f91, %f672;
	ld.global.nc.f32 	%f674, [%rd19];
	mul.wide.s32 	%rd223, %r147, 4;
	add.s64 	%rd224, %rd18, %rd223;
	ld.global.f32 	%f675, [%rd224];
	mul.f32 	%f676, %f674, %f675;
	mul.f32 	%f677, %f961, %f673;
	add.s64 	%rd225, %rd17, %rd223;
	ld.global.f32 	%f678, [%rd225];
	sub.f32 	%f679, %f677, %f676;
	mul.f32 	%f680, %f92, %f679;
	fma.rn.f32 	%f681, %f934, %f678, %f680;
	st.global.f32 	[%rd225], %f681;
	ld.global.f32 	%f682, [%rd224];
	fma.rn.f32 	%f683, %f94, %f681, %f682;
	st.global.f32 	[%rd224], %f683;
	add.s64 	%rd226, %rd16, %rd223;
	ld.global.f32 	%f684, [%rd226];
	mul.f32 	%f685, %f674, %f684;
	mul.f32 	%f686, %f962, %f673;
	add.s64 	%rd227, %rd15, %rd223;
	ld.global.f32 	%f687, [%rd227];
	sub.f32 	%f688, %f686, %f685;
	mul.f32 	%f689, %f92, %f688;
	fma.rn.f32 	%f690, %f934, %f687, %f689;
	st.global.f32 	[%rd227], %f690;
	ld.global.f32 	%f691, [%rd226];
	fma.rn.f32 	%f692, %f94, %f690, %f691;
	st.global.f32 	[%rd226], %f692;
	add.s64 	%rd228, %rd14, %rd223;
	ld.global.f32 	%f693, [%rd228];
	mul.f32 	%f694, %f674, %f693;
	mul.f32 	%f695, %f963, %f673;
	add.s64 	%rd229, %rd13, %rd223;
	ld.global.f32 	%f696, [%rd229];
	sub.f32 	%f697, %f695, %f694;
	mul.f32 	%f698, %f92, %f697;
	fma.rn.f32 	%f699, %f934, %f696, %f698;
	st.global.f32 	[%rd229], %f699;
	ld.global.f32 	%f700, [%rd228];
	fma.rn.f32 	%f701, %f94, %f699, %f700;
	st.global.f32 	[%rd228], %f701;
	add.s64 	%rd230, %rd12, %rd223;
	ld.global.f32 	%f702, [%rd230];
	mul.f32 	%f703, %f674, %f702;
	mul.f32 	%f704, %f964, %f673;
	add.s64 	%rd231, %rd11, %rd223;
	ld.global.f32 	%f705, [%rd231];
	sub.f32 	%f706, %f704, %f703;
	mul.f32 	%f707, %f92, %f706;
	fma.rn.f32 	%f708, %f934, %f705, %f707;
	st.global.f32 	[%rd231], %f708;
	ld.global.f32 	%f709, [%rd230];
	fma.rn.f32 	%f710, %f94, %f708, %f709;
	st.global.f32 	[%rd230], %f710;
	add.s64 	%rd232, %rd10, %rd223;
	ld.global.f32 	%f711, [%rd232];
	mul.f32 	%f712, %f674, %f711;
	mul.f32 	%f713, %f965, %f673;
	add.s64 	%rd233, %rd9, %rd223;
	ld.global.f32 	%f714, [%rd233];
	sub.f32 	%f715, %f713, %f712;
	mul.f32 	%f716, %f92, %f715;
	fma.rn.f32 	%f717, %f934, %f714, %f716;
	st.global.f32 	[%rd233], %f717;
	ld.global.f32 	%f718, [%rd232];
	fma.rn.f32 	%f719, %f94, %f717, %f718;
	st.global.f32 	[%rd232], %f719;
	ld.global.nc.f32 	%f720, [%rd222+4];
	mul.f32 	%f721, %f91, %f720;
	ld.global.nc.f32 	%f722, [%rd19+4];
	ld.global.f32 	%f723, [%rd224+500];
	mul.f32 	%f724, %f722, %f723;
	mul.f32 	%f725, %f961, %f721;
	ld.global.f32 	%f726, [%rd225+500];
	sub.f32 	%f727, %f725, %f724;
	mul.f32 	%f728, %f92, %f727;
	fma.rn.f32 	%f729, %f934, %f726, %f728;
	st.global.f32 	[%rd225+500], %f729;
	ld.global.f32 	%f730, [%rd224+500];
	fma.rn.f32 	%f731, %f94, %f729, %f730;
	st.global.f32 	[%rd224+500], %f731;
	ld.global.f32 	%f732, [%rd226+500];
	mul.f32 	%f733, %f722, %f732;
	mul.f32 	%f734, %f962, %f721;
	ld.global.f32 	%f735, [%rd227+500];
	sub.f32 	%f736, %f734, %f733;
	mul.f32 	%f737, %f92, %f736;
	fma.rn.f32 	%f738, %f934, %f735, %f737;
	st.global.f32 	[%rd227+500], %f738;
	ld.global.f32 	%f739, [%rd226+500];
	fma.rn.f32 	%f740, %f94, %f738, %f739;
	st.global.f32 	[%rd226+500], %f740;
	ld.global.f32 	%f741, [%rd228+500];
	mul.f32 	%f742, %f722, %f741;
	mul.f32 	%f743, %f963, %f721;
	ld.global.f32 	%f744, [%rd229+500];
	sub.f32 	%f745, %f743, %f742;
	mul.f32 	%f746, %f92, %f745;
	fma.rn.f32 	%f747, %f934, %f744, %f746;
	st.global.f32 	[%rd229+500], %f747;
	ld.global.f32 	%f748, [%rd228+500];
	fma.rn.f32 	%f749, %f94, %f747, %f748;
	st.global.f32 	[%rd228+500], %f749;
	ld.global.f32 	%f750, [%rd230+500];
	mul.f32 	%f751, %f722, %f750;
	mul.f32 	%f752, %f964, %f721;
	ld.global.f32 	%f753, [%rd231+500];
	sub.f32 	%f754, %f752, %f751;
	mul.f32 	%f755, %f92, %f754;
	fma.rn.f32 	%f756, %f934, %f753, %f755;
	st.global.f32 	[%rd231+500], %f756;
	ld.global.f32 	%f757, [%rd230+500];
	fma.rn.f32 	%f758, %f94, %f756, %f757;
	st.global.f32 	[%rd230+500], %f758;
	ld.global.f32 	%f759, [%rd232+500];
	mul.f32 	%f760, %f722, %f759;
	mul.f32 	%f761, %f965, %f721;
	ld.global.f32 	%f762, [%rd233+500];
	sub.f32 	%f763, %f761, %f760;
	mul.f32 	%f764, %f92, %f763;
	fma.rn.f32 	%f765, %f934, %f762, %f764;
	st.global.f32 	[%rd233+500], %f765;
	ld.global.f32 	%f766, [%rd232+500];
	fma.rn.f32 	%f767, %f94, %f765, %f766;
	st.global.f32 	[%rd232+500], %f767;
	ld.global.nc.f32 	%f768, [%rd222+8];
	mul.f32 	%f769, %f91, %f768;
	ld.global.nc.f32 	%f770, [%rd19+8];
	ld.global.f32 	%f771, [%rd224+1000];
	mul.f32 	%f772, %f770, %f771;
	mul.f32 	%f773, %f961, %f769;
	ld.global.f32 	%f774, [%rd225+1000];
	sub.f32 	%f775, %f773, %f772;
	mul.f32 	%f776, %f92, %f775;
	fma.rn.f32 	%f777, %f934, %f774, %f776;
	st.global.f32 	[%rd225+1000], %f777;
	ld.global.f32 	%f778, [%rd224+1000];
	fma.rn.f32 	%f779, %f94, %f777, %f778;
	st.global.f32 	[%rd224+1000], %f779;
	ld.global.f32 	%f780, [%rd226+1000];
	mul.f32 	%f781, %f770, %f780;
	mul.f32 	%f782, %f962, %f769;
	ld.global.f32 	%f783, [%rd227+1000];
	sub.f32 	%f784, %f782, %f781;
	mul.f32 	%f785, %f92, %f784;
	fma.rn.f32 	%f786, %f934, %f783, %f785;
	st.global.f32 	[%rd227+1000], %f786;
	ld.global.f32 	%f787, [%rd226+1000];
	fma.rn.f32 	%f788, %f94, %f786, %f787;
	st.global.f32 	[%rd226+1000], %f788;
	ld.global.f32 	%f789, [%rd228+1000];
	mul.f32 	%f790, %f770, %f789;
	mul.f32 	%f791, %f963, %f769;
	ld.global.f32 	%f792, [%rd229+1000];
	sub.f32 	%f793, %f791, %f790;
	mul.f32 	%f794, %f92, %f793;
	fma.rn.f32 	%f795, %f934, %f792, %f794;
	st.global.f32 	[%rd229+1000], %f795;
	ld.global.f32 	%f796, [%rd228+1000];
	fma.rn.f32 	%f797, %f94, %f795, %f796;
	st.global.f32 	[%rd228+1000], %f797;
	ld.global.f32 	%f798, [%rd230+1000];
	mul.f32 	%f799, %f770, %f798;
	mul.f32 	%f800, %f964, %f769;
	ld.global.f32 	%f801, [%rd231+1000];
	sub.f32 	%f802, %f800, %f799;
	mul.f32 	%f803, %f92, %f802;
	fma.rn.f32 	%f804, %f934, %f801, %f803;
	st.global.f32 	[%rd231+1000], %f804;
	ld.global.f32 	%f805, [%rd230+1000];
	fma.rn.f32 	%f806, %f94, %f804, %f805;
	st.global.f32 	[%rd230+1000], %f806;
	ld.global.f32 	%f807, [%rd232+1000];
	mul.f32 	%f808, %f770, %f807;
	mul.f32 	%f809, %f965, %f769;
	ld.global.f32 	%f810, [%rd233+1000];
	sub.f32 	%f811, %f809, %f808;
	mul.f32 	%f812, %f92, %f811;
	fma.rn.f32 	%f813, %f934, %f810, %f812;
	st.global.f32 	[%rd233+1000], %f813;
	ld.global.f32 	%f814, [%rd232+1000];
	fma.rn.f32 	%f815, %f94, %f813, %f814;
	st.global.f32 	[%rd232+1000], %f815;
	bra.uni 	$L__BB1_34;
$L__BB1_33:
	ld.param.f32 	%f933, [_Z38crust_mantle_aniso_impl_kernel_forwardiPKiS0_S0_iifiPKfPfS2_S2_S2_S2_S2_S2_S2_S2_S2_S2_S2_S2_S2_S2_S2_iS3_S3_S3_S3_S3_S3_iiiS2_S2_S3_S3_S3_S3_S3_S3_S3_S3_S3_S3_ffiS2_S2_S2_S2_S2_S2_S2_S2_S2_S2_S2_S2_S2_S2_S2_S2_S2_S2_S2_S2_S2_S2_S2_S2_S2_iS2_S2_S2_i_param_47];
	mad.lo.s32 	%r145, %r158, 247, %r13;
	mul.wide.s32 	%rd209, %r145, 4;
	add.s64 	%rd210, %rd20, %rd209;
	ld.global.nc.f32 	%f528, [%rd210];
	mul.f32 	%f529, %f91, %f528;
	ld.global.nc.f32 	%f530, [%rd19];
	add.s64 	%rd211, %rd18, %rd209;
	ld.global.f32 	%f531, [%rd211];
	mul.f32 	%f532, %f530, %f531;
	mul.f32 	%f533, %f961, %f529;
	add.s64 	%rd212, %rd17, %rd209;
	ld.global.f32 	%f534, [%rd212];
	sub.f32 	%f535, %f533, %f532;
	mul.f32 	%f536, %f92, %f535;
	fma.rn.f32 	%f537, %f933, %f534, %f536;
	st.global.f32 	[%rd212], %f537;
	ld.global.f32 	%f538, [%rd211];
	fma.rn.f32 	%f539, %f94, %f537, %f538;
	st.global.f32 	[%rd211], %f539;
	add.s64 	%rd213, %rd16, %rd209;
	ld.global.f32 	%f540, [%rd213];
	mul.f32 	%f541, %f530, %f540;
	mul.f32 	%f542, %f962, %f529;
	add.s64 	%rd214, %rd15, %rd209;
	ld.global.f32 	%f543, [%rd214];
	sub.f32 	%f544, %f542, %f541;
	mul.f32 	%f545, %f92, %f544;
	fma.rn.f32 	%f546, %f933, %f543, %f545;
	st.global.f32 	[%rd214], %f546;
	ld.global.f32 	%f547, [%rd213];
	fma.rn.f32 	%f548, %f94, %f546, %f547;
	st.global.f32 	[%rd213], %f548;
	add.s64 	%rd215, %rd14, %rd209;
	ld.global.f32 	%f549, [%rd215];
	mul.f32 	%f550, %f530, %f549;
	mul.f32 	%f551, %f963, %f529;
	add.s64 	%rd216, %rd13, %rd209;
	ld.global.f32 	%f552, [%rd216];
	sub.f32 	%f553, %f551, %f550;
	mul.f32 	%f554, %f92, %f553;
	fma.rn.f32 	%f555, %f933, %f552, %f554;
	st.global.f32 	[%rd216], %f555;
	ld.global.f32 	%f556, [%rd215];
	fma.rn.f32 	%f557, %f94, %f555, %f556;
	st.global.f32 	[%rd215], %f557;
	add.s64 	%rd217, %rd12, %rd209;
	ld.global.f32 	%f558, [%rd217];
	mul.f32 	%f559, %f530, %f558;
	mul.f32 	%f560, %f964, %f529;
	add.s64 	%rd218, %rd11, %rd209;
	ld.global.f32 	%f561, [%rd218];
	sub.f32 	%f562, %f560, %f559;
	mul.f32 	%f563, %f92, %f562;
	fma.rn.f32 	%f564, %f933, %f561, %f563;
	st.global.f32 	[%rd218], %f564;
	ld.global.f32 	%f565, [%rd217];
	fma.rn.f32 	%f566, %f94, %f564, %f565;
	st.global.f32 	[%rd217], %f566;
	add.s64 	%rd219, %rd10, %rd209;
	ld.global.f32 	%f567, [%rd219];
	mul.f32 	%f568, %f530, %f567;
	mul.f32 	%f569, %f965, %f529;
	add.s64 	%rd220, %rd9, %rd209;
	ld.global.f32 	%f570, [%rd220];
	sub.f32 	%f571, %f569, %f568;
	mul.f32 	%f572, %f92, %f571;
	fma.rn.f32 	%f573, %f933, %f570, %f572;
	st.global.f32 	[%rd220], %f573;
	ld.global.f32 	%f574, [%rd219];
	fma.rn.f32 	%f575, %f94, %f573, %f574;
	st.global.f32 	[%rd219], %f575;
	ld.global.nc.f32 	%f576, [%rd210+500];
	mul.f32 	%f577, %f91, %f576;
	ld.global.nc.f32 	%f578, [%rd19+4];
	ld.global.f32 	%f579, [%rd211+500];
	mul.f32 	%f580, %f578, %f579;
	mul.f32 	%f581, %f961, %f577;
	ld.global.f32 	%f582, [%rd212+500];
	sub.f32 	%f583, %f581, %f580;
	mul.f32 	%f584, %f92, %f583;
	fma.rn.f32 	%f585, %f933, %f582, %f584;
	st.global.f32 	[%rd212+500], %f585;
	ld.global.f32 	%f586, [%rd211+500];
	fma.rn.f32 	%f587, %f94, %f585, %f586;
	st.global.f32 	[%rd211+500], %f587;
	ld.global.f32 	%f588, [%rd213+500];
	mul.f32 	%f589, %f578, %f588;
	mul.f32 	%f590, %f962, %f577;
	ld.global.f32 	%f591, [%rd214+500];
	sub.f32 	%f592, %f590, %f589;
	mul.f32 	%f593, %f92, %f592;
	fma.rn.f32 	%f594, %f933, %f591, %f593;
	st.global.f32 	[%rd214+500], %f594;
	ld.global.f32 	%f595, [%rd213+500];
	fma.rn.f32 	%f596, %f94, %f594, %f595;
	st.global.f32 	[%rd213+500], %f596;
	ld.global.f32 	%f597, [%rd215+500];
	mul.f32 	%f598, %f578, %f597;
	mul.f32 	%f599, %f963, %f577;
	ld.global.f32 	%f600, [%rd216+500];
	sub.f32 	%f601, %f599, %f598;
	mul.f32 	%f602, %f92, %f601;
	fma.rn.f32 	%f603, %f933, %f600, %f602;
	st.global.f32 	[%rd216+500], %f603;
	ld.global.f32 	%f604, [%rd215+500];
	fma.rn.f32 	%f605, %f94, %f603, %f604;
	st.global.f32 	[%rd215+500], %f605;
	ld.global.f32 	%f606, [%rd217+500];
	mul.f32 	%f607, %f578, %f606;
	mul.f32 	%f608, %f964, %f577;
	ld.global.f32 	%f609, [%rd218+500];
	sub.f32 	%f610, %f608, %f607;
	mul.f32 	%f611, %f92, %f610;
	fma.rn.f32 	%f612, %f933, %f609, %f611;
	st.global.f32 	[%rd218+500], %f612;
	ld.global.f32 	%f613, [%rd217+500];
	fma.rn.f32 	%f614, %f94, %f612, %f613;
	st.global.f32 	[%rd217+500], %f614;
	ld.global.f32 	%f615, [%rd219+500];
	mul.f32 	%f616, %f578, %f615;
	mul.f32 	%f617, %f965, %f577;
	ld.global.f32 	%f618, [%rd220+500];
	sub.f32 	%f619, %f617, %f616;
	mul.f32 	%f620, %f92, %f619;
	fma.rn.f32 	%f621, %f933, %f618, %f620;
	st.global.f32 	[%rd220+500], %f621;
	ld.global.f32 	%f622, [%rd219+500];
	fma.rn.f32 	%f623, %f94, %f621, %f622;
	st.global.f32 	[%rd219+500], %f623;
	ld.global.nc.f32 	%f624, [%rd210+1000];
	mul.f32 	%f625, %f91, %f624;
	ld.global.nc.f32 	%f626, [%rd19+8];
	ld.global.f32 	%f627, [%rd211+1000];
	mul.f32 	%f628, %f626, %f627;
	mul.f32 	%f629, %f961, %f625;
	ld.global.f32 	%f630, [%rd212+1000];
	sub.f32 	%f631, %f629, %f628;
	mul.f32 	%f632, %f92, %f631;
	fma.rn.f32 	%f633, %f933, %f630, %f632;
	st.global.f32 	[%rd212+1000], %f633;
	ld.global.f32 	%f634, [%rd211+1000];
	fma.rn.f32 	%f635, %f94, %f633, %f634;
	st.global.f32 	[%rd211+1000], %f635;
	ld.global.f32 	%f636, [%rd213+1000];
	mul.f32 	%f637, %f626, %f636;
	mul.f32 	%f638, %f962, %f625;
	ld.global.f32 	%f639, [%rd214+1000];
	sub.f32 	%f640, %f638, %f637;
	mul.f32 	%f641, %f92, %f640;
	fma.rn.f32 	%f642, %f933, %f639, %f641;
	st.global.f32 	[%rd214+1000], %f642;
	ld.global.f32 	%f643, [%rd213+1000];
	fma.rn.f32 	%f644, %f94, %f642, %f643;
	st.global.f32 	[%rd213+1000], %f644;
	ld.global.f32 	%f645, [%rd215+1000];
	mul.f32 	%f646, %f626, %f645;
	mul.f32 	%f647, %f963, %f625;
	ld.global.f32 	%f648, [%rd216+1000];
	sub.f32 	%f649, %f647, %f646;
	mul.f32 	%f650, %f92, %f649;
	fma.rn.f32 	%f651, %f933, %f648, %f650;
	st.global.f32 	[%rd216+1000], %f651;
	ld.global.f32 	%f652, [%rd215+1000];
	fma.rn.f32 	%f653, %f94, %f651, %f652;
	st.global.f32 	[%rd215+1000], %f653;
	ld.global.f32 	%f654, [%rd217+1000];
	mul.f32 	%f655, %f626, %f654;
	mul.f32 	%f656, %f964, %f625;
	ld.global.f32 	%f657, [%rd218+1000];
	sub.f32 	%f658, %f656, %f655;
	mul.f32 	%f659, %f92, %f658;
	fma.rn.f32 	%f660, %f933, %f657, %f659;
	st.global.f32 	[%rd218+1000], %f660;
	ld.global.f32 	%f661, [%rd217+1000];
	fma.rn.f32 	%f662, %f94, %f660, %f661;
	st.global.f32 	[%rd217+1000], %f662;
	ld.global.f32 	%f663, [%rd219+1000];
	mul.f32 	%f664, %f626, %f663;
	mul.f32 	%f665, %f965, %f625;
	ld.global.f32 	%f666, [%rd220+1000];
	sub.f32 	%f667, %f665, %f664;
	mul.f32 	%f668, %f92, %f667;
	fma.rn.f32 	%f669, %f933, %f666, %f668;
	st.global.f32 	[%rd220+1000], %f669;
	ld.global.f32 	%f670, [%rd219+1000];
	fma.rn.f32 	%f671, %f94, %f669, %f670;
	st.global.f32 	[%rd219+1000], %f671;
$L__BB1_34:
	ld.param.u32 	%r154, [_Z38crust_mantle_aniso_impl_kernel_forwardiPKiS0_S0_iifiPKfPfS2_S2_S2_S2_S2_S2_S2_S2_S2_S2_S2_S2_S2_S2_S2_iS3_S3_S3_S3_S3_S3_iiiS2_S2_S3_S3_S3_S3_S3_S3_S3_S3_S3_S3_ffiS2_S2_S2_S2_S2_S2_S2_S2_S2_S2_S2_S2_S2_S2_S2_S2_S2_S2_S2_S2_S2_S2_S2_S2_S2_iS2_S2_S2_i_param_25];
	setp.eq.s32 	%p23, %r154, 0;
	@%p23 bra 	$L__BB1_36;
	mad.lo.s32 	%r152, %r158, 125, %r2;
	mul.wide.s32 	%rd240, %r152, 4;
	add.s64 	%rd241, %rd8, %rd240;
	st.global.f32 	[%rd241], %f961;
	add.s64 	%rd242, %rd7, %rd240;
	st.global.f32 	[%rd242], %f962;
	add.s64 	%rd243, %rd6, %rd240;
	st.global.f32 	[%rd243], %f963;
	add.s64 	%rd244, %rd5, %rd240;
	st.global.f32 	[%rd244], %f964;
	add.s64 	%rd245, %rd4, %rd240;
	st.global.f32 	[%rd245], %f965;
$L__BB1_36:
	ret;

}


// ===== COMPILED SASS (sm_100) =====

	.target	sm_100

	.elftype	@"ET_EXEC"


//--------------------- .note.nv.tkinfo           --------------------------
	.section	.note.nv.tkinfo,"",@"SHT_NOTE"
	.sectionflags	@"SHF_NOTE_NV_TKINFO"
	.tkinfo
        /*0018*/ 	.word	0x00000002
        /*0030*/ 	.string	""
        /*0030*/ 	.string	"ptxas"
        /*0030*/ 	.string	"Cuda compilation tools, release 13.0, V13.0.88"
        /*0030*/ 	.string	"Build cuda_13.0.r13.0/compiler.36424714_0"
        /*0030*/ 	.string	"-arch sm_100 -m 64 "



//--------------------- .note.nv.cuinfo           --------------------------
	.section	.note.nv.cuinfo,"",@"SHT_NOTE"
	.sectionflags	@"SHF_NOTE_NV_CUINFO"
        /*0018*/ 	.short	0x0002
        /*001a*/ 	.short	0x0064
        /*001c*/ 	.short	0x0082
	.zero		2


//--------------------- .nv.info                  --------------------------
	.section	.nv.info,"",@"SHT_CUDA_INFO"
	.align	4


	//----- nvinfo : EIATTR_REGCOUNT
	.align		4
        /*0000*/ 	.byte	0x04, 0x2f
        /*0002*/ 	.short	(.L_1 - .L_0)
	.align		4
.L_0:
        /*0004*/ 	.word	index@(_Z32crust_mantle_impl_kernel_forwardiPKiS0_S0_iifiPKfPfS2_S2_S2_S2_S2_S2_S2_S2_S2_S2_S2_S2_S2_S2_S2_S2_S2_S2_S2_iS3_S3_S3_S3_S3_S3_iiiS2_S2_S3_S3_S3_S3_S3_S3_S3_S3_S3_S3_ffiS2_S2_S2_S2_S2_S2_S2_S2_S2_S2_S2_S2_S2_S2_S2_S2_S2_S2_S2_S2_S2_S2_S2_S2_S2_S2_iS2_S2_S2_i)
        /*0008*/ 	.word	0x00000030


	//----- nvinfo : EIATTR_FRAME_SIZE
	.align		4
.L_1:
        /*000c*/ 	.byte	0x04, 0x11
        /*000e*/ 	.short	(.L_3 - .L_2)
	.align		4
.L_2:
        /*0010*/ 	.word	index@($__internal_1_$__cuda_sm20_rcp_rn_f32_slowpath)
        /*0014*/ 	.word	0x00000000


	//----- nvinfo : EIATTR_FRAME_SIZE
	.align		4
.L_3:
        /*0018*/ 	.byte	0x04, 0x11
        /*001a*/ 	.short	(.L_5 - .L_4)
	.align		4
.L_4:
        /*001c*/ 	.word	index@(_Z32crust_mantle_impl_kernel_forwardiPKiS0_S0_iifiPKfPfS2_S2_S2_S2_S2_S2_S2_S2_S2_S2_S2_S2_S2_S2_S2_S2_S2_S2_S2_iS3_S3_S3_S3_S3_S3_iiiS2_S2_S3_S3_S3_S3_S3_S3_S3_S3_S3_S3_ffiS2_S2_S2_S2_S2_S2_S2_S2_S2_S2_S2_S2_S2_S2_S2_S2_S2_S2_S2_S2_S2_S2_S2_S2_S2_S2_iS2_S2_S2_i)
        /*0020*/ 	.word	0x00000000


	//----- nvinfo : EIATTR_REGCOUNT
	.align		4
.L_5:
        /*0024*/ 	.byte	0x04, 0x2f
        /*0026*/ 	.short	(.L_7 - .L_6)
	.align		4
.L_6:
        /*0028*/ 	.word	index@(_Z38crust_mantle_aniso_impl_kernel_forwardiPKiS0_S0_iifiPKfPfS2_S2_S2_S2_S2_S2_S2_S2_S2_S2_S2_S2_S2_S2_S2_iS3_S3_S3_S3_S3_S3_iiiS2_S2_S3_S3_S3_S3_S3_S3_S3_S3_S3_S3_ffiS2_S2_S2_S2_S2_S2_S2_S2_S2_S2_S2_S2_S2_S2_S2_S2_S2_S2_S2_S2_S2_S2_S2_S2_S2_iS2_S2_S2_i)
        /*002c*/ 	.word	0x00000030


	//----- nvinfo : EIATTR_FRAME_SIZE
	.align		4
.L_7:
        /*0030*/ 	.byte	0x04, 0x11
        /*0032*/ 	.short	(.L_9 - .L_8)
	.align		4
.L_8:
        /*0034*/ 	.word	index@($__internal_0_$__cuda_sm20_rcp_rn_f32_slowpath)
        /*0038*/ 	.word	0x00000000


	//----- nvinfo : EIATTR_FRAME_SIZE
	.align		4
.L_9:
        /*003c*/ 	.byte	0x04, 0x11
        /*003e*/ 	.short	(.L_11 - .L_10)
	.align		4
.L_10:
        /*0040*/ 	.word	index@(_Z38crust_mantle_aniso_impl_kernel_forwardiPKiS0_S0_iifiPKfPfS2_S2_S2_S2_S2_S2_S2_S2_S2_S2_S2_S2_S2_S2_S2_iS3_S3_S3_S3_S3_S3_iiiS2_S2_S3_S3_S3_S3_S3_S3_S3_S3_S3_S3_ffiS2_S2_S2_S2_S2_S2_S2_S2_S2_S2_S2_S2_S2_S2_S2_S2_S2_S2_S2_S2_S2_S2_S2_S2_S2_iS2_S2_S2_i)
        /*0044*/ 	.word	0x00000000


	//----- nvinfo : EIATTR_MIN_STACK_SIZE
	.align		4
.L_11:
        /*0048*/ 	.byte	0x04, 0x12
        /*004a*/ 	.short	(.L_13 - .L_12)
	.align		4
.L_12:
        /*004c*/ 	.word	index@(_Z38crust_mantle_aniso_impl_kernel_forwardiPKiS0_S0_iifiPKfPfS2_S2_S2_S2_S2_S2_S2_S2_S2_S2_S2_S2_S2_S2_S2_iS3_S3_S3_S3_S3_S3_iiiS2_S2_S3_S3_S3_S3_S3_S3_S3_S3_S3_S3_ffiS2_S2_S2_S2_S2_S2_S2_S2_S2_S2_S2_S2_S2_S2_S2_S2_S2_S2_S2_S2_S2_S2_S2_S2_S2_iS2_S2_S2_i)
        /*0050*/ 	.word	0x00000000


	//----- nvinfo : EIATTR_MIN_STACK_SIZE
	.align		4
.L_13:
        /*0054*/ 	.byte	0x04, 0x12
        /*0056*/ 	.short	(.L_15 - .L_14)
	.align		4
.L_14:
        /*0058*/ 	.word	index@(_Z32crust_mantle_impl_kernel_forwardiPKiS0_S0_iifiPKfPfS2_S2_S2_S2_S2_S2_S2_S2_S2_S2_S2_S2_S2_S2_S2_S2_S2_S2_S2_iS3_S3_S3_S3_S3_S3_iiiS2_S2_S3_S3_S3_S3_S3_S3_S3_S3_S3_S3_ffiS2_S2_S2_S2_S2_S2_S2_S2_S2_S2_S2_S2_S2_S2_S2_S2_S2_S2_S2_S2_S2_S2_S2_S2_S2_S2_iS2_S2_S2_i)
        /*005c*/ 	.word	0x00000000
.L_15:


//--------------------- .nv.compat                --------------------------
	.section	.nv.compat,"",@"SHT_CUDA_COMPAT_INFO"
	.align	4
        /*0000*/ 	.byte	0x02, 0x09, 0x00, 0x00, 0x02, 0x02, 0x01, 0x00, 0x02, 0x05, 0x05, 0x00, 0x03, 0x07, 0x01, 0x01
        /*0010*/ 	.byte	0x02, 0x03, 0x00, 0x00, 0x02, 0x06, 0x01, 0x00, 0x04, 0x0b, 0x08, 0x00, 0x09, 0x00, 0x00, 0x00
        /*0020*/ 	.byte	0x00, 0x00, 0x00, 0x00


//--------------------- .nv.info._Z38crust_mantle_aniso_impl_kernel_forwardiPKiS0_S0_iifiPKfPfS2_S2_S2_S2_S2_S2_S2_S2_S2_S2_S2_S2_S2_S2_S2_iS3_S3_S3_S3_S3_S3_iiiS2_S2_S3_S3_S3_S3_S3_S3_S3_S3_S3_S3_ffiS2_S2_S2_S2_S2_S2_S2_S2_S2_S2_S2_S2_S2_S2_S2_S2_S2_S2_S2_S2_S2_S2_S2_S2_S2_iS2_S2_S2_i --------------------------
	.section	.nv.info._Z38crust_mantle_aniso_impl_kernel_forwardiPKiS0_S0_iifiPKfPfS2_S2_S2_S2_S2_S2_S2_S2_S2_S2_S2_S2_S2_S2_S2_iS3_S3_S3_S3_S3_S3_iiiS2_S2_S3_S3_S3_S3_S3_S3_S3_S3_S3_S3_ffiS2_S2_S2_S2_S2_S2_S2_S2_S2_S2_S2_S2_S2_S2_S2_S2_S2_S2_S2_S2_S2_S2_S2_S2_S2_iS2_S2_S2_i,"",@"SHT_CUDA_INFO"
	.sectionflags	@""
	.align	4


	//----- nvinfo : EIATTR_CUDA_API_VERSION
	.align		4
        /*0000*/ 	.byte	0x04, 0x37
        /*0002*/ 	.short	(.L_17 - .L_16)
.L_16:
        /*0004*/ 	.word	0x00000082


	//----- nvinfo : EIATTR_KPARAM_INFO
	.align		4
.L_17:
        /*0008*/ 	.byte	0x04, 0x17
        /*000a*/ 	.short	(.L_19 - .L_18)
.L_18:
        /*000c*/ 	.word	0x00000000
        /*0010*/ 	.short	0x004f
        /*0012*/ 	.short	0x0258
        /*0014*/ 	.byte	0x00, 0xf0, 0x11, 0x00


	//----- nvinfo : EIATTR_KPARAM_INFO
	.align		4
.L_19:
        /*0018*/ 	.byte	0x04, 0x17
        /*001a*/ 	.short	(.L_21 - .L_20)
.L_20:
        /*001c*/ 	.word	0x00000000
        /*0020*/ 	.short	0x004e
        /*0022*/ 	.short	0x0250
        /*0024*/ 	.byte	0x00, 0xf5, 0x21, 0x00


	//----- nvinfo : EIATTR_KPARAM_INFO
	.align		4
.L_21:
        /*0028*/ 	.byte	0x04, 0x17
        /*002a*/ 	.short	(.L_23 - .L_22)
.L_22:
        /*002c*/ 	.word	0x00000000
        /*0030*/ 	.short	0x004d
        /*0032*/ 	.short	0x0248
        /*0034*/ 	.byte	0x00, 0xf5, 0x21, 0x00


	//----- nvinfo : EIATTR_KPARAM_INFO
	.align		4
.L_23:
        /*0038*/ 	.byte	0x04, 0x17
        /*003a*/ 	.short	(.L_25 - .L_24)
.L_24:
        /*003c*/ 	.word	0x00000000
        /*0040*/ 	.short	0x004c
        /*0042*/ 	.short	0x0240
        /*0044*/ 	.byte	0x00, 0xf5, 0x21, 0x00


	//----- nvinfo : EIATTR_KPARAM_INFO
	.align		4
.L_25:
        /*0048*/ 	.byte	0x04, 0x17
        /*004a*/ 	.short	(.L_27 - .L_26)
.L_26:
        /*004c*/ 	.word	0x00000000
        /*0050*/ 	.short	0x004b
        /*0052*/ 	.short	0x0238
        /*0054*/ 	.byte	0x00, 0xf0, 0x11, 0x00


	//----- nvinfo : EIATTR_KPARAM_INFO
	.align		4
.L_27:
        /*0058*/ 	.byte	0x04, 0x17
        /*005a*/ 	.short	(.L_29 - .L_28)
.L_28:
        /*005c*/ 	.word	0x00000000
        /*0060*/ 	.short	0x004a
        /*0062*/ 	.short	0x0230
        /*0064*/ 	.byte	0x00, 0xf5, 0x21, 0x00


	//----- nvinfo : EIATTR_KPARAM_INFO
	.align		4
.L_29:
        /*0068*/ 	.byte	0x04, 0x17
        /*006a*/ 	.short	(.L_31 - .L_30)
.L_30:
        /*006c*/ 	.word	0x00000000
        /*0070*/ 	.short	0x0049
        /*0072*/ 	.short	0x0228
        /*0074*/ 	.byte	0x00, 0xf5, 0x21, 0x00


	//----- nvinfo : EIATTR_KPARAM_INFO
	.align		4
.L_31:
        /*0078*/ 	.byte	0x04, 0x17
        /*007a*/ 	.short	(.L_33 - .L_32)
.L_32:
        /*007c*/ 	.word	0x00000000
        /*0080*/ 	.short	0x0048
        /*0082*/ 	.short	0x0220
        /*0084*/ 	.byte	0x00, 0xf5, 0x21, 0x00


	//----- nvinfo : EIATTR_KPARAM_INFO
	.align		4
.L_33:
        /*0088*/ 	.byte	0x04, 0x17
        /*008a*/ 	.short	(.L_35 - .L_34)
.L_34:
        /*008c*/ 	.word	0x00000000
        /*0090*/ 	.short	0x0047
        /*0092*/ 	.short	0x0218
        /*0094*/ 	.byte	0x00, 0xf5, 0x21, 0x00


	//----- nvinfo : EIATTR_KPARAM_INFO
	.align		4
.L_35:
        /*0098*/ 	.byte	0x04, 0x17
        /*009a*/ 	.short	(.L_37 - .L_36)
.L_36:
        /*009c*/ 	.word	0x00000000
        /*00a0*/ 	.short	0x0046
        /*00a2*/ 	.short	0x0210
        /*00a4*/ 	.byte	0x00, 0xf5, 0x21, 0x00


	//----- nvinfo : EIATTR_KPARAM_INFO
	.align		4
.L_37:
        /*00a8*/ 	.byte	0x04, 0x17
        /*00aa*/ 	.short	(.L_39 - .L_38)
.L_38:
        /*00ac*/ 	.word	0x00000000
        /*00b0*/ 	.short	0x0045
        /*00b2*/ 	.short	0x0208
        /*00b4*/ 	.byte	0x00, 0xf5, 0x21, 0x00


	//----- nvinfo : EIATTR_KPARAM_INFO
	.align		4
.L_39:
        /*00b8*/ 	.byte	0x04, 0x17
        /*00ba*/ 	.short	(.L_41 - .L_40)
.L_40:
        /*00bc*/ 	.word	0x00000000
        /*00c0*/ 	.short	0x0044
        /*00c2*/ 	.short	0x0200
        /*00c4*/ 	.byte	0x00, 0xf5, 0x21, 0x00


	//----- nvinfo : EIATTR_KPARAM_INFO
	.align		4
.L_41:
        /*00c8*/ 	.byte	0x04, 0x17
        /*00ca*/ 	.short	(.L_43 - .L_42)
.L_42:
        /*00cc*/ 	.word	0x00000000
        /*00d0*/ 	.short	0x0043
        /*00d2*/ 	.short	0x01f8
        /*00d4*/ 	.byte	0x00, 0xf5, 0x21, 0x00


	//----- nvinfo : EIATTR_KPARAM_INFO
	.align		4
.L_43:
        /*00d8*/ 	.byte	0x04, 0x17
        /*00da*/ 	.short	(.L_45 - .L_44)
.L_44:
        /*00dc*/ 	.word	0x00000000
        /*00e0*/ 	.short	0x0042
        /*00e2*/ 	.short	0x01f0
        /*00e4*/ 	.byte	0x00, 0xf5, 0x21, 0x00


	//----- nvinfo : EIATTR_KPARAM_INFO
	.align		4
.L_45:
        /*00e8*/ 	.byte	0x04, 0x17
        /*00ea*/ 	.short	(.L_47 - .L_46)
.L_46:
        /*00ec*/ 	.word	0x00000000
        /*00f0*/ 	.short	0x0041
        /*00f2*/ 	.short	0x01e8
        /*00f4*/ 	.byte	0x00, 0xf5, 0x21, 0x00


	//----- nvinfo : EIATTR_KPARAM_INFO
	.align		4
.L_47:
        /*00f8*/ 	.byte	0x04, 0x17
        /*00fa*/ 	.short	(.L_49 - .L_48)
.L_48:
        /*00fc*/ 	.word	0x00000000
        /*0100*/ 	.short	0x0040
        /*0102*/ 	.short	0x01e0
        /*0104*/ 	.byte	0x00, 0xf5, 0x21, 0x00


	//----- nvinfo : EIATTR_KPARAM_INFO
	.align		4
.L_49:
        /*0108*/ 	.byte	0x04, 0x17
        /*010a*/ 	.short	(.L_51 - .L_50)
.L_50:
        /*010c*/ 	.word	0x00000000
        /*0110*/ 	.short	0x003f
        /*0112*/ 	.short	0x01d8
        /*0114*/ 	.byte	0x00, 0xf5, 0x21, 0x00


	//----- nvinfo : EIATTR_KPARAM_INFO
	.align		4
.L_51:
        /*0118*/ 	.byte	0x04, 0x17
        /*011a*/ 	.short	(.L_53 - .L_52)
.L_52:
        /*011c*/ 	.word	0x00000000
        /*0120*/ 	.short	0x003e
        /*0122*/ 	.short	0x01d0
        /*0124*/ 	.byte	0x00, 0xf5, 0x21, 0x00


	//----- nvinfo : EIATTR_KPARAM_INFO
	.align		4
.L_53:
        /*0128*/ 	.byte	0x04, 0x17
        /*012a*/ 	.short	(.L_55 - .L_54)
.L_54:
        /*012c*/ 	.word	0x00000000
        /*0130*/ 	.short	0x003d
        /*0132*/ 	.short	0x01c8
        /*0134*/ 	.byte	0x00, 0xf5, 0x21, 0x00


	//----- nvinfo : EIATTR_KPARAM_INFO
	.align		4
.L_55:
        /*0138*/ 	.byte	0x04, 0x17
        /*013a*/ 	.short	(.L_57 - .L_56)
.L_56:
        /*013c*/ 	.word	0x00000000
        /*0140*/ 	.short	0x003c
        /*0142*/ 	.short	0x01c0
        /*0144*/ 	.byte	0x00, 0xf5, 0x21, 0x00


	//----- nvinfo : EIATTR_KPARAM_INFO
	.align		4
.L_57:
        /*0148*/ 	.byte	0x04, 0x17
        /*014a*/ 	.short	(.L_59 - .L_58)
.L_58:
        /*014c*/ 	.word	0x00000000
        /*0150*/ 	.short	0x003b
        /*0152*/ 	.short	0x01b8
        /*0154*/ 	.byte	0x00, 0xf5, 0x21, 0x00


	//----- nvinfo : EIATTR_KPARAM_INFO
	.align		4
.L_59:
        /*0158*/ 	.byte	0x04, 0x17
        /*015a*/ 	.short	(.L_61 - .L_60)
.L_60:
        /*015c*/ 	.word	0x00000000
        /*0160*/ 	.short	0x003a
        /*0162*/ 	.short	0x01b0
        /*0164*/ 	.byte	0x00, 0xf5, 0x21, 0x00


	//----- nvinfo : EIATTR_KPARAM_INFO
	.align		4
.L_61:
        /*0168*/ 	.byte	0x04, 0x17
        /*016a*/ 	.short	(.L_63 - .L_62)
.L_62:
        /*016c*/ 	.word	0x00000000
        /*0170*/ 	.short	0x0039
        /*0172*/ 	.short	0x01a8
        /*0174*/ 	.byte	0x00, 0xf5, 0x21, 0x00


	//----- nvinfo : EIATTR_KPARAM_INFO
	.align		4
.L_63:
        /*0178*/ 	.byte	0x04, 0x17
        /*017a*/ 	.short	(.L_65 - .L_64)
.L_64:
        /*017c*/ 	.word	0x00000000
        /*0180*/ 	.short	0x0038
        /*0182*/ 	.short	0x01a0
        /*0184*/ 	.byte	0x00, 0xf5, 0x21, 0x00


	//----- nvinfo : EIATTR_KPARAM_INFO
	.align		4
.L_65:
        /*0188*/ 	.byte	0x04, 0x17
        /*018a*/ 	.short	(.L_67 - .L_66)
.L_66:
        /*018c*/ 	.word	0x00000000
        /*0190*/ 	.short	0x0037
        /*0192*/ 	.short	0x0198
        /*0194*/ 	.byte	0x00, 0xf5, 0x21, 0x00


	//----- nvinfo : EIATTR_KPARAM_INFO
	.align		4
.L_67:
        /*0198*/ 	.byte	0x04, 0x17
        /*019a*/ 	.short	(.L_69 - .L_68)
.L_68:
        /*019c*/ 	.word	0x00000000
        /*01a0*/ 	.short	0x0036
        /*01a2*/ 	.short	0x0190
        /*01a4*/ 	.byte	0x00, 0xf5, 0x21, 0x00


	//----- nvinfo : EIATTR_KPARAM_INFO
	.align		4
.L_69:
        /*01a8*/ 	.byte	0x04, 0x17
        /*01aa*/ 	.short	(.L_71 - .L_70)
.L_70:
        /*01ac*/ 	.word	0x00000000
        /*01b0*/ 	.short	0x0035
        /*01b2*/ 	.short	0x0188
        /*01b4*/ 	.byte	0x00, 0xf5, 0x21, 0x00


	//----- nvinfo : EIATTR_KPARAM_INFO
	.align		4
.L_71:
        /*01b8*/ 	.byte	0x04, 0x17
        /*01ba*/ 	.short	(.L_73 - .L_72)
.L_72:
        /*01bc*/ 	.word	0x00000000
        /*01c0*/ 	.short	0x0034
        /*01c2*/ 	.short	0x0180
        /*01c4*/ 	.byte	0x00, 0xf5, 0x21, 0x00


	//----- nvinfo : EIATTR_KPARAM_INFO
	.align		4
.L_73:
        /*01c8*/ 	.byte	0x04, 0x17
        /*01ca*/ 	.short	(.L_75 - .L_74)
.L_74:
        /*01cc*/ 	.word	0x00000000
        /*01d0*/ 	.short	0x0033
        /*01d2*/ 	.short	0x0178
        /*01d4*/ 	.byte	0x00, 0xf5, 0x21, 0x00


	//----- nvinfo : EIATTR_KPARAM_INFO
	.align		4
.L_75:
        /*01d8*/ 	.byte	0x04, 0x17
        /*01da*/ 	.short	(.L_77 - .L_76)
.L_76:
        /*01dc*/ 	.word	0x00000000
        /*01e0*/ 	.short	0x0032
        /*01e2*/ 	.short	0x0170
        /*01e4*/ 	.byte	0x00, 0xf5, 0x21, 0x00


	//----- nvinfo : EIATTR_KPARAM_INFO
	.align		4
.L_77:
        /*01e8*/ 	.byte	0x04, 0x17
        /*01ea*/ 	.short	(.L_79 - .L_78)
.L_78:
        /*01ec*/ 	.word	0x00000000
        /*01f0*/ 	.short	0x0031
        /*01f2*/ 	.short	0x0168
        /*01f4*/ 	.byte	0x00, 0xf0, 0x11, 0x00


	//----- nvinfo : EIATTR_KPARAM_INFO
	.align		4
.L_79:
        /*01f8*/ 	.byte	0x04, 0x17
        /*01fa*/ 	.short	(.L_81 - .L_80)
.L_80:
        /*01fc*/ 	.word	0x00000000
        /*0200*/ 	.short	0x0030
        /*0202*/ 	.short	0x0164
        /*0204*/ 	.byte	0x00, 0xf0, 0x11, 0x00


	//----- nvinfo : EIATTR_KPARAM_INFO
	.align		4
.L_81:
        /*0208*/ 	.byte	0x04, 0x17
        /*020a*/ 	.short	(.L_83 - .L_82)
.L_82:
        /*020c*/ 	.word	0x00000000
        /*0210*/ 	.short	0x002f
        /*0212*/ 	.short	0x0160
        /*0214*/ 	.byte	0x00, 0xf0, 0x11, 0x00


	//----- nvinfo : EIATTR_KPARAM_INFO
	.align		4
.L_83:
        /*0218*/ 	.byte	0x04, 0x17
        /*021a*/ 	.short	(.L_85 - .L_84)
.L_84:
        /*021c*/ 	.word	0x00000000
        /*0220*/ 	.short	0x002e
        /*0222*/ 	.short	0x0158
        /*0224*/ 	.byte	0x00, 0xf5, 0x21, 0x00


	//----- nvinfo : EIATTR_KPARAM_INFO
	.align		4
.L_85:
        /*0228*/ 	.byte	0x04, 0x17
        /*022a*/ 	.short	(.L_87 - .L_86)
.L_86:
        /*022c*/ 	.word	0x00000000
        /*0230*/ 	.short	0x002d
        /*0232*/ 	.short	0x0150
        /*0234*/ 	.byte	0x00, 0xf5, 0x21, 0x00


	//----- nvinfo : EIATTR_KPARAM_INFO
	.align		4
.L_87:
        /*0238*/ 	.byte	0x04, 0x17
        /*023a*/ 	.short	(.L_89 - .L_88)
.L_88:
        /*023c*/ 	.word	0x00000000
        /*0240*/ 	.short	0x002c
        /*0242*/ 	.short	0x0148
        /*0244*/ 	.byte	0x00, 0xf5, 0x21, 0x00


	//----- nvinfo : EIATTR_KPARAM_INFO
	.align		4
.L_89:
        /*0248*/ 	.byte	0x04, 0x17
        /*024a*/ 	.short	(.L_91 - .L_90)
.L_90:
        /*024c*/ 	.word	0x00000000
        /*0250*/ 	.short	0x002b
        /*0252*/ 	.short	0x0140
        /*0254*/ 	.byte	0x00, 0xf5, 0x21, 0x00


	//----- nvinfo : EIATTR_KPARAM_INFO
	.align		4
.L_91:
        /*0258*/ 	.byte	0x04, 0x17
        /*025a*/ 	.short	(.L_93 - .L_92)
.L_92:
        /*025c*/ 	.word	0x00000000
        /*0260*/ 	.short	0x002a
        /*0262*/ 	.short	0x0138
        /*0264*/ 	.byte	0x00, 0xf5, 0x21, 0x00


	//----- nvinfo : EIATTR_KPARAM_INFO
	.align		4
.L_93:
        /*0268*/ 	.byte	0x04, 0x17
        /*026a*/ 	.short	(.L_95 - .L_94)
.L_94:
        /*026c*/ 	.word	0x00000000
        /*0270*/ 	.short	0x0029
        /*0272*/ 	.short	0x0130
        /*0274*/ 	.byte	0x00, 0xf5, 0x21, 0x00


	//----- nvinfo : EIATTR_KPARAM_INFO
	.align		4
.L_95:
        /*0278*/ 	.byte	0x04, 0x17
        /*027a*/ 	.short	(.L_97 - .L_96)
.L_96:
        /*027c*/ 	.word	0x00000000
        /*0280*/ 	.short	0x0028
        /*0282*/ 	.short	0x0128
        /*0284*/ 	.byte	0x00, 0xf5, 0x21, 0x00


	//----- nvinfo : EIATTR_KPARAM_INFO
	.align		4
.L_97:
        /*0288*/ 	.byte	0x04, 0x17
        /*028a*/ 	.short	(.L_99 - .L_98)
.L_98:
        /*028c*/ 	.word	0x00000000
        /*0290*/ 	.short	0x0027
        /*0292*/ 	.short	0x0120
        /*0294*/ 	.byte	0x00, 0xf5, 0x21, 0x00


	//----- nvinfo : EIATTR_KPARAM_INFO
	.align		4
.L_99:
        /*0298*/ 	.byte	0x04, 0x17
        /*029a*/ 	.short	(.L_101 - .L_100)
.L_100:
        /*029c*/ 	.word	0x00000000
        /*02a0*/ 	.short	0x0026
        /*02a2*/ 	.short	0x0118
        /*02a4*/ 	.byte	0x00, 0xf5, 0x21, 0x00


	//----- nvinfo : EIATTR_KPARAM_INFO
	.align		4
.L_101:
        /*02a8*/ 	.byte	0x04, 0x17
        /*02aa*/ 	.short	(.L_103 - .L_102)
.L_102:
        /*02ac*/ 	.word	0x00000000
        /*02b0*/ 	.short	0x0025
        /*02b2*/ 	.short	0x0110
        /*02b4*/ 	.byte	0x00, 0xf5, 0x21, 0x00


	//----- nvinfo : EIATTR_KPARAM_INFO
	.align		4
.L_103:
        /*02b8*/ 	.byte	0x04, 0x17
        /*02ba*/ 	.short	(.L_105 - .L_104)
.L_104:
        /*02bc*/ 	.word	0x00000000
        /*02c0*/ 	.short	0x0024
        /*02c2*/ 	.short	0x0108
        /*02c4*/ 	.byte	0x00, 0xf5, 0x21, 0x00


	//----- nvinfo : EIATTR_KPARAM_INFO
	.align		4
.L_105:
        /*02c8*/ 	.byte	0x04, 0x17
        /*02ca*/ 	.short	(.L_107 - .L_106)
.L_106:
        /*02cc*/ 	.word	0x00000000
        /*02d0*/ 	.short	0x0023
        /*02d2*/ 	.short	0x0100
        /*02d4*/ 	.byte	0x00, 0xf5, 0x21, 0x00


	//----- nvinfo : EIATTR_KPARAM_INFO
	.align		4
.L_107:
        /*02d8*/ 	.byte	0x04, 0x17
        /*02da*/ 	.short	(.L_109 - .L_108)
.L_108:
        /*02dc*/ 	.word	0x00000000
        /*02e0*/ 	.short	0x0022
        /*02e2*/ 	.short	0x00f8
        /*02e4*/ 	.byte	0x00, 0xf0, 0x11, 0x00


	//----- nvinfo : EIATTR_KPARAM_INFO
	.align		4
.L_109:
        /*02e8*/ 	.byte	0x04, 0x17
        /*02ea*/ 	.short	(.L_111 - .L_110)
.L_110:
        /*02ec*/ 	.word	0x00000000
        /*02f0*/ 	.short	0x0021
        /*02f2*/ 	.short	0x00f4
        /*02f4*/ 	.byte	0x00, 0xf0, 0x11, 0x00


	//----- nvinfo : EIATTR_KPARAM_INFO
	.align		4
.L_111:
        /*02f8*/ 	.byte	0x04, 0x17
        /*02fa*/ 	.short	(.L_113 - .L_112)
.L_112:
        /*02fc*/ 	.word	0x00000000
        /*0300*/ 	.short	0x0020
        /*0302*/ 	.short	0x00f0
        /*0304*/ 	.byte	0x00, 0xf0, 0x11, 0x00


	//----- nvinfo : EIATTR_KPARAM_INFO
	.align		4
.L_113:
        /*0308*/ 	.byte	0x04, 0x17
        /*030a*/ 	.short	(.L_115 - .L_114)
.L_114:
        /*030c*/ 	.word	0x00000000
        /*0310*/ 	.short	0x001f
        /*0312*/ 	.short	0x00e8
        /*0314*/ 	.byte	0x00, 0xf5, 0x21, 0x00


	//----- nvinfo : EIATTR_KPARAM_INFO
	.align		4
.L_115:
        /*0318*/ 	.byte	0x04, 0x17
        /*031a*/ 	.short	(.L_117 - .L_116)
.L_116:
        /*031c*/ 	.word	0x00000000
        /*0320*/ 	.short	0x001e
        /*0322*/ 	.short	0x00e0
        /*0324*/ 	.byte	0x00, 0xf5, 0x21, 0x00


	//----- nvinfo : EIATTR_KPARAM_INFO
	.align		4
.L_117:
        /*0328*/ 	.byte	0x04, 0x17
        /*032a*/ 	.short	(.L_119 - .L_118)
.L_118:
        /*032c*/ 	.word	0x00000000
        /*0330*/ 	.short	0x001d
        /*0332*/ 	.short	0x00d8
        /*0334*/ 	.byte	0x00, 0xf5, 0x21, 0x00


	//----- nvinfo : EIATTR_KPARAM_INFO
	.align		4
.L_119:
        /*0338*/ 	.byte	0x04, 0x17
        /*033a*/ 	.short	(.L_121 - .L_120)
.L_120:
        /*033c*/ 	.word	0x00000000
        /*0340*/ 	.short	0x001c
        /*0342*/ 	.short	0x00d0
        /*0344*/ 	.byte	0x00, 0xf5, 0x21, 0x00


	//----- nvinfo : EIATTR_KPARAM_INFO
	.align		4
.L_121:
        /*0348*/ 	.byte	0x04, 0x17
        /*034a*/ 	.short	(.L_123 - .L_122)
.L_122:
        /*034c*/ 	.word	0x00000000
        /*0350*/ 	.short	0x001b
        /*0352*/ 	.short	0x00c8
        /*0354*/ 	.byte	0x00, 0xf5, 0x21, 0x00


	//----- nvinfo : EIATTR_KPARAM_INFO
	.align		4
.L_123:
        /*0358*/ 	.byte	0x04, 0x17
        /*035a*/ 	.short	(.L_125 - .L_124)
.L_124:
        /*035c*/ 	.word	0x00000000
        /*0360*/ 	.short	0x001a
        /*0362*/ 	.short	0x00c0
        /*0364*/ 	.byte	0x00, 0xf5, 0x21, 0x00


	//----- nvinfo : EIATTR_KPARAM_INFO
	.align		4
.L_125:
        /*0368*/ 	.byte	0x04, 0x17
        /*036a*/ 	.short	(.L_127 - .L_126)
.L_126:
        /*036c*/ 	.word	0x00000000
        /*0370*/ 	.short	0x0019
        /*0372*/ 	.short	0x00b8
        /*0374*/ 	.byte	0x00, 0xf0, 0x11, 0x00


	//----- nvinfo : EIATTR_KPARAM_INFO
	.align		4
.L_127:
        /*0378*/ 	.byte	0x04, 0x17
        /*037a*/ 	.short	(.L_129 - .L_128)
.L_128:
        /*037c*/ 	.word	0x00000000
        /*0380*/ 	.short	0x0018
        /*0382*/ 	.short	0x00b0
        /*0384*/ 	.byte	0x00, 0xf5, 0x21, 0x00


	//----- nvinfo : EIATTR_KPARAM_INFO
	.align		4
.L_129:
        /*0388*/ 	.byte	0x04, 0x17
        /*038a*/ 	.short	(.L_131 - .L_130)
.L_130:
        /*038c*/ 	.word	0x00000000
        /*0390*/ 	.short	0x0017
        /*0392*/ 	.short	0x00a8
        /*0394*/ 	.byte	0x00, 0xf5, 0x21, 0x00


	//----- nvinfo : EIATTR_KPARAM_INFO
	.align		4
.L_131:
        /*0398*/ 	.byte	0x04, 0x17
        /*039a*/ 	.short	(.L_133 - .L_132)
.L_132:
        /*039c*/ 	.word	0x00000000
        /*03a0*/ 	.short	0x0016
        /*03a2*/ 	.short	0x00a0
        /*03a4*/ 	.byte	0x00, 0xf5, 0x21, 0x00


	//----- nvinfo : EIATTR_KPARAM_INFO
	.align		4
.L_133:
        /*03a8*/ 	.byte	0x04, 0x17
        /*03aa*/ 	.short	(.L_135 - .L_134)
.L_134:
        /*03ac*/ 	.word	0x00000000
        /*03b0*/ 	.short	0x0015
        /*03b2*/ 	.short	0x0098
        /*03b4*/ 	.byte	0x00, 0xf5, 0x21, 0x00


	//----- nvinfo : EIATTR_KPARAM_INFO
	.align		4
.L_135:
        /*03b8*/ 	.byte	0x04, 0x17
        /*03ba*/ 	.short	(.L_137 - .L_136)
.L_136:
        /*03bc*/ 	.word	0x00000000
        /*03c0*/ 	.short	0x0014
        /*03c2*/ 	.short	0x0090
        /*03c4*/ 	.byte	0x00, 0xf5, 0x21, 0x00


	//----- nvinfo : EIATTR_KPARAM_INFO
	.align		4
.L_137:
        /*03c8*/ 	.byte	0x04, 0x17
        /*03ca*/ 	.short	(.L_139 - .L_138)
.L_138:
        /*03cc*/ 	.word	0x00000000
        /*03d0*/ 	.short	0x0013
        /*03d2*/ 	.short	0x0088
        /*03d4*/ 	.byte	0x00, 0xf5, 0x21, 0x00


	//----- nvinfo : EIATTR_KPARAM_INFO
	.align		4
.L_139:
        /*03d8*/ 	.byte	0x04, 0x17
        /*03da*/ 	.short	(.L_141 - .L_140)
.L_140:
        /*03dc*/ 	.word	0x00000000
        /*03e0*/ 	.short	0x0012
        /*03e2*/ 	.short	0x0080
        /*03e4*/ 	.byte	0x00, 0xf5, 0x21, 0x00


	//----- nvinfo : EIATTR_KPARAM_INFO
	.align		4
.L_141:
        /*03e8*/ 	.byte	0x04, 0x17
        /*03ea*/ 	.short	(.L_143 - .L_142)
.L_142:
        /*03ec*/ 	.word	0x00000000
        /*03f0*/ 	.short	0x0011
        /*03f2*/ 	.short	0x0078
        /*03f4*/ 	.byte	0x00, 0xf5, 0x21, 0x00


	//----- nvinfo : EIATTR_KPARAM_INFO
	.align		4
.L_143:
        /*03f8*/ 	.byte	0x04, 0x17
        /*03fa*/ 	.short	(.L_145 - .L_144)
.L_144:
        /*03fc*/ 	.word	0x00000000
        /*0400*/ 	.short	0x0010
        /*0402*/ 	.short	0x0070
        /*0404*/ 	.byte	0x00, 0xf5, 0x21, 0x00


	//----- nvinfo : EIATTR_KPARAM_INFO
	.align		4
.L_145:
        /*0408*/ 	.byte	0x04, 0x17
        /*040a*/ 	.short	(.L_147 - .L_146)
.L_146:
        /*040c*/ 	.word	0x00000000
        /*0410*/ 	.short	0x000f
        /*0412*/ 	.short	0x0068
        /*0414*/ 	.byte	0x00, 0xf5, 0x21, 0x00


	//----- nvinfo : EIATTR_KPARAM_INFO
	.align		4
.L_147:
        /*0418*/ 	.byte	0x04, 0x17
        /*041a*/ 	.short	(.L_149 - .L_148)
.L_148:
        /*041c*/ 	.word	0x00000000
        /*0420*/ 	.short	0x000e
        /*0422*/ 	.short	0x0060
        /*0424*/ 	.byte	0x00, 0xf5, 0x21, 0x00


	//----- nvinfo : EIATTR_KPARAM_INFO
	.align		4
.L_149:
        /*0428*/ 	.byte	0x04, 0x17
        /*042a*/ 	.short	(.L_151 - .L_150)
.L_150:
        /*042c*/ 	.word	0x00000000
        /*0430*/ 	.short	0x000d
        /*0432*/ 	.short	0x0058
        /*0434*/ 	.byte	0x00, 0xf5, 0x21, 0x00


	//----- nvinfo : EIATTR_KPARAM_INFO
	.align		4
.L_151:
        /*0438*/ 	.byte	0x04, 0x17
        /*043a*/ 	.short	(.L_153 - .L_152)
.L_152:
        /*043c*/ 	.word	0x00000000
        /*0440*/ 	.short	0x000c
        /*0442*/ 	.short	0x0050
        /*0444*/ 	.byte	0x00, 0xf5, 0x21, 0x00


	//----- nvinfo : EIATTR_KPARAM_INFO
	.align		4
.L_153:
        /*0448*/ 	.byte	0x04, 0x17
        /*044a*/ 	.short	(.L_155 - .L_154)
.L_154:
        /*044c*/ 	.word	0x00000000
        /*0450*/ 	.short	0x000b
        /*0452*/ 	.short	0x0048
        /*0454*/ 	.byte	0x00, 0xf5, 0x21, 0x00


	//----- nvinfo : EIATTR_KPARAM_INFO
	.align		4
.L_155:
        /*0458*/ 	.byte	0x04, 0x17
        /*045a*/ 	.short	(.L_157 - .L_156)
.L_156:
        /*045c*/ 	.word	0x00000000
        /*0460*/ 	.short	0x000a
        /*0462*/ 	.short	0x0040
        /*0464*/ 	.byte	0x00, 0xf5, 0x21, 0x00


	//----- nvinfo : EIATTR_KPARAM_INFO
	.align		4
.L_157:
        /*0468*/ 	.byte	0x04, 0x17
        /*046a*/ 	.short	(.L_159 - .L_158)
.L_158:
        /*046c*/ 	.word	0x00000000
        /*0470*/ 	.short	0x0009
        /*0472*/ 	.short	0x0038
        /*0474*/ 	.byte	0x00, 0xf5, 0x21, 0x00


	//----- nvinfo : EIATTR_KPARAM_INFO
	.align		4
.L_159:
        /*0478*/ 	.byte	0x04, 0x17
        /*047a*/ 	.short	(.L_161 - .L_160)
.L_160:
        /*047c*/ 	.word	0x00000000
        /*0480*/ 	.short	0x0008
        /*0482*/ 	.short	0x0030
        /*0484*/ 	.byte	0x00, 0xf5, 0x21, 0x00


	//----- nvinfo : EIATTR_KPARAM_INFO
	.align		4
.L_161:
        /*0488*/ 	.byte	0x04, 0x17
        /*048a*/ 	.short	(.L_163 - .L_162)
.L_162:
        /*048c*/ 	.word	0x00000000
        /*0490*/ 	.short	0x0007
        /*0492*/ 	.short	0x002c
        /*0494*/ 	.byte	0x00, 0xf0, 0x11, 0x00


	//----- nvinfo : EIATTR_KPARAM_INFO
	.align		4
.L_163:
        /*0498*/ 	.byte	0x04, 0x17
        /*049a*/ 	.short	(.L_165 - .L_164)
.L_164:
        /*049c*/ 	.word	0x00000000
        /*04a0*/ 	.short	0x0006
        /*04a2*/ 	.short	0x0028
        /*04a4*/ 	.byte	0x00, 0xf0, 0x11, 0x00


	//----- nvinfo : EIATTR_KPARAM_INFO
	.align		4
.L_165:
        /*04a8*/ 	.byte	0x04, 0x17
        /*04aa*/ 	.short	(.L_167 - .L_166)
.L_166:
        /*04ac*/ 	.word	0x00000000
        /*04b0*/ 	.short	0x0005
        /*04b2*/ 	.short	0x0024
        /*04b4*/ 	.byte	0x00, 0xf0, 0x11, 0x00


	//----- nvinfo : EIATTR_KPARAM_INFO
	.align		4
.L_167:
        /*04b8*/ 	.byte	0x04, 0x17
        /*04ba*/ 	.short	(.L_169 - .L_168)
.L_168:
        /*04bc*/ 	.word	0x00000000
        /*04c0*/ 	.short	0x0004
        /*04c2*/ 	.short	0x0020
        /*04c4*/ 	.byte	0x00, 0xf0, 0x11, 0x00


	//----- nvinfo : EIATTR_KPARAM_INFO
	.align		4
.L_169:
        /*04c8*/ 	.byte	0x04, 0x17
        /*04ca*/ 	.short	(.L_171 - .L_170)
.L_170:
        /*04cc*/ 	.word	0x00000000
        /*04d0*/ 	.short	0x0003
        /*04d2*/ 	.short	0x0018
        /*04d4*/ 	.byte	0x00, 0xf5, 0x21, 0x00


	//----- nvinfo : EIATTR_KPARAM_INFO
	.align		4
.L_171:
        /*04d8*/ 	.byte	0x04, 0x17
        /*04da*/ 	.short	(.L_173 - .L_172)
.L_172:
        /*04dc*/ 	.word	0x00000000
        /*04e0*/ 	.short	0x0002
        /*04e2*/ 	.short	0x0010
        /*04e4*/ 	.byte	0x00, 0xf5, 0x21, 0x00


	//----- nvinfo : EIATTR_KPARAM_INFO
	.align		4
.L_173:
        /*04e8*/ 	.byte	0x04, 0x17
        /*04ea*/ 	.short	(.L_175 - .L_174)
.L_174:
        /*04ec*/ 	.word	0x00000000
        /*04f0*/ 	.short	0x0001
        /*04f2*/ 	.short	0x0008
        /*04f4*/ 	.byte	0x00, 0xf5, 0x21, 0x00


	//----- nvinfo : EIATTR_KPARAM_INFO
	.align		4
.L_175:
        /*04f8*/ 	.byte	0x04, 0x17
        /*04fa*/ 	.short	(.L_177 - .L_176)
.L_176:
        /*04fc*/ 	.word	0x00000000
        /*0500*/ 	.short	0x0000
        /*0502*/ 	.short	0x0000
        /*0504*/ 	.byte	0x00, 0xf0, 0x11, 0x00


	//----- nvinfo : EIATTR_SPARSE_MMA_MASK
	.align		4
.L_177:
        /*0508*/ 	.byte	0x03, 0x50
        /*050a*/ 	.short	0x0000


	//----- nvinfo : EIATTR_MAXREG_COUNT
	.align		4
        /*050c*/ 	.byte	0x03, 0x1b
        /*050e*/ 	.short	0x00ff


	//----- nvinfo : EIATTR_NUM_BARRIERS
	.align		4
        /*0510*/ 	.byte	0x02, 0x4c
        /*0512*/ 	.byte	0x01
	.zero		1


	//----- nvinfo : EIATTR_MERCURY_ISA_VERSION
	.align		4
        /*0514*/ 	.byte	0x03, 0x5f
        /*0516*/ 	.short	0x0101


	//----- nvinfo : EIATTR_VRC_CTA_INIT_COUNT
	.align		4
        /*0518*/ 	.byte	0x02, 0x4a
	.zero		1
	.zero		1


	//----- nvinfo : EIATTR_EXIT_INSTR_OFFSETS
	.align		4
        /*051c*/ 	.byte	0x04, 0x1c
        /*051e*/ 	.short	(.L_179 - .L_178)


	//   ....[0]....
.L_178:
        /*0520*/ 	.word	0x00000070


	//   ....[1]....
        /*0524*/ 	.word	0x000025d0


	//   ....[2]....
        /*0528*/ 	.word	0x00005680


	//   ....[3]....
        /*052c*/ 	.word	0x00005790


	//----- nvinfo : EIATTR_CRS_STACK_SIZE
	.align		4
.L_179:
        /*0530*/ 	.byte	0x04, 0x1e
        /*0532*/ 	.short	(.L_181 - .L_180)
.L_180:
        /*0534*/ 	.word	0x00000000


	//----- nvinfo : EIATTR_CBANK_PARAM_SIZE
	.align		4
.L_181:
        /*0538*/ 	.byte	0x03, 0x19
        /*053a*/ 	.short	0x025c


	//----- nvinfo : EIATTR_PARAM_CBANK
	.align		4
        /*053c*/ 	.byte	0x04, 0x0a
        /*053e*/ 	.short	(.L_183 - .L_182)
	.align		4
.L_182:
        /*0540*/ 	.word	index@(.nv.constant0._Z38crust_mantle_aniso_impl_kernel_forwardiPKiS0_S0_iifiPKfPfS2_S2_S2_S2_S2_S2_S2_S2_S2_S2_S2_S2_S2_S2_S2_iS3_S3_S3_S3_S3_S3_iiiS2_S2_S3_S3_S3_S3_S3_S3_S3_S3_S3_S3_ffiS2_S2_S2_S2_S2_S2_S2_S2_S2_S2_S2_S2_S2_S2_S2_S2_S2_S2_S2_S2_S2_S2_S2_S2_S2_iS2_S2_S2_i)
        /*0544*/ 	.short	0x0380
        /*0546*/ 	.short	0x025c


	//----- nvinfo : EIATTR_SW_WAR
	.align		4
.L_183:
        /*0548*/ 	.byte	0x04, 0x36
        /*054a*/ 	.short	(.L_185 - .L_184)
.L_184:
        /*054c*/ 	.word	0x00000008
.L_185:


//--------------------- .nv.info._Z32crust_mantle_impl_kernel_forwardiPKiS0_S0_iifiPKfPfS2_S2_S2_S2_S2_S2_S2_S2_S2_S2_S2_S2_S2_S2_S2_S2_S2_S2_S2_iS3_S3_S3_S3_S3_S3_iiiS2_S2_S3_S3_S3_S3_S3_S3_S3_S3_S3_S3_ffiS2_S2_S2_S2_S2_S2_S2_S2_S2_S2_S2_S2_S2_S2_S2_S2_S2_S2_S2_S2_S2_S2_S2_S2_S2_S2_iS2_S2_S2_i --------------------------
	.section	.nv.info._Z32crust_mantle_impl_kernel_forwardiPKiS0_S0_iifiPKfPfS2_S2_S2_S2_S2_S2_S2_S2_S2_S2_S2_S2_S2_S2_S2_S2_S2_S2_S2_iS3_S3_S3_S3_S3_S3_iiiS2_S2_S3_S3_S3_S3_S3_S3_S3_S3_S3_S3_ffiS2_S2_S2_S2_S2_S2_S2_S2_S2_S2_S2_S2_S2_S2_S2_S2_S2_S2_S2_S2_S2_S2_S2_S2_S2_S2_iS2_S2_S2_i,"",@"SHT_CUDA_INFO"
	.sectionflags	@""
	.align	4


	//----- nvinfo : EIATTR_CUDA_API_VERSION
	.align		4
        /*0000*/ 	.byte	0x04, 0x37
        /*0002*/ 	.short	(.L_187 - .L_186)
.L_186:
        /*0004*/ 	.word	0x00000082


	//----- nvinfo : EIATTR_KPARAM_INFO
	.align		4
.L_187:
        /*0008*/ 	.byte	0x04, 0x17
        /*000a*/ 	.short	(.L_189 - .L_188)
.L_188:
        /*000c*/ 	.word	0x00000000
        /*0010*/ 	.short	0x0054
        /*0012*/ 	.short	0x0280
        /*0014*/ 	.byte	0x00, 0xf0, 0x11, 0x00


	//----- nvinfo : EIATTR_KPARAM_INFO
	.align		4
.L_189:
        /*0018*/ 	.byte	0x04, 0x17
        /*001a*/ 	.short	(.L_191 - .L_190)
.L_190:
        /*001c*/ 	.word	0x00000000
        /*0020*/ 	.short	0x0053
        /*0022*/ 	.short	0x0278
        /*0024*/ 	.byte	0x00, 0xf5, 0x21, 0x00


	//----- nvinfo : EIATTR_KPARAM_INFO
	.align		4
.L_191:
        /*0028*/ 	.byte	0x04, 0x17
        /*002a*/ 	.short	(.L_193 - .L_192)
.L_192:
        /*002c*/ 	.word	0x00000000
        /*0030*/ 	.short	0x0052
        /*0032*/ 	.short	0x0270
        /*0034*/ 	.byte	0x00, 0xf5, 0x21, 0x00


	//----- nvinfo : EIATTR_KPARAM_INFO
	.align		4
.L_193:
        /*0038*/ 	.byte	0x04, 0x17
        /*003a*/ 	.short	(.L_195 - .L_194)
.L_194:
        /*003c*/ 	.word	0x00000000
        /*0040*/ 	.short	0x0051
        /*0042*/ 	.short	0x0268
        /*0044*/ 	.byte	0x00, 0xf5, 0x21, 0x00


	//----- nvinfo : EIATTR_KPARAM_INFO
	.align		4
.L_195:
        /*0048*/ 	.byte	0x04, 0x17
        /*004a*/ 	.short	(.L_197 - .L_196)
.L_196:
        /*004c*/ 	.word	0x00000000
        /*0050*/ 	.short	0x0050
        /*0052*/ 	.short	0x0260
        /*0054*/ 	.byte	0x00, 0xf0, 0x11, 0x00


	//----- nvinfo : EIATTR_KPARAM_INFO
	.align		4
.L_197:
        /*0058*/ 	.byte	0x04, 0x17
        /*005a*/ 	.short	(.L_199 - .L_198)
.L_198:
        /*005c*/ 	.word	0x00000000
        /*0060*/ 	.short	0x004f
        /*0062*/ 	.short	0x0258
        /*0064*/ 	.byte	0x00, 0xf5, 0x21, 0x00


	//----- nvinfo : EIATTR_KPARAM_INFO
	.align		4
.L_199:
        /*0068*/ 	.byte	0x04, 0x17
        /*006a*/ 	.short	(.L_201 - .L_200)
.L_200:
        /*006c*/ 	.word	0x00000000
        /*0070*/ 	.short	0x004e
        /*0072*/ 	.short	0x0250
        /*0074*/ 	.byte	0x00, 0xf5, 0x21, 0x00


	//----- nvinfo : EIATTR_KPARAM_INFO
	.align		4
.L_201:
        /*0078*/ 	.byte	0x04, 0x17
        /*007a*/ 	.short	(.L_203 - .L_202)
.L_202:
        /*007c*/ 	.word	0x00000000
        /*0080*/ 	.short	0x004d
        /*0082*/ 	.short	0x0248
        /*0084*/ 	.byte	0x00, 0xf5, 0x21, 0x00


	//----- nvinfo : EIATTR_KPARAM_INFO
	.align		4
.L_203:
        /*0088*/ 	.byte	0x04, 0x17
        /*008a*/ 	.short	(.L_205 - .L_204)
.L_204:
        /*008c*/ 	.word	0x00000000
        /*0090*/ 	.short	0x004c
        /*0092*/ 	.short	0x0240
        /*0094*/ 	.byte	0x00, 0xf5, 0x21, 0x00


	//----- nvinfo : EIATTR_KPARAM_INFO
	.align		4
.L_205:
        /*0098*/ 	.byte	0x04, 0x17
        /*009a*/ 	.short	(.L_207 - .L_206)
.L_206:
        /*009c*/ 	.word	0x00000000
        /*00a0*/ 	.short	0x004b
        /*00a2*/ 	.short	0x0238
        /*00a4*/ 	.byte	0x00, 0xf5, 0x21, 0x00


	//----- nvinfo : EIATTR_KPARAM_INFO
	.align		4
.L_207:
        /*00a8*/ 	.byte	0x04, 0x17
        /*00aa*/ 	.short	(.L_209 - .L_208)
.L_208:
        /*00ac*/ 	.word	0x00000000
        /*00b0*/ 	.short	0x004a
        /*00b2*/ 	.short	0x0230
        /*00b4*/ 	.byte	0x00, 0xf5, 0x21, 0x00


	//----- nvinfo : EIATTR_KPARAM_INFO
	.align		4
.L_209:
        /*00b8*/ 	.byte	0x04, 0x17
        /*00ba*/ 	.short	(.L_211 - .L_210)
.L_210:
        /*00bc*/ 	.word	0x00000000
        /*00c0*/ 	.short	0x0049
        /*00c2*/ 	.short	0x0228
        /*00c4*/ 	.byte	0x00, 0xf5, 0x21, 0x00


	//----- nvinfo : EIATTR_KPARAM_INFO
	.align		4
.L_211:
        /*00c8*/ 	.byte	0x04, 0x17
        /*00ca*/ 	.short	(.L_213 - .L_212)
.L_212:
        /*00cc*/ 	.word	0x00000000
        /*00d0*/ 	.short	0x0048
        /*00d2*/ 	.short	0x0220
        /*00d4*/ 	.byte	0x00, 0xf5, 0x21, 0x00


	//----- nvinfo : EIATTR_KPARAM_INFO
	.align		4
.L_213:
        /*00d8*/ 	.byte	0x04, 0x17
        /*00da*/ 	.short	(.L_215 - .L_214)
.L_214:
        /*00dc*/ 	.word	0x00000000
        /*00e0*/ 	.short	0x0047
        /*00e2*/ 	.short	0x0218
        /*00e4*/ 	.byte	0x00, 0xf5, 0x21, 0x00


	//----- nvinfo : EIATTR_KPARAM_INFO
	.align		4
.L_215:
        /*00e8*/ 	.byte	0x04, 0x17
        /*00ea*/ 	.short	(.L_217 - .L_216)
.L_216:
        /*00ec*/ 	.word	0x00000000
        /*00f0*/ 	.short	0x0046
        /*00f2*/ 	.short	0x0210
        /*00f4*/ 	.byte	0x00, 0xf5, 0x21, 0x00


	//----- nvinfo : EIATTR_KPARAM_INFO
	.align		4
.L_217:
        /*00f8*/ 	.byte	0x04, 0x17
        /*00fa*/ 	.short	(.L_219 - .L_218)
.L_218:
        /*00fc*/ 	.word	0x00000000
        /*0100*/ 	.short	0x0045
        /*0102*/ 	.short	0x0208
        /*0104*/ 	.byte	0x00, 0xf5, 0x21, 0x00


	//----- nvinfo : EIATTR_KPARAM_INFO
	.align		4
.L_219:
        /*0108*/ 	.byte	0x04, 0x17
        /*010a*/ 	.short	(.L_221 - .L_220)
.L_220:
        /*010c*/ 	.word	0x00000000
        /*0110*/ 	.short	0x0044
        /*0112*/ 	.short	0x0200
        /*0114*/ 	.byte	0x00, 0xf5, 0x21, 0x00


	//----- nvinfo : EIATTR_KPARAM_INFO
	.align		4
.L_221:
        /*0118*/ 	.byte	0x04, 0x17
        /*011a*/ 	.short	(.L_223 - .L_222)
.L_222:
        /*011c*/ 	.word	0x00000000
        /*0120*/ 	.short	0x0043
        /*0122*/ 	.short	0x01f8
        /*0124*/ 	.byte	0x00, 0xf5, 0x21, 0x00


	//----- nvinfo : EIATTR_KPARAM_INFO
	.align		4
.L_223:
        /*0128*/ 	.byte	0x04, 0x17
        /*012a*/ 	.short	(.L_225 - .L_224)
.L_224:
        /*012c*/ 	.word	0x00000000
        /*0130*/ 	.short	0x0042
        /*0132*/ 	.short	0x01f0
        /*0134*/ 	.byte	0x00, 0xf5, 0x21, 0x00


	//----- nvinfo : EIATTR_KPARAM_INFO
	.align		4
.L_225:
        /*0138*/ 	.byte	0x04, 0x17
        /*013a*/ 	.short	(.L_227 - .L_226)
.L_226:
        /*013c*/ 	.word	0x00000000
        /*0140*/ 	.short	0x0041
        /*0142*/ 	.short	0x01e8
        /*0144*/ 	.byte	0x00, 0xf5, 0x21, 0x00


	//----- nvinfo : EIATTR_KPARAM_INFO
	.align		4
.L_227:
        /*0148*/ 	.byte	0x04, 0x17
        /*014a*/ 	.short	(.L_229 - .L_228)
.L_228:
        /*014c*/ 	.word	0x00000000
        /*0150*/ 	.short	0x0040
        /*0152*/ 	.short	0x01e0
        /*0154*/ 	.byte	0x00, 0xf5, 0x21, 0x00


	//----- nvinfo : EIATTR_KPARAM_INFO
	.align		4
.L_229:
        /*0158*/ 	.byte	0x04, 0x17
        /*015a*/ 	.short	(.L_231 - .L_230)
.L_230:
        /*015c*/ 	.word	0x00000000
        /*0160*/ 	.short	0x003f
        /*0162*/ 	.short	0x01d8
        /*0164*/ 	.byte	0x00, 0xf5, 0x21, 0x00


	//----- nvinfo : EIATTR_KPARAM_INFO
	.align		4
.L_231:
        /*0168*/ 	.byte	0x04, 0x17
        /*016a*/ 	.short	(.L_233 - .L_232)
.L_232:
        /*016c*/ 	.word	0x00000000
        /*0170*/ 	.short	0x003e
        /*0172*/ 	.short	0x01d0
        /*0174*/ 	.byte	0x00, 0xf5, 0x21, 0x00


	//----- nvinfo : EIATTR_KPARAM_INFO
	.align		4
.L_233:
        /*0178*/ 	.byte	0x04, 0x17
        /*017a*/ 	.short	(.L_235 - .L_234)
.L_234:
        /*017c*/ 	.word	0x00000000
        /*0180*/ 	.short	0x003d
        /*0182*/ 	.short	0x01c8
        /*0184*/ 	.byte	0x00, 0xf5, 0x21, 0x00


	//----- nvinfo : EIATTR_KPARAM_INFO
	.align		4
.L_235:
        /*0188*/ 	.byte	0x04, 0x17
        /*018a*/ 	.short	(.L_237 - .L_236)
.L_236:
        /*018c*/ 	.word	0x00000000
        /*0190*/ 	.short	0x003c
        /*0192*/ 	.short	0x01c0
        /*0194*/ 	.byte	0x00, 0xf5, 0x21, 0x00


	//----- nvinfo : EIATTR_KPARAM_INFO
	.align		4
.L_237:
        /*0198*/ 	.byte	0x04, 0x17
        /*019a*/ 	.short	(.L_239 - .L_238)
.L_238:
        /*019c*/ 	.word	0x00000000
        /*01a0*/ 	.short	0x003b
        /*01a2*/ 	.short	0x01b8
        /*01a4*/ 	.byte	0x00, 0xf5, 0x21, 0x00


	//----- nvinfo : EIATTR_KPARAM_INFO
	.align		4
.L_239:
        /*01a8*/ 	.byte	0x04, 0x17
        /*01aa*/ 	.short	(.L_241 - .L_240)
.L_240:
        /*01ac*/ 	.word	0x00000000
        /*01b0*/ 	.short	0x003a
        /*01b2*/ 	.short	0x01b0
        /*01b4*/ 	.byte	0x00, 0xf5, 0x21, 0x00


	//----- nvinfo : EIATTR_KPARAM_INFO
	.align		4
.L_241:
        /*01b8*/ 	.byte	0x04, 0x17
        /*01ba*/ 	.short	(.L_243 - .L_242)
.L_242:
        /*01bc*/ 	.word	0x00000000
        /*01c0*/ 	.short	0x0039
        /*01c2*/ 	.short	0x01a8
        /*01c4*/ 	.byte	0x00, 0xf5, 0x21, 0x00


	//----- nvinfo : EIATTR_KPARAM_INFO
	.align		4
.L_243:
        /*01c8*/ 	.byte	0x04, 0x17
        /*01ca*/ 	.short	(.L_245 - .L_244)
.L_244:
        /*01cc*/ 	.word	0x00000000
        /*01d0*/ 	.short	0x0038
        /*01d2*/ 	.short	0x01a0
        /*01d4*/ 	.byte	0x00, 0xf5, 0x21, 0x00


	//----- nvinfo : EIATTR_KPARAM_INFO
	.align		4
.L_245:
        /*01d8*/ 	.byte	0x04, 0x17
        /*01da*/ 	.short	(.L_247 - .L_246)
.L_246:
        /*01dc*/ 	.word	0x00000000
        /*01e0*/ 	.short	0x0037
        /*01e2*/ 	.short	0x0198
        /*01e4*/ 	.byte	0x00, 0xf5, 0x21, 0x00


	//----- nvinfo : EIATTR_KPARAM_INFO
	.align		4
.L_247:
        /*01e8*/ 	.byte	0x04, 0x17
        /*01ea*/ 	.short	(.L_249 - .L_248)
.L_248:
        /*01ec*/ 	.word	0x00000000
        /*01f0*/ 	.short	0x0036
        /*01f2*/ 	.short	0x0190
        /*01f4*/ 	.byte	0x00, 0xf5, 0x21, 0x00


	//----- nvinfo : EIATTR_KPARAM_INFO
	.align		4
.L_249:
        /*01f8*/ 	.byte	0x04, 0x17
        /*01fa*/ 	.short	(.L_251 - .L_250)
.L_250:
        /*01fc*/ 	.word	0x00000000
        /*0200*/ 	.short	0x0035
        /*0202*/ 	.short	0x0188
        /*0204*/ 	.byte	0x00, 0xf0, 0x11, 0x00


	//----- nvinfo : EIATTR_KPARAM_INFO
	.align		4
.L_251:
        /*0208*/ 	.byte	0x04, 0x17
        /*020a*/ 	.short	(.L_253 - .L_252)
.L_252:
        /*020c*/ 	.word	0x00000000
        /*0210*/ 	.short	0x0034
        /*0212*/ 	.short	0x0184
        /*0214*/ 	.byte	0x00, 0xf0, 0x11, 0x00


	//----- nvinfo : EIATTR_KPARAM_INFO
	.align		4
.L_253:
        /*0218*/ 	.byte	0x04, 0x17
        /*021a*/ 	.short	(.L_255 - .L_254)
.L_254:
        /*021c*/ 	.word	0x00000000
        /*0220*/ 	.short	0x0033
        /*0222*/ 	.short	0x0180
        /*0224*/ 	.byte	0x00, 0xf0, 0x11, 0x00


	//----- nvinfo : EIATTR_KPARAM_INFO
	.align		4
.L_255:
        /*0228*/ 	.byte	0x04, 0x17
        /*022a*/ 	.short	(.L_257 - .L_256)
.L_256:
        /*022c*/ 	.word	0x00000000
        /*0230*/ 	.short	0x0032
        /*0232*/ 	.short	0x0178
        /*0234*/ 	.byte	0x00, 0xf5, 0x21, 0x00


	//----- nvinfo : EIATTR_KPARAM_INFO
	.align		4
.L_257:
        /*0238*/ 	.byte	0x04, 0x17
        /*023a*/ 	.short	(.L_259 - .L_258)
.L_258:
        /*023c*/ 	.word	0x00000000
        /*0240*/ 	.short	0x0031
        /*0242*/ 	.short	0x0170
        /*0244*/ 	.byte	0x00, 0xf5, 0x21, 0x00


	//----- nvinfo : EIATTR_KPARAM_INFO
	.align		4
.L_259:
        /*0248*/ 	.byte	0x04, 0x17
        /*024a*/ 	.short	(.L_261 - .L_260)
.L_260:
        /*024c*/ 	.word	0x00000000
        /*0250*/ 	.short	0x0030
        /*0252*/ 	.short	0x0168
        /*0254*/ 	.byte	0x00, 0xf5, 0x21, 0x00


	//----- nvinfo : EIATTR_KPARAM_INFO
	.align		4
.L_261:
        /*0258*/ 	.byte	0x04, 0x17
        /*025a*/ 	.short	(.L_263 - .L_262)
.L_262:
        /*025c*/ 	.word	0x00000000
        /*0260*/ 	.short	0x002f
        /*0262*/ 	.short	0x0160
        /*0264*/ 	.byte	0x00, 0xf5, 0x21, 0x00


	//----- nvinfo : EIATTR_KPARAM_INFO
	.align		4
.L_263:
        /*0268*/ 	.byte	0x04, 0x17
        /*026a*/ 	.short	(.L_265 - .L_264)
.L_264:
        /*026c*/ 	.word	0x00000000
        /*0270*/ 	.short	0x002e
        /*0272*/ 	.short	0x0158
        /*0274*/ 	.byte	0x00, 0xf5, 0x21, 0x00


	//----- nvinfo : EIATTR_KPARAM_INFO
	.align		4
.L_265:
        /*0278*/ 	.byte	0x04, 0x17
        /*027a*/ 	.short	(.L_267 - .L_266)
.L_266:
        /*027c*/ 	.word	0x00000000
        /*0280*/ 	.short	0x002d
        /*0282*/ 	.short	0x0150
        /*0284*/ 	.byte	0x00, 0xf5, 0x21, 0x00


	//----- nvinfo : EIATTR_KPARAM_INFO
	.align		4
.L_267:
        /*0288*/ 	.byte	0x04, 0x17
        /*028a*/ 	.short	(.L_269 - .L_268)
.L_268:
        /*028c*/ 	.word	0x00000000
        /*0290*/ 	.short	0x002c
        /*0292*/ 	.short	0x0148
        /*0294*/ 	.byte	0x00, 0xf5, 0x21, 0x00


	//----- nvinfo : EIATTR_KPARAM_INFO
	.align		4
.L_269:
        /*0298*/ 	.byte	0x04, 0x17
        /*029a*/ 	.short	(.L_271 - .L_270)
.L_270:
        /*029c*/ 	.word	0x00000000
        /*02a0*/ 	.short	0x002b
        /*02a2*/ 	.short	0x0140
        /*02a4*/ 	.byte	0x00, 0xf5, 0x21, 0x00


	//----- nvinfo : EIATTR_KPARAM_INFO
	.align		4
.L_271:
        /*02a8*/ 	.byte	0x04, 0x17
        /*02aa*/ 	.short	(.L_273 - .L_272)
.L_272:
        /*02ac*/ 	.word	0x00000000
        /*02b0*/ 	.short	0x002a
        /*02b2*/ 	.short	0x0138
        /*02b4*/ 	.byte	0x00, 0xf5, 0x21, 0x00


	//----- nvinfo : EIATTR_KPARAM_INFO
	.align		4
.L_273:
        /*02b8*/ 	.byte	0x04, 0x17
        /*02ba*/ 	.short	(.L_275 - .L_274)
.L_274:
        /*02bc*/ 	.word	0x00000000
        /*02c0*/ 	.short	0x0029
        /*02c2*/ 	.short	0x0130
        /*02c4*/ 	.byte	0x00, 0xf5, 0x21, 0x00


	//----- nvinfo : EIATTR_KPARAM_INFO
	.align		4
.L_275:
        /*02c8*/ 	.byte	0x04, 0x17
        /*02ca*/ 	.short	(.L_277 - .L_276)
.L_276:
        /*02cc*/ 	.word	0x00000000
        /*02d0*/ 	.short	0x0028
        /*02d2*/ 	.short	0x0128
        /*02d4*/ 	.byte	0x00, 0xf5, 0x21, 0x00


	//----- nvinfo : EIATTR_KPARAM_INFO
	.align		4
.L_277:
        /*02d8*/ 	.byte	0x04, 0x17
        /*02da*/ 	.short	(.L_279 - .L_278)
.L_278:
        /*02dc*/ 	.word	0x00000000
        /*02e0*/ 	.short	0x0027
        /*02e2*/ 	.short	0x0120
        /*02e4*/ 	.byte	0x00, 0xf5, 0x21, 0x00


	//----- nvinfo : EIATTR_KPARAM_INFO
	.align		4
.L_279:
        /*02e8*/ 	.byte	0x04, 0x17
        /*02ea*/ 	.short	(.L_281 - .L_280)
.L_280:
        /*02ec*/ 	.word	0x00000000
        /*02f0*/ 	.short	0x0026
        /*02f2*/ 	.short	0x0118
        /*02f4*/ 	.byte	0x00, 0xf0, 0x11, 0x00


	//----- nvinfo : EIATTR_KPARAM_INFO
	.align		4
.L_281:
        /*02f8*/ 	.byte	0x04, 0x17
        /*02fa*/ 	.short	(.L_283 - .L_282)
.L_282:
        /*02fc*/ 	.word	0x00000000
        /*0300*/ 	.short	0x0025
        /*0302*/ 	.short	0x0114
        /*0304*/ 	.byte	0x00, 0xf0, 0x11, 0x00


	//----- nvinfo : EIATTR_KPARAM_INFO
	.align		4
.L_283:
        /*0308*/ 	.byte	0x04, 0x17
        /*030a*/ 	.short	(.L_285 - .L_284)
.L_284:
        /*030c*/ 	.word	0x00000000
        /*0310*/ 	.short	0x0024
        /*0312*/ 	.short	0x0110
        /*0314*/ 	.byte	0x00, 0xf0, 0x11, 0x00


	//----- nvinfo : EIATTR_KPARAM_INFO
	.align		4
.L_285:
        /*0318*/ 	.byte	0x04, 0x17
        /*031a*/ 	.short	(.L_287 - .L_286)
.L_286:
        /*031c*/ 	.word	0x00000000
        /*0320*/ 	.short	0x0023
        /*0322*/ 	.short	0x0108
        /*0324*/ 	.byte	0x00, 0xf5, 0x21, 0x00


	//----- nvinfo : EIATTR_KPARAM_INFO
	.align		4
.L_287:
        /*0328*/ 	.byte	0x04, 0x17
        /*032a*/ 	.short	(.L_289 - .L_288)
.L_288:
        /*032c*/ 	.word	0x00000000
        /*0330*/ 	.short	0x0022
        /*0332*/ 	.short	0x0100
        /*0334*/ 	.byte	0x00, 0xf5, 0x21, 0x00


	//----- nvinfo : EIATTR_KPARAM_INFO
	.align		4
.L_289:
        /*0338*/ 	.byte	0x04, 0x17
        /*033a*/ 	.short	(.L_291 - .L_290)
.L_290:
        /*033c*/ 	.word	0x00000000
        /*0340*/ 	.short	0x0021
        /*0342*/ 	.short	0x00f8
        /*0344*/ 	.byte	0x00, 0xf5, 0x21, 0x00


	//----- nvinfo : EIATTR_KPARAM_INFO
	.align		4
.L_291:
        /*0348*/ 	.byte	0x04, 0x17
        /*034a*/ 	.short	(.L_293 - .L_292)
.L_292:
        /*034c*/ 	.word	0x00000000
        /*0350*/ 	.short	0x0020
        /*0352*/ 	.short	0x00f0
        /*0354*/ 	.byte	0x00, 0xf5, 0x21, 0x00


	//----- nvinfo : EIATTR_KPARAM_INFO
	.align		4
.L_293:
        /*0358*/ 	.byte	0x04, 0x17
        /*035a*/ 	.short	(.L_295 - .L_294)
.L_294:
        /*035c*/ 	.word	0x00000000
        /*0360*/ 	.short	0x001f
        /*0362*/ 	.short	0x00e8
        /*0364*/ 	.byte	0x00, 0xf5, 0x21, 0x00


	//----- nvinfo : EIATTR_KPARAM_INFO
	.align		4
.L_295:
        /*0368*/ 	.byte	0x04, 0x17
        /*036a*/ 	.short	(.L_297 - .L_296)
.L_296:
        /*036c*/ 	.word	0x00000000
        /*0370*/ 	.short	0x001e
        /*0372*/ 	.short	0x00e0
        /*0374*/ 	.byte	0x00, 0xf5, 0x21, 0x00


	//----- nvinfo : EIATTR_KPARAM_INFO
	.align		4
.L_297:
        /*0378*/ 	.byte	0x04, 0x17
        /*037a*/ 	.short	(.L_299 - .L_298)
.L_298:
        /*037c*/ 	.word	0x00000000
        /*0380*/ 	.short	0x001d
        /*0382*/ 	.short	0x00d8
        /*0384*/ 	.byte	0x00, 0xf0, 0x11, 0x00


	//----- nvinfo : EIATTR_KPARAM_INFO
	.align		4
.L_299:
        /*0388*/ 	.byte	0x04, 0x17
        /*038a*/ 	.short	(.L_301 - .L_300)
.L_300:
        /*038c*/ 	.word	0x00000000
        /*0390*/ 	.short	0x001c
        /*0392*/ 	.short	0x00d0
        /*0394*/ 	.byte	0x00, 0xf5, 0x21, 0x00


	//----- nvinfo : EIATTR_KPARAM_INFO
	.align		4
.L_301:
        /*0398*/ 	.byte	0x04, 0x17
        /*039a*/ 	.short	(.L_303 - .L_302)
.L_302:
        /*039c*/ 	.word	0x00000000
        /*03a0*/ 	.short	0x001b
        /*03a2*/ 	.short	0x00c8
        /*03a4*/ 	.byte	0x00, 0xf5, 0x21, 0x00


	//----- nvinfo : EIATTR_KPARAM_INFO
	.align		4
.L_303:
        /*03a8*/ 	.byte	0x04, 0x17
        /*03aa*/ 	.short	(.L_305 - .L_304)
.L_304:
        /*03ac*/ 	.word	0x00000000
        /*03b0*/ 	.short	0x001a
        /*03b2*/ 	.short	0x00c0
        /*03b4*/ 	.byte	0x00, 0xf5, 0x21, 0x00


	//----- nvinfo : EIATTR_KPARAM_INFO
	.align		4
.L_305:
        /*03b8*/ 	.byte	0x04, 0x17
        /*03ba*/ 	.short	(.L_307 - .L_306)
.L_306:
        /*03bc*/ 	.word	0x00000000
        /*03c0*/ 	.short	0x0019
        /*03c2*/ 	.short	0x00b8
        /*03c4*/ 	.byte	0x00, 0xf5, 0x21, 0x00


	//----- nvinfo : EIATTR_KPARAM_INFO
	.align		4
.L_307:
        /*03c8*/ 	.byte	0x04, 0x17
        /*03ca*/ 	.short	(.L_309 - .L_308)
.L_308:
        /*03cc*/ 	.word	0x00000000
        /*03d0*/ 	.short	0x0018
        /*03d2*/ 	.short	0x00b0
        /*03d4*/ 	.byte	0x00, 0xf5, 0x21, 0x00


	//----- nvinfo : EIATTR_KPARAM_INFO
	.align		4
.L_309:
        /*03d8*/ 	.byte	0x04, 0x17
        /*03da*/ 	.short	(.L_311 - .L_310)
.L_310:
        /*03dc*/ 	.word	0x00000000
        /*03e0*/ 	.short	0x0017
        /*03e2*/ 	.short	0x00a8
        /*03e4*/ 	.byte	0x00, 0xf5, 0x21, 0x00


	//----- nvinfo : EIATTR_KPARAM_INFO
	.align		4
.L_311:
        /*03e8*/ 	.byte	0x04, 0x17
        /*03ea*/ 	.short	(.L_313 - .L_312)
.L_312:
        /*03ec*/ 	.word	0x00000000
        /*03f0*/ 	.short	0x0016
        /*03f2*/ 	.short	0x00a0
        /*03f4*/ 	.byte	0x00, 0xf5, 0x21, 0x00


	//----- nvinfo : EIATTR_KPARAM_INFO
	.align		4
.L_313:
        /*03f8*/ 	.byte	0x04, 0x17
        /*03fa*/ 	.short	(.L_315 - .L_314)
.L_314:
        /*03fc*/ 	.word	0x00000000
        /*0400*/ 	.short	0x0015
        /*0402*/ 	.short	0x0098
        /*0404*/ 	.byte	0x00, 0xf5, 0x21, 0x00


	//----- nvinfo : EIATTR_KPARAM_INFO
	.align		4
.L_315:
        /*0408*/ 	.byte	0x04, 0x17
        /*040a*/ 	.short	(.L_317 - .L_316)
.L_316:
        /*040c*/ 	.word	0x00000000
        /*0410*/ 	.short	0x0014
        /*0412*/ 	.short	0x0090
        /*0414*/ 	.byte	0x00, 0xf5, 0x21, 0x00


	//----- nvinfo : EIATTR_KPARAM_INFO
	.align		4
.L_317:
        /*0418*/ 	.byte	0x04, 0x17
        /*041a*/ 	.short	(.L_319 - .L_318)
.L_318:
        /*041c*/ 	.word	0x00000000
        /*0420*/ 	.short	0x0013
        /*0422*/ 	.short	0x0088
        /*0424*/ 	.byte	0x00, 0xf5, 0x21, 0x00


	//----- nvinfo : EIATTR_KPARAM_INFO
	.align		4
.L_319:
        /*0428*/ 	.byte	0x04, 0x17
        /*042a*/ 	.short	(.L_321 - .L_320)
.L_320:
        /*042c*/ 	.word	0x00000000
        /*0430*/ 	.short	0x0012
        /*0432*/ 	.short	0x0080
        /*0434*/ 	.byte	0x00, 0xf5, 0x21, 0x00


	//----- nvinfo : EIATTR_KPARAM_INFO
	.align		4
.L_321:
        /*0438*/ 	.byte	0x04, 0x17
        /*043a*/ 	.short	(.L_323 - .L_322)
.L_322:
        /*043c*/ 	.word	0x00000000
        /*0440*/ 	.short	0x0011
        /*0442*/ 	.short	0x0078
        /*0444*/ 	.byte	0x00, 0xf5, 0x21, 0x00


	//----- nvinfo : EIATTR_KPARAM_INFO
	.align		4
.L_323:
        /*0448*/ 	.byte	0x04, 0x17
        /*044a*/ 	.short	(.L_325 - .L_324)
.L_324:
        /*044c*/ 	.word	0x00000000
        /*0450*/ 	.short	0x0010
        /*0452*/ 	.short	0x0070
        /*0454*/ 	.byte	0x00, 0xf5, 0x21, 0x00


	//----- nvinfo : EIATTR_KPARAM_INFO
	.align		4
.L_325:
        /*0458*/ 	.byte	0x04, 0x17
        /*045a*/ 	.short	(.L_327 - .L_326)
.L_326:
        /*045c*/ 	.word	0x00000000
        /*0460*/ 	.short	0x000f
        /*0462*/ 	.short	0x0068
        /*0464*/ 	.byte	0x00, 0xf5, 0x21, 0x00


	//----- nvinfo : EIATTR_KPARAM_INFO
	.align		4
.L_327:
        /*0468*/ 	.byte	0x04, 0x17
        /*046a*/ 	.short	(.L_329 - .L_328)
.L_328:
        /*046c*/ 	.word	0x00000000
        /*0470*/ 	.short	0x000e
        /*0472*/ 	.short	0x0060
        /*0474*/ 	.byte	0x00, 0xf5, 0x21, 0x00


	//----- nvinfo : EIATTR_KPARAM_INFO
	.align		4
.L_329:
        /*0478*/ 	.byte	0x04, 0x17
        /*047a*/ 	.short	(.L_331 - .L_330)
.L_330:
        /*047c*/ 	.word	0x00000000
        /*0480*/ 	.short	0x000d
        /*0482*/ 	.short	0x0058
        /*0484*/ 	.byte	0x00, 0xf5, 0x21, 0x00


	//----- nvinfo : EIATTR_KPARAM_INFO
	.align		4
.L_331:
        /*0488*/ 	.byte	0x04, 0x17
        /*048a*/ 	.short	(.L_333 - .L_332)
.L_332:
        /*048c*/ 	.word	0x00000000
        /*0490*/ 	.short	0x000c
        /*0492*/ 	.short	0x0050
        /*0494*/ 	.byte	0x00, 0xf5, 0x21, 0x00


	//----- nvinfo : EIATTR_KPARAM_INFO
	.align		4
.L_333:
        /*0498*/ 	.byte	0x04, 0x17
        /*049a*/ 	.short	(.L_335 - .L_334)
.L_334:
        /*049c*/ 	.word	0x00000000
        /*04a0*/ 	.short	0x000b
        /*04a2*/ 	.short	0x0048
        /*04a4*/ 	.byte	0x00, 0xf5, 0x21, 0x00


	//----- nvinfo : EIATTR_KPARAM_INFO
	.align		4
.L_335:
        /*04a8*/ 	.byte	0x04, 0x17
        /*04aa*/ 	.short	(.L_337 - .L_336)
.L_336:
        /*04ac*/ 	.word	0x00000000
        /*04b0*/ 	.short	0x000a
        /*04b2*/ 	.short	0x0040
        /*04b4*/ 	.byte	0x00, 0xf5, 0x21, 0x00


	//----- nvinfo : EIATTR_KPARAM_INFO
	.align		4
.L_337:
        /*04b8*/ 	.byte	0x04, 0x17
        /*04ba*/ 	.short	(.L_339 - .L_338)
.L_338:
        /*04bc*/ 	.word	0x00000000
        /*04c0*/ 	.short	0x0009
        /*04c2*/ 	.short	0x0038
        /*04c4*/ 	.byte	0x00, 0xf5, 0x21, 0x00


	//----- nvinfo : EIATTR_KPARAM_INFO
	.align		4
.L_339:
        /*04c8*/ 	.byte	0x04, 0x17
        /*04ca*/ 	.short	(.L_341 - .L_340)
.L_340:
        /*04cc*/ 	.word	0x00000000
        /*04d0*/ 	.short	0x0008
        /*04d2*/ 	.short	0x0030
        /*04d4*/ 	.byte	0x00, 0xf5, 0x21, 0x00


	//----- nvinfo : EIATTR_KPARAM_INFO
	.align		4
.L_341:
        /*04d8*/ 	.byte	0x04, 0x17
        /*04da*/ 	.short	(.L_343 - .L_342)
.L_342:
        /*04dc*/ 	.word	0x00000000
        /*04e0*/ 	.short	0x0007
        /*04e2*/ 	.short	0x002c
        /*04e4*/ 	.byte	0x00, 0xf0, 0x11, 0x00


	//----- nvinfo : EIATTR_KPARAM_INFO
	.align		4
.L_343:
        /*04e8*/ 	.byte	0x04, 0x17
        /*04ea*/ 	.short	(.L_345 - .L_344)
.L_344:
        /*04ec*/ 	.word	0x00000000
        /*04f0*/ 	.short	0x0006
        /*04f2*/ 	.short	0x0028
        /*04f4*/ 	.byte	0x00, 0xf0, 0x11, 0x00


	//----- nvinfo : EIATTR_KPARAM_INFO
	.align		4
.L_345:
        /*04f8*/ 	.byte	0x04, 0x17
        /*04fa*/ 	.short	(.L_347 - .L_346)
.L_346:
        /*04fc*/ 	.word	0x00000000
        /*0500*/ 	.short	0x0005
        /*0502*/ 	.short	0x0024
        /*0504*/ 	.byte	0x00, 0xf0, 0x11, 0x00


	//----- nvinfo : EIATTR_KPARAM_INFO
	.align		4
.L_347:
        /*0508*/ 	.byte	0x04, 0x17
        /*050a*/ 	.short	(.L_349 - .L_348)
.L_348:
        /*050c*/ 	.word	0x00000000
        /*0510*/ 	.short	0x0004
        /*0512*/ 	.short	0x0020
        /*0514*/ 	.byte	0x00, 0xf0, 0x11, 0x00


	//----- nvinfo : EIATTR_KPARAM_INFO
	.align		4
.L_349:
        /*0518*/ 	.byte	0x04, 0x17
        /*051a*/ 	.short	(.L_351 - .L_350)
.L_350:
        /*051c*/ 	.word	0x00000000
        /*0520*/ 	.short	0x0003
        /*0522*/ 	.short	0x0018
        /*0524*/ 	.byte	0x00, 0xf5, 0x21, 0x00


	//----- nvinfo : EIATTR_KPARAM_INFO
	.align		4
.L_351:
        /*0528*/ 	.byte	0x04, 0x17
        /*052a*/ 	.short	(.L_353 - .L_352)
.L_352:
        /*052c*/ 	.word	0x00000000
        /*0530*/ 	.short	0x0002
        /*0532*/ 	.short	0x0010
        /*0534*/ 	.byte	0x00, 0xf5, 0x21, 0x00


	//----- nvinfo : EIATTR_KPARAM_INFO
	.align		4
.L_353:
        /*0538*/ 	.byte	0x04, 0x17
        /*053a*/ 	.short	(.L_355 - .L_354)
.L_354:
        /*053c*/ 	.word	0x00000000
        /*0540*/ 	.short	0x0001
        /*0542*/ 	.short	0x0008
        /*0544*/ 	.byte	0x00, 0xf5, 0x21, 0x00


	//----- nvinfo : EIATTR_KPARAM_INFO
	.align		4
.L_355:
        /*0548*/ 	.byte	0x04, 0x17
        /*054a*/ 	.short	(.L_357 - .L_356)
.L_356:
        /*054c*/ 	.word	0x00000000
        /*0550*/ 	.short	0x0000
        /*0552*/ 	.short	0x0000
        /*0554*/ 	.byte	0x00, 0xf0, 0x11, 0x00


	//----- nvinfo : EIATTR_SPARSE_MMA_MASK
	.align		4
.L_357:
        /*0558*/ 	.byte	0x03, 0x50
        /*055a*/ 	.short	0x0000


	//----- nvinfo : EIATTR_MAXREG_COUNT
	.align		4
        /*055c*/ 	.byte	0x03, 0x1b
        /*055e*/ 	.short	0x00ff


	//----- nvinfo : EIATTR_NUM_BARRIERS
	.align		4
        /*0560*/ 	.byte	0x02, 0x4c
        /*0562*/ 	.byte	0x01
	.zero		1


	//----- nvinfo : EIATTR_MERCURY_ISA_VERSION
	.align		4
        /*0564*/ 	.byte	0x03, 0x5f
        /*0566*/ 	.short	0x0101


	//----- nvinfo : EIATTR_VRC_CTA_INIT_COUNT
	.align		4
        /*0568*/ 	.byte	0x02, 0x4a
	.zero		1
	.zero		1


	//----- nvinfo : EIATTR_EXIT_INSTR_OFFSETS
	.align		4
        /*056c*/ 	.byte	0x04, 0x1c
        /*056e*/ 	.short	(.L_359 - .L_358)


	//   ....[0]....
.L_358:
        /*0570*/ 	.word	0x00000070


	//   ....[1]....
        /*0574*/ 	.word	0x000027b0


	//   ....[2]....
        /*0578*/ 	.word	0x00005860


	//   ....[3]....
        /*057c*/ 	.word	0x00005970


	//----- nvinfo : EIATTR_CRS_STACK_SIZE
	.align		4
.L_359:
        /*0580*/ 	.byte	0x04, 0x1e
        /*0582*/ 	.short	(.L_361 - .L_360)
.L_360:
        /*0584*/ 	.word	0x00000000


	//----- nvinfo : EIATTR_CBANK_PARAM_SIZE
	.align		4
.L_361:
        /*0588*/ 	.byte	0x03, 0x19
        /*058a*/ 	.short	0x0284


	//----- nvinfo : EIATTR_PARAM_CBANK
	.align		4
        /*058c*/ 	.byte	0x04, 0x0a
        /*058e*/ 	.short	(.L_363 - .L_362)
	.align		4
.L_362:
        /*0590*/ 	.word	index@(.nv.constant0._Z32crust_mantle_impl_kernel_forwardiPKiS0_S0_iifiPKfPfS2_S2_S2_S2_S2_S2_S2_S2_S2_S2_S2_S2_S2_S2_S2_S2_S2_S2_S2_iS3_S3_S3_S3_S3_S3_iiiS2_S2_S3_S3_S3_S3_S3_S3_S3_S3_S3_S3_ffiS2_S2_S2_S2_S2_S2_S2_S2_S2_S2_S2_S2_S2_S2_S2_S2_S2_S2_S2_S2_S2_S2_S2_S2_S2_S2_iS2_S2_S2_i)
        /*0594*/ 	.short	0x0380
        /*0596*/ 	.short	0x0284


	//----- nvinfo : EIATTR_SW_WAR
	.align		4
.L_363:
        /*0598*/ 	.byte	0x04, 0x36
        /*059a*/ 	.short	(.L_365 - .L_364)
.L_364:
        /*059c*/ 	.word	0x00000008
.L_365:


//--------------------- .nv.callgraph             --------------------------
	.section	.nv.callgraph,"",@"SHT_CUDA_CALLGRAPH"
	.align	4
	.sectionentsize	8
	.align		4
        /*0000*/ 	.word	0x00000000
	.align		4
        /*0004*/ 	.word	0xffffffff
	.align		4
        /*0008*/ 	.word	0x00000000
	.align		4
        /*000c*/ 	.word	0xfffffffe
	.align		4
        /*0010*/ 	.word	0x00000000
	.align		4
        /*0014*/ 	.word	0xfffffffd
	.align		4
        /*0018*/ 	.word	0x00000000
	.align		4
        /*001c*/ 	.word	0xfffffffc


//--------------------- .text._Z38crust_mantle_aniso_impl_kernel_forwardiPKiS0_S0_iifiPKfPfS2_S2_S2_S2_S2_S2_S2_S2_S2_S2_S2_S2_S2_S2_S2_iS3_S3_S3_S3_S3_S3_iiiS2_S2_S3_S3_S3_S3_S3_S3_S3_S3_S3_S3_ffiS2_S2_S2_S2_S2_S2_S2_S2_S2_S2_S2_S2_S2_S2_S2_S2_S2_S2_S2_S2_S2_S2_S2_S2_S2_iS2_S2_S2_i --------------------------
	.section	.text._Z38crust_mantle_aniso_impl_kernel_forwardiPKiS0_S0_iifiPKfPfS2_S2_S2_S2_S2_S2_S2_S2_S2_S2_S2_S2_S2_S2_S2_iS3_S3_S3_S3_S3_S3_iiiS2_S2_S3_S3_S3_S3_S3_S3_S3_S3_S3_S3_ffiS2_S2_S2_S2_S2_S2_S2_S2_S2_S2_S2_S2_S2_S2_S2_S2_S2_S2_S2_S2_S2_S2_S2_S2_S2_iS2_S2_S2_i,"ax",@progbits
	.align	128
        .global         _Z38crust_mantle_aniso_impl_kernel_forwardiPKiS0_S0_iifiPKfPfS2_S2_S2_S2_S2_S2_S2_S2_S2_S2_S2_S2_S2_S2_S2_iS3_S3_S3_S3_S3_S3_iiiS2_S2_S3_S3_S3_S3_S3_S3_S3_S3_S3_S3_ffiS2_S2_S2_S2_S2_S2_S2_S2_S2_S2_S2_S2_S2_S2_S2_S2_S2_S2_S2_S2_S2_S2_S2_S2_S2_iS2_S2_S2_i
        .type           _Z38crust_mantle_aniso_impl_kernel_forwardiPKiS0_S0_iifiPKfPfS2_S2_S2_S2_S2_S2_S2_S2_S2_S2_S2_S2_S2_S2_S2_iS3_S3_S3_S3_S3_S3_iiiS2_S2_S3_S3_S3_S3_S3_S3_S3_S3_S3_S3_ffiS2_S2_S2_S2_S2_S2_S2_S2_S2_S2_S2_S2_S2_S2_S2_S2_S2_S2_S2_S2_S2_S2_S2_S2_S2_iS2_S2_S2_i,@function
        .size           _Z38crust_mantle_aniso_impl_kernel_forwardiPKiS0_S0_iifiPKfPfS2_S2_S2_S2_S2_S2_S2_S2_S2_S2_S2_S2_S2_S2_S2_iS3_S3_S3_S3_S3_S3_iiiS2_S2_S3_S3_S3_S3_S3_S3_S3_S3_S3_S3_ffiS2_S2_S2_S2_S2_S2_S2_S2_S2_S2_S2_S2_S2_S2_S2_S2_S2_S2_S2_S2_S2_S2_S2_S2_S2_iS2_S2_S2_i,(.L_x_41 - _Z38crust_mantle_aniso_impl_kernel_forwardiPKiS0_S0_iifiPKfPfS2_S2_S2_S2_S2_S2_S2_S2_S2_S2_S2_S2_S2_S2_S2_iS3_S3_S3_S3_S3_S3_iiiS2_S2_S3_S3_S3_S3_S3_S3_S3_S3_S3_S3_ffiS2_S2_S2_S2_S2_S2_S2_S2_S2_S2_S2_S2_S2_S2_S2_S2_S2_S2_S2_S2_S2_S2_S2_S2_S2_iS2_S2_S2_i)
        .other          _Z38crust_mantle_aniso_impl_kernel_forwardiPKiS0_S0_iifiPKfPfS2_S2_S2_S2_S2_S2_S2_S2_S2_S2_S2_S2_S2_S2_S2_iS3_S3_S3_S3_S3_S3_iiiS2_S2_S3_S3_S3_S3_S3_S3_S3_S3_S3_S3_ffiS2_S2_S2_S2_S2_S2_S2_S2_S2_S2_S2_S2_S2_S2_S2_S2_S2_S2_S2_S2_S2_S2_S2_S2_S2_iS2_S2_S2_i,@"STO_CUDA_ENTRY STV_DEFAULT"
_Z38crust_mantle_aniso_impl_kernel_forwardiPKiS0_S0_iifiPKfPfS2_S2_S2_S2_S2_S2_S2_S2_S2_S2_S2_S2_S2_S2_S2_iS3_S3_S3_S3_S3_S3_iiiS2_S2_S3_S3_S3_S3_S3_S3_S3_S3_S3_S3_ffiS2_S2_S2_S2_S2_S2_S2_S2_S2_S2_S2_S2_S2_S2_S2_S2_S2_S2_S2_S2_S2_S2_S2_S2_S2_iS2_S2_S2_i:
.text._Z38crust_mantle_aniso_impl_kernel_forwardiPKiS0_S0_iifiPKfPfS2_S2_S2_S2_S2_S2_S2_S2_S2_S2_S2_S2_S2_S2_S2_iS3_S3_S3_S3_S3_S3_iiiS2_S2_S3_S3_S3_S3_S3_S3_S3_S3_S3_S3_ffiS2_S2_S2_S2_S2_S2_S2_S2_S2_S2_S2_S2_S2_S2_S2_S2_S2_S2_S2_S2_S2_S2_S2_S2_S2_iS2_S2_S2_i:
[----:B------:R-:W-:Y:S08]  /*0000*/  LDC R1, c[0x0][0x37c] ;  /* 0x0000df00ff017b82 */ /* 0x000ff00000000800 */
[----:B------:R-:W-:Y:S01]  /*0010*/  S2UR UR4, SR_CTAID.Y ;  /* 0x00000000000479c3 */ /* 0x000fe20000002600 */
[----:B------:R-:W0:Y:S07]  /*0020*/  LDCU UR5, c[0x0][0x370] ;  /* 0x00006e00ff0577ac */ /* 0x000e2e0008000800 */
[----:B------:R-:W0:Y:S08]  /*0030*/  S2UR UR6, SR_CTAID.X ;  /* 0x00000000000679c3 */ /* 0x000e300000002500 */
[----:B------:R-:W1:Y:S01]  /*0040*/  LDC R0, c[0x0][0x380] ;  /* 0x0000e000ff007b82 */ /* 0x000e620000000800 */
[----:B0-----:R-:W-:-:S06]  /*0050*/  UIMAD UR4, UR4, UR5, UR6 ;  /* 0x00000005040472a4 */ /* 0x001fcc000f8e0206 */
[----:B-1----:R-:W-:-:S13]  /*0060*/  ISETP.LE.AND P0, PT, R0, UR4, PT ;  /* 0x0000000400007c0c */ /* 0x002fda000bf03270 */
[----:B------:R-:W-:Y:S05]  /*0070*/  @P0 EXIT ;  /* 0x000000000000094d */ /* 0x000fea0003800000 */
[----:B------:R-:W0:Y:S01]  /*0080*/  S2R R3, SR_TID.X ;  /* 0x0000000000037919 */ /* 0x000e220000002100 */
[----:B------:R-:W1:Y:S01]  /*0090*/  LDCU.64 UR14, c[0x0][0x358] ;  /* 0x00006b00ff0e77ac */ /* 0x000e620008000a00 */
[----:B------:R-:W-:Y:S01]  /*00a0*/  BSSY.RECONVERGENT B0, `(.L_x_0) ;  /* 0x000003c000007945 */ /* 0x000fe20003800200 */
[C---:B0-----:R-:W-:Y:S02]  /*00b0*/  LOP3.LUT R0, R3.reuse, 0xffff, RZ, 0xc0, !PT ;  /* 0x0000ffff03007812 */ /* 0x041fe400078ec0ff */
[----:B------:R-:W-:-:S03]  /*00c0*/  ISETP.GT.U32.AND P0, PT, R3, 0x7c, PT ;  /* 0x0000007c0300780c */ /* 0x000fc60003f04070 */
[----:B------:R-:W-:-:S05]  /*00d0*/  IMAD R0, R0, 0xa3e, RZ ;  /* 0x00000a3e00007824 */ /* 0x000fca00078e02ff */
[----:B------:R-:W-:Y:S02]  /*00e0*/  SHF.R.U32.HI R16, RZ, 0x10, R0 ;  /* 0x00000010ff107819 */ /* 0x000fe40000011600 */
[----:B------:R-:W-:-:S03]  /*00f0*/  MOV R0, UR4 ;  /* 0x0000000400007c02 */ /* 0x000fc60008000f00 */
[----:B------:R-:W-:-:S05]  /*0100*/  IMAD R18, R16, -0x19, R3 ;  /* 0xffffffe710127824 */ /* 0x000fca00078e0203 */
[----:B------:R-:W-:-:S05]  /*0110*/  PRMT R4, R18, 0x9910, RZ ;  /* 0x0000991012047816 */ /* 0x000fca00000000ff */
[----:B------:R-:W-:-:S05]  /*0120*/  IMAD R4, R4, 0x6667, RZ ;  /* 0x0000666704047824 */ /* 0x000fca00078e02ff */
[----:B------:R-:W-:-:S04]  /*0130*/  SHF.R.S32.HI R5, RZ, 0x10, R4 ;  /* 0x00000010ff057819 */ /* 0x000fc80000011404 */
[----:B------:R-:W-:Y:S01]  /*0140*/  LOP3.LUT R5, R5, 0xffff, RZ, 0xc0, !PT ;  /* 0x0000ffff05057812 */ /* 0x000fe200078ec0ff */
[----:B-1----:R-:W-:Y:S06]  /*0150*/  @P0 BRA `(.L_x_1) ;  /* 0x0000000000c00947 */ /* 0x002fec0003800000 */
[----:B------:R-:W0:Y:S02]  /*0160*/  LDCU UR4, c[0x0][0x3ac] ;  /* 0x00007580ff0477ac */ /* 0x000e240008000800 */
[----:B0-----:R-:W-:-:S13]  /*0170*/  ISETP.NE.AND P1, PT, RZ, UR4, PT ;  /* 0x00000004ff007c0c */ /* 0x001fda000bf25270 */
[----:B------:R-:W0:Y:S08]  /*0180*/  @!P1 LDC.64 R8, c[0x0][0x3a0] ;  /* 0x0000e800ff089b82 */ /* 0x000e300000000a00 */
[----:B------:R-:W1:Y:S01]  /*0190*/  @!P1 LDC.64 R6, c[0x0][0x398] ;  /* 0x0000e600ff069b82 */ /* 0x000e620000000a00 */
[----:B0-----:R-:W-:-:S05]  /*01a0*/  @!P1 IADD3 R9, PT, PT, R9, -0x1, RZ ;  /* 0xffffffff09099810 */ /* 0x001fca0007ffe0ff */
[----:B------:R-:W-:-:S04]  /*01b0*/  @!P1 IMAD R9, R9, R8, R0 ;  /* 0x0000000809099224 */ /* 0x000fc800078e0200 */
[----:B-1----:R-:W-:Y:S02]  /*01c0*/  @!P1 IMAD.WIDE R6, R9, 0x4, R6 ;  /* 0x0000000409069825 */ /* 0x002fe400078e0206 */
[----:B------:R-:W0:Y:S04]  /*01d0*/  LDC.64 R8, c[0x0][0x388] ;  /* 0x0000e200ff087b82 */ /* 0x000e280000000a00 */
[----:B------:R-:W2:Y:S02]  /*01e0*/  @!P1 LDG.E R6, desc[UR14][R6.64] ;  /* 0x0000000e06069981 */ /* 0x000ea4000c1e1900 */
[----:B--2---:R-:W-:-:S05]  /*01f0*/  @!P1 IADD3 R0, PT, PT, R6, -0x1, RZ ;  /* 0xffffffff06009810 */ /* 0x004fca0007ffe0ff */
[----:B------:R-:W-:-:S04]  /*0200*/  IMAD R11, R0, 0x7d, R3 ;  /* 0x0000007d000b7824 */ /* 0x000fc800078e0203 */
[----:B0-----:R-:W-:Y:S01]  /*0210*/  IMAD.WIDE R8, R11, 0x4, R8 ;  /* 0x000000040b087825 */ /* 0x001fe200078e0208 */
[----:B------:R-:W-:Y:S01]  /*0220*/  ISETP.GT.U32.AND P1, PT, R3, 0x18, PT ;  /* 0x000000180300780c */ /* 0x000fe20003f24070 */
[----:B------:R-:W0:Y:S03]  /*0230*/  LDC.64 R10, c[0x0][0x3b0] ;  /* 0x0000ec00ff0a7b82 */ /* 0x000e260000000a00 */
[----:B------:R-:W2:Y:S01]  /*0240*/  LDG.E R2, desc[UR14][R8.64] ;  /* 0x0000000e08027981 */ /* 0x000ea2000c1e1900 */
[----:B------:R-:W-:-:S08]  /*0250*/  HFMA2 R17, -RZ, RZ, 0, 1.78813934326171875e-07 ;  /* 0x00000003ff117431 */ /* 0x000fd000000001ff */
[----:B------:R-:W1:Y:S08]  /*0260*/  @!P1 LDC.64 R12, c[0x0][0x408] ;  /* 0x00010200ff0c9b82 */ /* 0x000e700000000a00 */
[----:B------:R-:W3:Y:S01]  /*0270*/  @!P1 LDC.64 R14, c[0x0][0x410] ;  /* 0x00010400ff0e9b82 */ /* 0x000ee20000000a00 */
[----:B------:R-:W4:Y:S01]  /*0280*/  S2R R24, SR_CgaCtaId ;  /* 0x0000000000187919 */ /* 0x000f220000008800 */
[----:B--2---:R-:W-:-:S04]  /*0290*/  IMAD R7, R2, R17, -0x3 ;  /* 0xfffffffd02077424 */ /* 0x004fc800078e0211 */
[----:B0-----:R-:W-:-:S04]  /*02a0*/  IMAD.WIDE R6, R7, 0x4, R10 ;  /* 0x0000000407067825 */ /* 0x001fc800078e020a */
[C---:B-1----:R-:W-:Y:S01]  /*02b0*/  @!P1 IMAD.WIDE.U32 R10, R3.reuse, 0x4, R12 ;  /* 0x00000004030a9825 */ /* 0x042fe200078e000c */
[----:B------:R-:W2:Y:S03]  /*02c0*/  LDG.E.CONSTANT R9, desc[UR14][R6.64+0x4] ;  /* 0x0000040e06097981 */ /* 0x000ea6000c1e9900 */
[----:B---3--:R-:W-:Y:S01]  /*02d0*/  @!P1 IMAD.WIDE.U32 R12, R3, 0x4, R14 ;  /* 0x00000004030c9825 */ /* 0x008fe200078e000e */
[----:B------:R-:W3:Y:S04]  /*02e0*/  LDG.E.CONSTANT R17, desc[UR14][R6.64+0x8] ;  /* 0x0000080e06117981 */ /* 0x000ee8000c1e9900 */
[----:B------:R0:W5:Y:S04]  /*02f0*/  LDG.E.CONSTANT R14, desc[UR14][R6.64] ;  /* 0x0000000e060e7981 */ /* 0x000168000c1e9900 */
[----:B------:R1:W3:Y:S04]  /*0300*/  @!P1 LDG.E.CONSTANT R10, desc[UR14][R10.64] ;  /* 0x0000000e0a0a9981 */ /* 0x0002e8000c1e9900 */
[----:B------:R1:W3:Y:S01]  /*0310*/  @!P1 LDG.E.CONSTANT R12, desc[UR14][R12.64] ;  /* 0x0000000e0c0c9981 */ /* 0x0002e2000c1e9900 */
[----:B------:R-:W-:-:S04]  /*0320*/  MOV R8, 0x400 ;  /* 0x0000040000087802 */ /* 0x000fc80000000f00 */
[C---:B------:R-:W-:Y:S02]  /*0330*/  IADD3 R15, PT, PT, R8.reuse, 0x1f4, RZ ;  /* 0x000001f4080f7810 */ /* 0x040fe40007ffe0ff */
[C---:B------:R-:W-:Y:S02]  /*0340*/  IADD3 R19, PT, PT, R8.reuse, 0x3e8, RZ ;  /* 0x000003e808137810 */ /* 0x040fe40007ffe0ff */
[----:B------:R-:W-:Y:S02]  /*0350*/  @!P1 IADD3 R21, PT, PT, R8, 0x1770, RZ ;  /* 0x0000177008159810 */ /* 0x000fe40007ffe0ff */
[----:B----4-:R-:W-:Y:S02]  /*0360*/  LEA R20, R24, R8, 0x18 ;  /* 0x0000000818147211 */ /* 0x010fe400078ec0ff */
[----:B------:R-:W-:Y:S02]  /*0370*/  @!P1 IADD3 R23, PT, PT, R8, 0x17d4, RZ ;  /* 0x000017d408179810 */ /* 0x000fe40007ffe0ff */
[----:B------:R-:W-:-:S02]  /*0380*/  LEA R8, R24, R15, 0x18 ;  /* 0x0000000f18087211 */ /* 0x000fc400078ec0ff */
[C---:B0-----:R-:W-:Y:S02]  /*0390*/  LEA R6, R24.reuse, R19, 0x18 ;  /* 0x0000001318067211 */ /* 0x041fe400078ec0ff */
[C---:B------:R-:W-:Y:S02]  /*03a0*/  @!P1 LEA R22, R24.reuse, R21, 0x18 ;  /* 0x0000001518169211 */ /* 0x040fe400078ec0ff */
[----:B------:R-:W-:Y:S02]  /*03b0*/  @!P1 LEA R24, R24, R23, 0x18 ;  /* 0x0000001718189211 */ /* 0x000fe400078ec0ff */
[C---:B------:R-:W-:Y:S02]  /*03c0*/  LEA R7, R3.reuse, R20, 0x2 ;  /* 0x0000001403077211 */ /* 0x040fe400078e10ff */
[C---:B------:R-:W-:Y:S02]  /*03d0*/  LEA R8, R3.reuse, R8, 0x2 ;  /* 0x0000000803087211 */ /* 0x040fe400078e10ff */
[----:B------:R-:W-:-:S02]  /*03e0*/  LEA R6, R3, R6, 0x2 ;  /* 0x0000000603067211 */ /* 0x000fc400078e10ff */
[C---:B-1----:R-:W-:Y:S02]  /*03f0*/  @!P1 LEA R11, R3.reuse, R22, 0x2 ;  /* 0x00000016030b9211 */ /* 0x042fe400078e10ff */
[----:B------:R-:W-:Y:S01]  /*0400*/  @!P1 LEA R13, R3, R24, 0x2 ;  /* 0x00000018030d9211 */ /* 0x000fe200078e10ff */
[----:B-----5:R0:W-:Y:S04]  /*0410*/  STS [R7], R14 ;  /* 0x0000000e07007388 */ /* 0x0201e80000000800 */
[----:B--2---:R0:W-:Y:S04]  /*0420*/  STS [R8], R9 ;  /* 0x0000000908007388 */ /* 0x0041e80000000800 */
[----:B---3--:R0:W-:Y:S04]  /*0430*/  STS [R6], R17 ;  /* 0x0000001106007388 */ /* 0x0081e80000000800 */
[----:B------:R0:W-:Y:S04]  /*0440*/  @!P1 STS [R11], R10 ;  /* 0x0000000a0b009388 */ /* 0x0001e80000000800 */
[----:B------:R0:W-:Y:S02]  /*0450*/  @!P1 STS [R13], R12 ;  /* 0x0000000c0d009388 */ /* 0x0001e40000000800 */
.L_x_1:
[----:B------:R-:W-:Y:S05]  /*0460*/  BSYNC.RECONVERGENT B0 ;  /* 0x0000000000007941 */ /* 0x000fea0003800200 */
.L_x_0:
[----:B------:R-:W-:Y:S01]  /*0470*/  SHF.R.U32.HI R5, RZ, 0xf, R5 ;  /* 0x0000000fff057819 */ /* 0x000fe20000011605 */
[----:B------:R-:W-:Y:S03]  /*0480*/  BAR.SYNC.DEFER_BLOCKING 0x0 ;  /* 0x0000000000007b1d */ /* 0x000fe60000010000 */
[----:B------:R-:W-:-:S03]  /*0490*/  LEA.HI.SX32 R5, R4, R5, 0xf ;  /* 0x0000000504057211 */ /* 0x000fc600078f7aff */
[----:B------:R-:W-:Y:S01]  /*04a0*/  BSSY.RECONVERGENT B0, `(.L_x_2) ;  /* 0x000020f000007945 */ /* 0x000fe20003800200 */
[----:B0-----:R-:W-:-:S05]  /*04b0*/  PRMT R17, R5, 0x9910, RZ ;  /* 0x0000991005117816 */ /* 0x001fca00000000ff */
[----:B------:R-:W-:Y:S01]  /*04c0*/  IMAD R18, R17, -0x5, R18 ;  /* 0xfffffffb11127824 */ /* 0x000fe200078e0212 */
[----:B------:R-:W-:Y:S06]  /*04d0*/  @P0 BRA `(.L_x_3) ;  /* 0x00000020002c0947 */ /* 0x000fec0003800000 */
[----:B------:R-:W0:Y:S01]  /*04e0*/  LDC.64 R24, c[0x0][0x3d8] ;  /* 0x0000f600ff187b82 */ /* 0x000e220000000a00 */
[----:B------:R-:W-:-:S07]  /*04f0*/  LEA R14, R0, R3, 0x7 ;  /* 0x00000003000e7211 */ /* 0x000fce00078e38ff */
[----:B------:R-:W1:Y:S08]  /*0500*/  LDC.64 R28, c[0x0][0x3e0] ;  /* 0x0000f800ff1c7b82 */ /* 0x000e700000000a00 */
[----:B------:R-:W2:Y:S08]  /*0510*/  LDC.64 R22, c[0x0][0x3c0] ;  /* 0x0000f000ff167b82 */ /* 0x000eb00000000a00 */
[----:B------:R-:W3:Y:S01]  /*0520*/  LDC.64 R26, c[0x0][0x3c8] ;  /* 0x0000f200ff1a7b82 */ /* 0x000ee20000000a00 */
[----:B0-----:R-:W-:-:S05]  /*0530*/  IMAD.WIDE R24, R14, 0x4, R24 ;  /* 0x000000040e187825 */ /* 0x001fca00078e0218 */
[----:B------:R-:W4:Y:S02]  /*0540*/  LDG.E.CONSTANT R3, desc[UR14][R24.64] ;  /* 0x0000000e18037981 */ /* 0x000f24000c1e9900 */
[----:B------:R-:W0:Y:S01]  /*0550*/  LDC.64 R20, c[0x0][0x3f0] ;  /* 0x0000fc00ff147b82 */ /* 0x000e220000000a00 */
[----:B-1----:R-:W-:-:S05]  /*0560*/  IMAD.WIDE R28, R14, 0x4, R28 ;  /* 0x000000040e1c7825 */ /* 0x002fca00078e021c */
[----:B------:R-:W4:Y:S02]  /*0570*/  LDG.E.CONSTANT R4, desc[UR14][R28.64] ;  /* 0x0000000e1c047981 */ /* 0x000f24000c1e9900 */
[----:B------:R-:W1:Y:S01]  /*0580*/  LDC.64 R8, c[0x0][0x3e8] ;  /* 0x0000fa00ff087b82 */ /* 0x000e620000000a00 */
[----:B--2---:R-:W-:-:S05]  /*0590*/  IMAD.WIDE R22, R14, 0x4, R22 ;  /* 0x000000040e167825 */ /* 0x004fca00078e0216 */
[----:B------:R-:W2:Y:S02]  /*05a0*/  LDG.E.CONSTANT R5, desc[UR14][R22.64] ;  /* 0x0000000e16057981 */ /* 0x000ea4000c1e9900 */
[----:B------:R-:W1:Y:S08]  /*05b0*/  LDC.64 R6, c[0x0][0x3f8] ;  /* 0x0000fe00ff067b82 */ /* 0x000e700000000a00 */
[----:B------:R-:W1:Y:S08]  /*05c0*/  LDC.64 R10, c[0x0][0x3d0] ;  /* 0x0000f400ff0a7b82 */ /* 0x000e700000000a00 */
[----:B------:R-:W1:Y:S01]  /*05d0*/  LDC.64 R12, c[0x0][0x400] ;  /* 0x00010000ff0c7b82 */ /* 0x000e620000000a00 */
[----:B---3--:R-:W-:-:S04]  /*05e0*/  IMAD.WIDE R26, R14, 0x4, R26 ;  /* 0x000000040e1a7825 */ /* 0x008fc800078e021a */
[----:B0-----:R-:W-:-:S03]  /*05f0*/  IMAD.WIDE R20, R14, 0x4, R20 ;  /* 0x000000040e147825 */ /* 0x001fc600078e0214 */
[----:B------:R-:W0:Y:S01]  /*0600*/  S2UR UR6, SR_CgaCtaId ;  /* 0x00000000000679c3 */ /* 0x000e220000008800 */
[----:B-1----:R-:W-:-:S04]  /*0610*/  IMAD.WIDE R32, R14, 0x4, R8 ;  /* 0x000000040e207825 */ /* 0x002fc800078e0208 */
[C---:B------:R-:W-:Y:S01]  /*0620*/  IMAD.WIDE R30, R14.reuse, 0x4, R6 ;  /* 0x000000040e1e7825 */ /* 0x040fe200078e0206 */
[----:B------:R-:W3:Y:S01]  /*0630*/  LDG.E.CONSTANT R9, desc[UR14][R32.64] ;  /* 0x0000000e20097981 */ /* 0x000ee2000c1e9900 */
[----:B------:R-:W-:Y:S01]  /*0640*/  UMOV UR4, 0x400 ;  /* 0x0000040000047882 */ /* 0x000fe20000000000 */
[----:B------:R-:W1:Y:S01]  /*0650*/  LDC.64 R42, c[0x0][0x538] ;  /* 0x00014e00ff2a7b82 */ /* 0x000e620000000a00 */
[C---:B------:R-:W-:Y:S01]  /*0660*/  IMAD.WIDE R10, R14.reuse, 0x4, R10 ;  /* 0x000000040e0a7825 */ /* 0x040fe200078e020a */
[----:B------:R-:W3:Y:S04]  /*0670*/  LDG.E.CONSTANT R6, desc[UR14][R26.64] ;  /* 0x0000000e1a067981 */ /* 0x000ee8000c1e9900 */
[----:B------:R0:W3:Y:S04]  /*0680*/  LDG.E.CONSTANT R7, desc[UR14][R20.64] ;  /* 0x0000000e14077981 */ /* 0x0000e8000c1e9900 */
[----:B------:R-:W3:Y:S04]  /*0690*/  LDG.E.CONSTANT R10, desc[UR14][R10.64] ;  /* 0x0000000e0a0a7981 */ /* 0x000ee8000c1e9900 */
[----:B------:R-:W3:Y:S01]  /*06a0*/  LDG.E.CONSTANT R8, desc[UR14][R30.64] ;  /* 0x0000000e1e087981 */ /* 0x000ee2000c1e9900 */
[----:B0-----:R-:W-:Y:S01]  /*06b0*/  IMAD.WIDE R20, R14, 0x4, R12 ;  /* 0x000000040e147825 */ /* 0x001fe200078e020c */
[----:B------:R-:W-:-:S04]  /*06c0*/  UIADD3 UR5, UPT, UPT, UR4, 0x1770, URZ ;  /* 0x0000177004057890 */ /* 0x000fc8000fffe0ff */
[----:B------:R0:W3:Y:S01]  /*06d0*/  LDG.E.CONSTANT R11, desc[UR14][R20.64] ;  /* 0x0000000e140b7981 */ /* 0x0000e2000c1e9900 */
[----:B------:R-:W-:Y:S01]  /*06e0*/  UIADD3 UR7, UPT, UPT, UR4, 0x1f4, URZ ;  /* 0x000001f404077890 */ /* 0x000fe2000fffe0ff */
[----:B------:R-:W-:Y:S01]  /*06f0*/  IMAD R23, R16, 0x19, RZ ;  /* 0x0000001910177824 */ /* 0x000fe200078e02ff */
[----:B------:R-:W-:Y:S02]  /*0700*/  ULEA UR8, UR6, UR4, 0x18 ;  /* 0x0000000406087291 */ /* 0x000fe4000f8ec0ff */
[----:B------:R-:W-:Y:S01]  /*0710*/  UIADD3 UR4, UPT, UPT, UR4, 0x3e8, URZ ;  /* 0x000003e804047890 */ /* 0x000fe2000fffe0ff */
[----:B------:R-:W-:Y:S01]  /*0720*/  IMAD R22, R17, 0x5, R23 ;  /* 0x0000000511167824 */ /* 0x000fe200078e0217 */
[----:B------:R-:W-:Y:S02]  /*0730*/  ULEA UR5, UR6, UR5, 0x18 ;  /* 0x0000000506057291 */ /* 0x000fe4000f8ec0ff */
[----:B------:R-:W-:Y:S02]  /*0740*/  ULEA UR7, UR6, UR7, 0x18 ;  /* 0x0000000706077291 */ /* 0x000fe4000f8ec0ff */
[----:B------:R-:W-:Y:S01]  /*0750*/  ULEA UR4, UR6, UR4, 0x18 ;  /* 0x0000000406047291 */ /* 0x000fe2000f8ec0ff */
[----:B------:R-:W-:-:S02]  /*0760*/  LEA R26, R22, UR8, 0x2 ;  /* 0x00000008161a7c11 */ /* 0x000fc4000f8e10ff */
[----:B------:R-:W-:Y:S02]  /*0770*/  LEA R19, R18, UR5, 0x2 ;  /* 0x0000000512137c11 */ /* 0x000fe4000f8e10ff */
[C---:B------:R-:W-:Y:S01]  /*0780*/  LEA R25, R22.reuse, UR7, 0x2 ;  /* 0x0000000716197c11 */ /* 0x040fe2000f8e10ff */
[----:B------:R-:W-:Y:S01]  /*0790*/  LDS R27, [R26] ;  /* 0x000000001a1b7984 */ /* 0x000fe20000000800 */
[----:B------:R-:W-:-:S03]  /*07a0*/  LEA R22, R22, UR4, 0x2 ;  /* 0x0000000416167c11 */ /* 0x000fc6000f8e10ff */
[----:B------:R-:W1:Y:S04]  /*07b0*/  LDS R12, [R19] ;  /* 0x00000000130c7984 */ /* 0x000e680000000800 */
[----:B------:R-:W1:Y:S04]  /*07c0*/  LDS R13, [R25] ;  /* 0x00000000190d7984 */ /* 0x000e680000000800 */
[----:B------:R-:W1:Y:S04]  /*07d0*/  LDS R15, [R22] ;  /* 0x00000000160f7984 */ /* 0x000e680000000800 */
[----:B------:R-:W-:Y:S04]  /*07e0*/  LDS R24, [R19+0x14] ;  /* 0x0000140013187984 */ /* 0x000fe80000000800 */
[----:B0-----:R-:W0:Y:S04]  /*07f0*/  LDS R21, [R25+0x4] ;  /* 0x0000040019157984 */ /* 0x001e280000000800 */
[----:B------:R-:W0:Y:S04]  /*0800*/  LDS R28, [R26+0x4] ;  /* 0x000004001a1c7984 */ /* 0x000e280000000800 */
[----:B------:R-:W0:Y:S04]  /*0810*/  LDS R30, [R22+0x4] ;  /* 0x00000400161e7984 */ /* 0x000e280000000800 */
[----:B------:R-:W-:Y:S04]  /*0820*/  LDS R32, [R26+0x8] ;  /* 0x000008001a207984 */ /* 0x000fe80000000800 */
[----:B------:R-:W0:Y:S04]  /*0830*/  LDS R31, [R19+0x28] ;  /* 0x00002800131f7984 */ /* 0x000e280000000800 */
[----:B------:R-:W-:Y:S01]  /*0840*/  LDS R36, [R26+0xc] ;  /* 0x00000c001a247984 */ /* 0x000fe20000000800 */
[----:B-1----:R-:W-:-:S03]  /*0850*/  FFMA R27, R12, R27, RZ ;  /* 0x0000001b0c1b7223 */ /* 0x002fc600000000ff */
[----:B------:R-:W-:Y:S01]  /*0860*/  LDS R34, [R25+0x8] ;  /* 0x0000080019227984 */ /* 0x000fe20000000800 */
[----:B------:R-:W-:Y:S01]  /*0870*/  FFMA R20, R12, R13, RZ ;  /* 0x0000000d0c147223 */ /* 0x000fe200000000ff */
[----:B------:R-:W-:Y:S02]  /*0880*/  IADD3 R13, PT, PT, R18, R23, RZ ;  /* 0x00000017120d7210 */ /* 0x000fe40007ffe0ff */
[----:B------:R-:W1:Y:S01]  /*0890*/  LDS R35, [R22+0x8] ;  /* 0x0000080016237984 */ /* 0x000e620000000800 */
[----:B------:R-:W-:-:S03]  /*08a0*/  FFMA R15, R12, R15, RZ ;  /* 0x0000000f0c0f7223 */ /* 0x000fc600000000ff */
[----:B------:R-:W-:Y:S04]  /*08b0*/  LDS R38, [R26+0x10] ;  /* 0x000010001a267984 */ /* 0x000fe80000000800 */
[----:B------:R-:W-:Y:S01]  /*08c0*/  LDS R37, [R25+0xc] ;  /* 0x00000c0019257984 */ /* 0x000fe20000000800 */
[C---:B0-----:R-:W-:Y:S01]  /*08d0*/  FFMA R29, R24.reuse, R21, R20 ;  /* 0x00000015181d7223 */ /* 0x041fe20000000014 */
[----:B------:R-:W-:Y:S02]  /*08e0*/  LEA R21, R13, UR8, 0x2 ;  /* 0x000000080d157c11 */ /* 0x000fe4000f8e10ff */
[----:B------:R-:W-:Y:S01]  /*08f0*/  LDS R40, [R22+0xc] ;  /* 0x00000c0016287984 */ /* 0x000fe20000000800 */
[----:B------:R-:W-:Y:S01]  /*0900*/  LEA R20, R17, UR5, 0x2 ;  /* 0x0000000511147c11 */ /* 0x000fe2000f8e10ff */
[----:B------:R-:W-:-:S02]  /*0910*/  FFMA R28, R24, R28, R27 ;  /* 0x0000001c181c7223 */ /* 0x000fc4000000001b */
[----:B------:R-:W-:Y:S01]  /*0920*/  LDS R27, [R19+0x50] ;  /* 0x00005000131b7984 */ /* 0x000fe20000000800 */
[----:B------:R-:W-:-:S03]  /*0930*/  FFMA R30, R24, R30, R15 ;  /* 0x0000001e181e7223 */ /* 0x000fc6000000000f */
[----:B------:R-:W0:Y:S04]  /*0940*/  LDS R24, [R19+0x3c] ;  /* 0x00003c0013187984 */ /* 0x000e280000000800 */
[----:B------:R-:W-:Y:S04]  /*0950*/  LDS R15, [R21] ;  /* 0x00000000150f7984 */ /* 0x000fe80000000800 */
[----:B------:R-:W0:Y:S04]  /*0960*/  LDS R12, [R20] ;  /* 0x00000000140c7984 */ /* 0x000e280000000800 */
[----:B------:R-:W-:Y:S04]  /*0970*/  LDS R23, [R21+0x14] ;  /* 0x0000140015177984 */ /* 0x000fe80000000800 */
[----:B------:R-:W0:Y:S01]  /*0980*/  LDS R26, [R20+0x14] ;  /* 0x00001400141a7984 */ /* 0x000e220000000800 */
[C---:B------:R-:W-:Y:S01]  /*0990*/  FFMA R33, R31.reuse, R32, R28 ;  /* 0x000000201f217223 */ /* 0x040fe2000000001c */
[----:B-1----:R-:W-:Y:S01]  /*09a0*/  FFMA R35, R31, R35, R30 ;  /* 0x000000231f237223 */ /* 0x002fe2000000001e */
[----:B------:R-:W-:Y:S01]  /*09b0*/  IMAD R17, R17, 0x5, R18 ;  /* 0x0000000511117824 */ /* 0x000fe200078e0212 */
[----:B------:R-:W-:Y:S01]  /*09c0*/  LEA R18, R13, UR4, 0x2 ;  /* 0x000000040d127c11 */ /* 0x000fe2000f8e10ff */
[----:B------:R-:W1:Y:S04]  /*09d0*/  LDS R19, [R25+0x10] ;  /* 0x0000100019137984 */ /* 0x000e680000000800 */
[----:B------:R-:W1:Y:S04]  /*09e0*/  LDS R22, [R22+0x10] ;  /* 0x0000100016167984 */ /* 0x000e680000000800 */
[----:B------:R-:W-:Y:S04]  /*09f0*/  LDS R28, [R20+0x28] ;  /* 0x00002800141c7984 */ /* 0x000fe80000000800 */
[----:B------:R-:W-:Y:S04]  /*0a00*/  LDS R32, [R21+0x3c] ;  /* 0x00003c0015207984 */ /* 0x000fe80000000800 */
[----:B------:R-:W-:Y:S01]  /*0a10*/  LDS R39, [R18+0x3c] ;  /* 0x00003c0012277984 */ /* 0x000fe20000000800 */
[C---:B0-----:R-:W-:Y:S01]  /*0a20*/  FFMA R36, R24.reuse, R36, R33 ;  /* 0x0000002418247223 */ /* 0x041fe20000000021 */
[----:B------:R-:W-:Y:S01]  /*0a30*/  FFMA R33, R31, R34, R29 ;  /* 0x000000221f217223 */ /* 0x000fe2000000001d */
[----:B------:R-:W-:Y:S01]  /*0a40*/  FFMA R30, R24, R40, R35 ;  /* 0x00000028181e7223 */ /* 0x000fe20000000023 */
[----:B------:R-:W-:Y:S01]  /*0a50*/  LDS R31, [R18+0x28] ;  /* 0x00002800121f7984 */ /* 0x000fe20000000800 */
[----:B------:R-:W-:Y:S01]  /*0a60*/  FFMA R29, R12, R15, RZ ;  /* 0x0000000f0c1d7223 */ /* 0x000fe200000000ff */
[----:B------:R-:W-:Y:S01]  /*0a70*/  FFMA R15, R27, R38, R36 ;  /* 0x000000261b0f7223 */ /* 0x000fe20000000024 */
[----:B------:R-:W-:Y:S01]  /*0a80*/  FFMA R38, R24, R37, R33 ;  /* 0x0000002518267223 */ /* 0x000fe20000000021 */
[----:B------:R-:W-:Y:S01]  /*0a90*/  LEA R24, R13, UR7, 0x2 ;  /* 0x000000070d187c11 */ /* 0x000fe2000f8e10ff */
[----:B------:R-:W-:Y:S01]  /*0aa0*/  LDS R36, [R18+0x14] ;  /* 0x0000140012247984 */ /* 0x000fe20000000800 */
[----:B------:R-:W-:-:S03]  /*0ab0*/  FFMA R35, R26, R23, R29 ;  /* 0x000000171a237223 */ /* 0x000fc6000000001d */
[----:B------:R-:W0:Y:S04]  /*0ac0*/  LDS R13, [R18] ;  /* 0x00000000120d7984 */ /* 0x000e280000000800 */
[----:B------:R-:W0:Y:S04]  /*0ad0*/  LDS R29, [R24] ;  /* 0x00000000181d7984 */ /* 0x000e280000000800 */
[----:B------:R-:W0:Y:S04]  /*0ae0*/  LDS R34, [R24+0x14] ;  /* 0x0000140018227984 */ /* 0x000e280000000800 */
[----:B------:R-:W0:Y:S04]  /*0af0*/  LDS R37, [R21+0x28] ;  /* 0x0000280015257984 */ /* 0x000e280000000800 */
[----:B------:R-:W4:Y:S04]  /*0b00*/  LDS R33, [R24+0x28] ;  /* 0x0000280018217984 */ /* 0x000f280000000800 */
[----:B------:R-:W4:Y:S01]  /*0b10*/  LDS R23, [R20+0x3c] ;  /* 0x00003c0014177984 */ /* 0x000f220000000800 */
[C---:B-1----:R-:W-:Y:S01]  /*0b20*/  FFMA R19, R27.reuse, R19, R38 ;  /* 0x000000131b137223 */ /* 0x042fe20000000026 */
[----:B------:R-:W-:-:S02]  /*0b30*/  FFMA R25, R27, R22, R30 ;  /* 0x000000161b197223 */ /* 0x000fc4000000001e */
[----:B------:R-:W-:Y:S04]  /*0b40*/  LDS R38, [R21+0x50] ;  /* 0x0000500015267984 */ /* 0x000fe80000000800 */
[----:B------:R-:W-:Y:S04]  /*0b50*/  LDS R22, [R20+0x50] ;  /* 0x0000500014167984 */ /* 0x000fe80000000800 */
[----:B------:R-:W-:Y:S04]  /*0b60*/  LDS R40, [R24+0x50] ;  /* 0x0000500018287984 */ /* 0x000fe80000000800 */
[----:B------:R-:W-:Y:S01]  /*0b70*/  LDS R18, [R18+0x50] ;  /* 0x0000500012127984 */ /* 0x000fe20000000800 */
[C---:B0-----:R-:W-:Y:S01]  /*0b80*/  FFMA R13, R12.reuse, R13, RZ ;  /* 0x0000000d0c0d7223 */ /* 0x041fe200000000ff */
[----:B------:R-:W-:-:S03]  /*0b90*/  FFMA R29, R12, R29, RZ ;  /* 0x0000001d0c1d7223 */ /* 0x000fc600000000ff */
[C---:B------:R-:W-:Y:S01]  /*0ba0*/  FFMA R30, R26.reuse, R36, R13 ;  /* 0x000000241a1e7223 */ /* 0x040fe2000000000d */
[----:B------:R-:W-:-:S03]  /*0bb0*/  FFMA R27, R26, R34, R29 ;  /* 0x000000221a1b7223 */ /* 0x000fc6000000001d */
[C---:B------:R-:W-:Y:S01]  /*0bc0*/  FFMA R30, R28.reuse, R31, R30 ;  /* 0x0000001f1c1e7223 */ /* 0x040fe2000000001e */
[----:B------:R-:W-:Y:S01]  /*0bd0*/  LEA R26, R17, UR8, 0x2 ;  /* 0x00000008111a7c11 */ /* 0x000fe2000f8e10ff */
[----:B------:R-:W-:-:S04]  /*0be0*/  FFMA R12, R28, R37, R35 ;  /* 0x000000251c0c7223 */ /* 0x000fc80000000023 */
[----:B------:R-:W-:Y:S01]  /*0bf0*/  LDS R31, [R26] ;  /* 0x000000001a1f7984 */ /* 0x000fe20000000800 */
[----:B----4-:R-:W-:Y:S01]  /*0c00*/  FFMA R36, R28, R33, R27 ;  /* 0x000000211c247223 */ /* 0x010fe2000000001b */
[----:B------:R-:W-:Y:S02]  /*0c10*/  LEA R28, R16, UR5, 0x2 ;  /* 0x00000005101c7c11 */ /* 0x000fe4000f8e10ff */
[----:B------:R-:W0:Y:S01]  /*0c20*/  LDS R16, [R24+0x3c] ;  /* 0x00003c0018107984 */ /* 0x000e220000000800 */
[----:B------:R-:W-:Y:S01]  /*0c30*/  FFMA R29, R23, R32, R12 ;  /* 0x00000020171d7223 */ /* 0x000fe2000000000c */
[----:B------:R-:W-:Y:S02]  /*0c40*/  LEA R27, R17, UR7, 0x2 ;  /* 0x00000007111b7c11 */ /* 0x000fe4000f8e10ff */
[----:B------:R-:W1:Y:S04]  /*0c50*/  LDS R12, [R28] ;  /* 0x000000001c0c7984 */ /* 0x000e680000000800 */
[----:B------:R-:W-:Y:S04]  /*0c60*/  LDS R35, [R26+0x64] ;  /* 0x000064001a237984 */ /* 0x000fe80000000800 */
[----:B------:R-:W4:Y:S04]  /*0c70*/  LDS R13, [R28+0x14] ;  /* 0x000014001c0d7984 */ /* 0x000f280000000800 */
[----:B------:R-:W2:Y:S04]  /*0c80*/  LDS R33, [R27] ;  /* 0x000000001b217984 */ /* 0x000ea80000000800 */
[----:B------:R-:W2:Y:S04]  /*0c90*/  LDS R34, [R27+0x64] ;  /* 0x000064001b227984 */ /* 0x000ea80000000800 */
[----:B------:R-:W-:Y:S04]  /*0ca0*/  LDS R32, [R26+0xc8] ;  /* 0x0000c8001a207984 */ /* 0x000fe80000000800 */
[----:B------:R-:W2:Y:S04]  /*0cb0*/  LDS R21, [R28+0x28] ;  /* 0x000028001c157984 */ /* 0x000ea80000000800 */
[----:B------:R-:W-:Y:S04]  /*0cc0*/  LDS R24, [R28+0x50] ;  /* 0x000050001c187984 */ /* 0x000fe80000000800 */
[----:B------:R-:W-:Y:S01]  /*0cd0*/  LDS R41, [R26+0x190] ;  /* 0x000190001a297984 */ /* 0x000fe20000000800 */
[----:B0-----:R-:W-:Y:S01]  /*0ce0*/  FFMA R37, R23, R16, R36 ;  /* 0x0000001017257223 */ /* 0x001fe20000000024 */
[----:B------:R-:W-:Y:S01]  /*0cf0*/  FFMA R16, R22, R38, R29 ;  /* 0x0000002616107223 */ /* 0x000fe2000000001d */
[----:B-1----:R-:W-:-:S02]  /*0d00*/  FFMA R36, R12, R31, RZ ;  /* 0x0000001f0c247223 */ /* 0x002fc400000000ff */
[----:B------:R-:W-:Y:S01]  /*0d10*/  FFMA R20, R22, R40, R37 ;  /* 0x0000002816147223 */ /* 0x000fe20000000025 */
[----:B------:R-:W-:Y:S04]  /*0d20*/  LDS R31, [R27+0x190] ;  /* 0x000190001b1f7984 */ /* 0x000fe80000000800 */
[----:B------:R-:W-:Y:S01]  /*0d30*/  LDS R40, [R27+0x12c] ;  /* 0x00012c001b287984 */ /* 0x000fe20000000800 */
[----:B----4-:R-:W-:Y:S01]  /*0d40*/  FFMA R38, R13, R35, R36 ;  /* 0x000000230d267223 */ /* 0x010fe20000000024 */
[----:B--2---:R-:W-:Y:S01]  /*0d50*/  FFMA R36, R12, R33, RZ ;  /* 0x000000210c247223 */ /* 0x004fe200000000ff */
[----:B------:R-:W-:Y:S01]  /*0d60*/  LEA R33, R17, UR4, 0x2 ;  /* 0x0000000411217c11 */ /* 0x000fe2000f8e10ff */
[----:B------:R-:W-:Y:S01]  /*0d70*/  FFMA R23, R23, R39, R30 ;  /* 0x0000002717177223 */ /* 0x000fe2000000001e */
[----:B------:R0:W-:Y:S01]  /*0d80*/  LDS R17, [R28+0x3c] ;  /* 0x00003c001c117984 */ /* 0x0001e20000000800 */
[----:B------:R-:W-:Y:S01]  /*0d90*/  FFMA R34, R13, R34, R36 ;  /* 0x000000220d227223 */ /* 0x000fe20000000024 */
[----:B------:R-:W-:Y:S01]  /*0da0*/  IMAD.WIDE R42, R14, 0x4, R42 ;  /* 0x000000040e2a7825 */ /* 0x000fe200078e022a */
[----:B------:R-:W1:Y:S01]  /*0db0*/  LDCU UR4, c[0x0][0x438] ;  /* 0x00008700ff0477ac */ /* 0x000e620008000800 */
[----:B------:R-:W2:Y:S04]  /*0dc0*/  LDS R35, [R33] ;  /* 0x0000000021237984 */ /* 0x000ea80000000800 */
[----:B------:R-:W4:Y:S04]  /*0dd0*/  LDS R36, [R27+0xc8] ;  /* 0x0000c8001b247984 */ /* 0x000f280000000800 */
[----:B------:R-:W1:Y:S01]  /*0de0*/  LDS R37, [R33+0x64] ;  /* 0x0000640021257984 */ /* 0x000e620000000800 */
[----:B------:R-:W-:-:S03]  /*0df0*/  FFMA R38, R21, R32, R38 ;  /* 0x0000002015267223 */ /* 0x000fc60000000026 */
[----:B------:R-:W3:Y:S04]  /*0e00*/  LDS R32, [R33+0xc8] ;  /* 0x0000c80021207984 */ /* 0x000ee80000000800 */
[----:B------:R1:W3:Y:S04]  /*0e10*/  LDS R39, [R26+0x12c] ;  /* 0x00012c001a277984 */ /* 0x0002e80000000800 */
[----:B------:R-:W3:Y:S04]  /*0e20*/  LDS R30, [R33+0x12c] ;  /* 0x00012c00211e7984 */ /* 0x000ee80000000800 */
[----:B------:R-:W3:Y:S01]  /*0e30*/  LDS R29, [R33+0x190] ;  /* 0x00019000211d7984 */ /* 0x000ee20000000800 */
[----:B------:R-:W-:Y:S01]  /*0e40*/  FFMA R22, R22, R18, R23 ;  /* 0x0000001216167223 */ /* 0x000fe20000000017 */
[----:B0-----:R-:W-:-:S02]  /*0e50*/  FMUL R28, R20, R3 ;  /* 0x00000003141c7220 */ /* 0x001fc40000400000 */
[----:B------:R-:W3:Y:S01]  /*0e60*/  LDG.E.CONSTANT R42, desc[UR14][R42.64] ;  /* 0x0000000e2a2a7981 */ /* 0x000ee2000c1e9900 */
[----:B--2---:R-:W-:Y:S01]  /*0e70*/  FFMA R12, R12, R35, RZ ;  /* 0x000000230c0c7223 */ /* 0x004fe200000000ff */
[----:B----4-:R-:W-:-:S03]  /*0e80*/  FFMA R34, R21, R36, R34 ;  /* 0x0000002415227223 */ /* 0x010fc60000000022 */
[----:B-1----:R-:W-:Y:S01]  /*0e90*/  FFMA R12, R13, R37, R12 ;  /* 0x000000250d0c7223 */ /* 0x002fe2000000000c */
[----:B------:R-:W-:Y:S01]  /*0ea0*/  FFMA R13, R17, R40, R34 ;  /* 0x00000028110d7223 */ /* 0x000fe20000000022 */
[----:B------:R-:W-:Y:S01]  /*0eb0*/  FMUL R26, R16, R4 ;  /* 0x00000004101a7220 */ /* 0x000fe20000400000 */
[----:B------:R-:W-:Y:S01]  /*0ec0*/  FFMA R23, R19, R5, R28 ;  /* 0x0000000513177223 */ /* 0x000fe2000000001c */
[----:B---3--:R-:W-:Y:S01]  /*0ed0*/  FFMA R18, R21, R32, R12 ;  /* 0x0000002015127223 */ /* 0x008fe2000000000c */
[----:B------:R-:W-:Y:S01]  /*0ee0*/  FFMA R32, R24, R31, R13 ;  /* 0x0000001f18207223 */ /* 0x000fe2000000000d */
[----:B------:R-:W0:Y:S08]  /*0ef0*/  LDC.64 R34, c[0x0][0x560] ;  /* 0x00015800ff227b82 */ /* 0x000e300000000a00 */
[----:B------:R-:W1:Y:S01]  /*0f00*/  LDC.64 R12, c[0x0][0x510] ;  /* 0x00014400ff0c7b82 */ /* 0x000e620000000a00 */
[----:B------:R-:W-:Y:S01]  /*0f10*/  FFMA R39, R17, R39, R38 ;  /* 0x0000002711277223 */ /* 0x000fe20000000026 */
[----:B------:R-:W-:Y:S01]  /*0f20*/  FFMA R21, R15, R6, R26 ;  /* 0x000000060f157223 */ /* 0x000fe2000000001a */
[----:B------:R-:W-:Y:S01]  /*0f30*/  FFMA R17, R17, R30, R18 ;  /* 0x0000001e11117223 */ /* 0x000fe20000000012 */
[----:B------:R-:W-:Y:S01]  /*0f40*/  FFMA R26, R32, R7, R23 ;  /* 0x00000007201a7223 */ /* 0x000fe20000000017 */
[C---:B------:R-:W-:Y:S01]  /*0f50*/  FMUL R18, R16.reuse, R3 ;  /* 0x0000000310127220 */ /* 0x040fe20000400000 */
[----:B------:R-:W-:Y:S01]  /*0f60*/  FMUL R23, R16, R9 ;  /* 0x0000000910177220 */ /* 0x000fe20000400000 */
[C---:B------:R-:W-:Y:S01]  /*0f70*/  FFMA R36, R24.reuse, R41, R39 ;  /* 0x0000002918247223 */ /* 0x040fe20000000027 */
[----:B------:R-:W-:Y:S01]  /*0f80*/  FFMA R28, R24, R29, R17 ;  /* 0x0000001d181c7223 */ /* 0x000fe20000000011 */
[C---:B------:R-:W-:Y:S01]  /*0f90*/  FFMA R41, R15.reuse, R5, R18 ;  /* 0x000000050f297223 */ /* 0x040fe20000000012 */
[----:B------:R-:W-:Y:S01]  /*0fa0*/  FFMA R18, R15, R10, R23 ;  /* 0x0000000a0f127223 */ /* 0x000fe20000000017 */
[C---:B------:R-:W-:Y:S01]  /*0fb0*/  FMUL R24, R20.reuse, R4 ;  /* 0x0000000414187220 */ /* 0x040fe20000400000 */
[----:B------:R-:W-:Y:S01]  /*0fc0*/  FMUL R15, R20, R9 ;  /* 0x00000009140f7220 */ /* 0x000fe20000400000 */
[----:B------:R-:W-:Y:S01]  /*0fd0*/  FFMA R21, R36, R8, R21 ;  /* 0x0000000824157223 */ /* 0x000fe20000000015 */
[----:B------:R-:W-:Y:S01]  /*0fe0*/  FMUL R20, R22, R4 ;  /* 0x0000000416147220 */ /* 0x000fe20000400000 */
[C---:B------:R-:W-:Y:S01]  /*0ff0*/  FFMA R39, R19.reuse, R6, R24 ;  /* 0x0000000613277223 */ /* 0x040fe20000000018 */
[----:B------:R-:W-:Y:S01]  /*1000*/  FFMA R15, R19, R10, R15 ;  /* 0x0000000a130f7223 */ /* 0x000fe2000000000f */
[----:B------:R-:W-:Y:S01]  /*1010*/  FADD R27, R21, R26 ;  /* 0x0000001a151b7221 */ /* 0x000fe20000000000 */
[----:B------:R-:W-:Y:S01]  /*1020*/  FFMA R24, R25, R6, R20 ;  /* 0x0000000619187223 */ /* 0x000fe20000000014 */
[----:B------:R-:W-:Y:S01]  /*1030*/  FFMA R39, R32, R8, R39 ;  /* 0x0000000820277223 */ /* 0x000fe20000000027 */
[----:B------:R-:W-:Y:S01]  /*1040*/  FMUL R30, R22, R3 ;  /* 0x00000003161e7220 */ /* 0x000fe20000400000 */
[----:B-1----:R-:W-:-:S04]  /*1050*/  IMAD.WIDE R12, R14, 0x4, R12 ;  /* 0x000000040e0c7825 */ /* 0x002fc800078e020c */
[----:B------:R-:W-:Y:S01]  /*1060*/  FFMA R32, R32, R11, R15 ;  /* 0x0000000b20207223 */ /* 0x000fe2000000000f */
[----:B------:R-:W1:Y:S01]  /*1070*/  LDC.64 R20, c[0x0][0x528] ;  /* 0x00014a00ff147b82 */ /* 0x000e620000000a00 */
[----:B------:R2:W3:Y:S01]  /*1080*/  LDG.E.CONSTANT R15, desc[UR14][R12.64] ;  /* 0x0000000e0c0f7981 */ /* 0x0004e2000c1e9900 */
[----:B------:R-:W-:-:S06]  /*1090*/  FFMA R23, R25, R5, R30 ;  /* 0x0000000519177223 */ /* 0x000fcc000000001e */
[----:B------:R-:W4:Y:S08]  /*10a0*/  LDC.64 R30, c[0x0][0x540] ;  /* 0x00015000ff1e7b82 */ /* 0x000f300000000a00 */
[----:B--2---:R-:W2:Y:S01]  /*10b0*/  LDC.64 R12, c[0x0][0x530] ;  /* 0x00014c00ff0c7b82 */ /* 0x004ea20000000a00 */
[----:B------:R-:W0:Y:S01]  /*10c0*/  S2R R26, SR_TID.X ;  /* 0x00000000001a7919 */ /* 0x000e220000002100 */
[----:B------:R-:W-:Y:S01]  /*10d0*/  FFMA R41, R36, R7, R41 ;  /* 0x0000000724297223 */ /* 0x000fe20000000029 */
[----:B------:R-:W-:Y:S01]  /*10e0*/  FMUL R22, R22, R9 ;  /* 0x0000000916167220 */ /* 0x000fe20000400000 */
[----:B-1----:R-:W-:-:S04]  /*10f0*/  IMAD.WIDE R20, R14, 0x4, R20 ;  /* 0x000000040e147825 */ /* 0x002fc800078e0214 */
[----:B------:R-:W1:Y:S01]  /*1100*/  LDC.64 R16, c[0x0][0x518] ;  /* 0x00014600ff107b82 */ /* 0x000e620000000a00 */
[----:B------:R-:W-:Y:S01]  /*1110*/  FFMA R36, R36, R11, R18 ;  /* 0x0000000b24247223 */ /* 0x000fe20000000012 */
[----:B------:R-:W3:Y:S01]  /*1120*/  LDG.E.CONSTANT R20, desc[UR14][R20.64] ;  /* 0x0000000e14147981 */ /* 0x000ee2000c1e9900 */
[----:B----4-:R-:W-:-:S05]  /*1130*/  IMAD.WIDE R30, R14, 0x4, R30 ;  /* 0x000000040e1e7825 */ /* 0x010fca00078e021e */
[----:B------:R-:W4:Y:S01]  /*1140*/  LDC.64 R18, c[0x0][0x520] ;  /* 0x00014800ff127b82 */ /* 0x000f220000000a00 */
[----:B--2---:R-:W-:-:S04]  /*1150*/  IMAD.WIDE R12, R14, 0x4, R12 ;  /* 0x000000040e0c7825 */ /* 0x004fc800078e020c */
[----:B------:R-:W-:Y:S02]  /*1160*/  FFMA R25, R25, R10, R22 ;  /* 0x0000000a19197223 */ /* 0x000fe40000000016 */
[----:B------:R2:W3:Y:S04]  /*1170*/  LDG.E.CONSTANT R22, desc[UR14][R30.64] ;  /* 0x0000000e1e167981 */ /* 0x0004e8000c1e9900 */
[----:B------:R0:W3:Y:S01]  /*1180*/  LDG.E.CONSTANT R21, desc[UR14][R12.64] ;  /* 0x0000000e0c157981 */ /* 0x0000e2000c1e9900 */
[----:B--2---:R-:W2:Y:S08]  /*1190*/  LDC.64 R30, c[0x0][0x550] ;  /* 0x00015400ff1e7b82 */ /* 0x004eb00000000a00 */
[----:B0-----:R-:W0:Y:S01]  /*11a0*/  LDC.64 R12, c[0x0][0x580] ;  /* 0x00016000ff0c7b82 */ /* 0x001e220000000a00 */
[-C--:B------:R-:W-:Y:S01]  /*11b0*/  LEA R37, R0, R26.reuse, 0x7 ;  /* 0x0000001a00257211 */ /* 0x080fe200078e38ff */
[----:B-1----:R-:W-:Y:S01]  /*11c0*/  IMAD.WIDE R16, R14, 0x4, R16 ;  /* 0x000000040e107825 */ /* 0x002fe200078e0210 */
[----:B------:R-:W-:-:S03]  /*11d0*/  LEA R29, R0, R26, 0x7 ;  /* 0x0000001a001d7211 */ /* 0x000fc600078e38ff */
[C---:B----4-:R-:W-:Y:S02]  /*11e0*/  IMAD.WIDE R18, R14.reuse, 0x4, R18 ;  /* 0x000000040e127825 */ /* 0x050fe400078e0212 */
[----:B------:R-:W4:Y:S02]  /*11f0*/  LDG.E.CONSTANT R16, desc[UR14][R16.64] ;  /* 0x0000000e10107981 */ /* 0x000f24000c1e9900 */
[----:B--2---:R-:W-:Y:S02]  /*1200*/  IMAD.WIDE R30, R29, 0x4, R30 ;  /* 0x000000041d1e7825 */ /* 0x004fe400078e021e */
[----:B------:R1:W2:Y:S04]  /*1210*/  LDG.E.CONSTANT R17, desc[UR14][R18.64] ;  /* 0x0000000e12117981 */ /* 0x0002a8000c1e9900 */
[----:B------:R1:W2:Y:S01]  /*1220*/  LDG.E.CONSTANT R26, desc[UR14][R30.64] ;  /* 0x0000000e1e1a7981 */ /* 0x0002a2000c1e9900 */
[----:B0-----:R-:W-:Y:S01]  /*1230*/  IMAD.WIDE R12, R37, 0x4, R12 ;  /* 0x00000004250c7825 */ /* 0x001fe200078e020c */
[----:B-1----:R-:W0:Y:S04]  /*1240*/  LDC.64 R18, c[0x0][0x548] ;  /* 0x00015200ff127b82 */ /* 0x002e280000000a00 */
[----:B------:R1:W2:Y:S04]  /*1250*/  LDG.E.CONSTANT R29, desc[UR14][R12.64] ;  /* 0x0000000e0c1d7981 */ /* 0x0002a8000c1e9900 */
[----:B------:R-:W0:Y:S08]  /*1260*/  LDC.64 R30, c[0x0][0x558] ;  /* 0x00015600ff1e7b82 */ /* 0x000e300000000a00 */
[----:B-1----:R-:W1:Y:S01]  /*1270*/  LDC.64 R12, c[0x0][0x568] ;  /* 0x00015a00ff0c7b82 */ /* 0x002e620000000a00 */
[----:B0-----:R-:W-:-:S06]  /*1280*/  IMAD.WIDE R18, R14, 0x4, R18 ;  /* 0x000000040e127825 */ /* 0x001fcc00078e0212 */
[----:B------:R-:W5:Y:S01]  /*1290*/  LDG.E.CONSTANT R18, desc[UR14][R18.64] ;  /* 0x0000000e12127981 */ /* 0x000f62000c1e9900 */
[----:B-1----:R-:W-:-:S05]  /*12a0*/  IMAD.WIDE R12, R37, 0x4, R12 ;  /* 0x00000004250c7825 */ /* 0x002fca00078e020c */
[----:B------:R0:W5:Y:S02]  /*12b0*/  LDG.E.CONSTANT R19, desc[UR14][R12.64] ;  /* 0x0000000e0c137981 */ /* 0x000164000c1e9900 */
[----:B0-----:R-:W0:Y:S01]  /*12c0*/  LDC.64 R12, c[0x0][0x570] ;  /* 0x00015c00ff0c7b82 */ /* 0x001e220000000a00 */
[----:B------:R-:W-:-:S05]  /*12d0*/  IMAD.WIDE R30, R37, 0x4, R30 ;  /* 0x00000004251e7825 */ /* 0x000fca00078e021e */
[----:B------:R-:W2:Y:S01]  /*12e0*/  LDG.E.CONSTANT R38, desc[UR14][R30.64] ;  /* 0x0000000e1e267981 */ /* 0x000ea2000c1e9900 */
[----:B------:R-:W-:-:S05]  /*12f0*/  IMAD.WIDE R34, R37, 0x4, R34 ;  /* 0x0000000425227825 */ /* 0x000fca00078e0222 */
[----:B------:R-:W4:Y:S01]  /*1300*/  LDG.E.CONSTANT R40, desc[UR14][R34.64] ;  /* 0x0000000e22287981 */ /* 0x000f22000c1e9900 */
[----:B0-----:R-:W-:-:S05]  /*1310*/  IMAD.WIDE R12, R37, 0x4, R12 ;  /* 0x00000004250c7825 */ /* 0x001fca00078e020c */
[----:B------:R0:W5:Y:S02]  /*1320*/  LDG.E.CONSTANT R31, desc[UR14][R12.64] ;  /* 0x0000000e0c1f7981 */ /* 0x000164000c1e9900 */
[----:B0-----:R-:W0:Y:S02]  /*1330*/  LDC.64 R12, c[0x0][0x578] ;  /* 0x00015e00ff0c7b82 */ /* 0x001e240000000a00 */
[----:B0-----:R-:W-:-:S05]  /*1340*/  IMAD.WIDE R12, R37, 0x4, R12 ;  /* 0x00000004250c7825 */ /* 0x001fca00078e020c */
[----:B------:R0:W5:Y:S01]  /*1350*/  LDG.E.CONSTANT R30, desc[UR14][R12.64] ;  /* 0x0000000e0c1e7981 */ /* 0x000162000c1e9900 */
[C---:B------:R-:W-:Y:S01]  /*1360*/  FFMA R33, R28.reuse, R8, R24 ;  /* 0x000000081c217223 */ /* 0x040fe20000000018 */
[----:B------:R-:W-:Y:S01]  /*1370*/  FFMA R23, R28, R7, R23 ;  /* 0x000000071c177223 */ /* 0x000fe20000000017 */
[----:B------:R-:W-:-:S03]  /*1380*/  UISETP.NE.AND UP0, UPT, UR4, URZ, UPT ;  /* 0x000000ff0400728c */ /* 0x000fc6000bf05270 */
[----:B------:R-:W-:Y:S01]  /*1390*/  FADD R36, R36, R23 ;  /* 0x0000001724247221 */ /* 0x000fe20000000000 */
[----:B------:R-:W-:Y:S01]  /*13a0*/  FADD R32, R32, R33 ;  /* 0x0000002120207221 */ /* 0x000fe20000000000 */
[----:B------:R-:W-:Y:S01]  /*13b0*/  FFMA R28, R28, R11, R25 ;  /* 0x0000000b1c1c7223 */ /* 0x000fe20000000019 */
[----:B------:R-:W-:-:S04]  /*13c0*/  FMUL R24, R27, R42 ;  /* 0x0000002a1b187220 */ /* 0x000fc80000400000 */
[----:B---3--:R-:W-:Y:S01]  /*13d0*/  FFMA R24, R41, R15, R24 ;  /* 0x0000000f29187223 */ /* 0x008fe20000000018 */
[----:B----4-:R-:W-:-:S04]  /*13e0*/  FMUL R15, R27, R40 ;  /* 0x000000281b0f7220 */ /* 0x010fc80000400000 */
[-C--:B------:R-:W-:Y:S01]  /*13f0*/  FFMA R23, R41, R16.reuse, R15 ;  /* 0x0000001029177223 */ /* 0x080fe2000000000f */
[----:B------:R-:W-:-:S03]  /*1400*/  FFMA R15, R39, R16, R24 ;  /* 0x00000010270f7223 */ /* 0x000fc60000000018 */
[----:B------:R-:W-:Y:S01]  /*1410*/  FFMA R23, R39, R22, R23 ;  /* 0x0000001627177223 */ /* 0x000fe20000000017 */
[----:B--2---:R-:W-:Y:S01]  /*1420*/  FMUL R22, R27, R29 ;  /* 0x0000001d1b167220 */ /* 0x004fe20000400000 */
[C---:B------:R-:W-:Y:S02]  /*1430*/  FFMA R15, R36.reuse, R21, R15 ;  /* 0x00000015240f7223 */ /* 0x040fe4000000000f */
[----:B------:R-:W-:Y:S01]  /*1440*/  FFMA R23, R36, R38, R23 ;  /* 0x0000002624177223 */ /* 0x000fe20000000017 */
[----:B------:R-:W-:Y:S01]  /*1450*/  FFMA R22, R41, R17, R22 ;  /* 0x0000001129167223 */ /* 0x000fe20000000016 */
[C---:B------:R-:W-:Y:S02]  /*1460*/  FFMA R25, R32.reuse, R20, R15 ;  /* 0x0000001420197223 */ /* 0x040fe4000000000f */
[----:B------:R-:W-:Y:S01]  /*1470*/  FFMA R23, R32, R26, R23 ;  /* 0x0000001a20177223 */ /* 0x000fe20000000017 */
[----:B0-----:R-:W-:Y:S06]  /*1480*/  BRA.U !UP0, `(.L_x_4) ;  /* 0x0000000108387547 */ /* 0x001fec000b800000 */
[----:B------:R-:W0:Y:S01]  /*1490*/  LDC R12, c[0x0][0x5d8] ;  /* 0x00017600ff0c7b82 */ /* 0x000e220000000800 */
[----:B------:R-:W-:-:S04]  /*14a0*/  FADD R15, R41, R39 ;  /* 0x00000027290f7221 */ /* 0x000fc80000000000 */
[----:B------:R-:W-:-:S04]  /*14b0*/  FADD R15, R28, R15 ;  /* 0x0000000f1c0f7221 */ /* 0x000fc80000000000 */
[----:B------:R-:W-:-:S04]  /*14c0*/  FMUL R24, R15, 0.3333333432674407959 ;  /* 0x3eaaaaab0f187820 */ /* 0x000fc80000400000 */
[--C-:B------:R-:W-:Y:S01]  /*14d0*/  FADD R15, R41, -R24.reuse ;  /* 0x80000018290f7221 */ /* 0x100fe20000000000 */
[----:B------:R-:W-:Y:S01]  /*14e0*/  FADD R16, R39, -R24 ;  /* 0x8000001827107221 */ /* 0x000fe20000000000 */
[----:B0-----:R-:W-:-:S13]  /*14f0*/  ISETP.GE.AND P0, PT, R12, 0x2, PT ;  /* 0x000000020c00780c */ /* 0x001fda0003f06270 */
[----:B------:R-:W0:Y:S01]  /*1500*/  @P0 LDC.64 R12, c[0x0][0x468] ;  /* 0x00011a00ff0c0b82 */ /* 0x000e220000000a00 */
[----:B------:R-:W-:Y:S02]  /*1510*/  @P0 IMAD R33, R0, -0x3, R14 ;  /* 0xfffffffd00210824 */ /* 0x000fe400078e020e */
[----:B------:R-:W-:Y:S02]  /*1520*/  FMUL R14, R32, 0.5 ;  /* 0x3f000000200e7820 */ /* 0x000fe40000400000 */
[----:B0-----:R-:W-:-:S05]  /*1530*/  @P0 IMAD.WIDE R12, R33, 0x4, R12 ;  /* 0x00000004210c0825 */ /* 0x001fca00078e020c */
[----:B------:R0:W-:Y:S02]  /*1540*/  @P0 STG.E desc[UR14][R12.64], R24 ;  /* 0x000000180c000986 */ /* 0x0001e4000c10190e */
[----:B0-----:R-:W-:Y:S01]  /*1550*/  FMUL R12, R27, 0.5 ;  /* 0x3f0000001b0c7820 */ /* 0x001fe20000400000 */
[----:B------:R-:W-:-:S07]  /*1560*/  FMUL R13, R36, 0.5 ;  /* 0x3f000000240d7820 */ /* 0x000fce0000400000 */
.L_x_4:
[----:B------:R-:W0:Y:S01]  /*1570*/  LDC.64 R34, c[0x0][0x588] ;  /* 0x00016200ff227b82 */ /* 0x000e220000000a00 */
[C---:B------:R-:W-:Y:S01]  /*1580*/  FFMA R17, R28.reuse, R17, R25 ;  /* 0x000000111c117223 */ /* 0x040fe20000000019 */
[-C--:B-----5:R-:W-:Y:S01]  /*1590*/  FFMA R33, R39, R18.reuse, R22 ;  /* 0x0000001227217223 */ /* 0x0a0fe20000000016 */
[----:B------:R-:W-:Y:S01]  /*15a0*/  FFMA R18, R28, R18, R23 ;  /* 0x000000121c127223 */ /* 0x000fe20000000017 */
[----:B------:R-:W1:Y:S02]  /*15b0*/  LDCU.64 UR4, c[0x0][0x470] ;  /* 0x00008e00ff0477ac */ /* 0x000e640008000a00 */
[----:B------:R-:W-:Y:S02]  /*15c0*/  FFMA R33, R36, R30, R33 ;  /* 0x0000001e24217223 */ /* 0x000fe40000000021 */
[----:B------:R-:W2:Y:S02]  /*15d0*/  LDC.64 R24, c[0x0][0x590] ;  /* 0x00016400ff187b82 */ /* 0x000ea40000000a00 */
[----:B------:R-:W-:-:S04]  /*15e0*/  FFMA R33, R32, R31, R33 ;  /* 0x0000001f20217223 */ /* 0x000fc80000000021 */
[----:B------:R-:W-:Y:S02]  /*15f0*/  FFMA R19, R28, R19, R33 ;  /* 0x000000131c137223 */ /* 0x000fe40000000021 */
[----:B------:R-:W3:Y:S01]  /*1600*/  LDC.64 R22, c[0x0][0x598] ;  /* 0x00016600ff167b82 */ /* 0x000ee20000000a00 */
[----:B0-----:R-:W-:-:S06]  /*1610*/  IMAD.WIDE R34, R37, 0x4, R34 ;  /* 0x0000000425227825 */ /* 0x001fcc00078e0222 */
[----:B------:R-:W4:Y:S01]  /*1620*/  LDG.E.CONSTANT R35, desc[UR14][R34.64] ;  /* 0x0000000e22237981 */ /* 0x000f22000c1e9900 */
[----:B--2---:R-:W-:-:S04]  /*1630*/  IMAD.WIDE R24, R37, 0x4, R24 ;  /* 0x0000000425187825 */ /* 0x004fc800078e0218 */
[C---:B---3--:R-:W-:Y:S01]  /*1640*/  IMAD.WIDE R22, R37.reuse, 0x4, R22 ;  /* 0x0000000425167825 */ /* 0x048fe200078e0216 */
[----:B------:R0:W2:Y:S04]  /*1650*/  LDG.E.CONSTANT R34, desc[UR14][R24.64] ;  /* 0x0000000e18227981 */ /* 0x0000a8000c1e9900 */
[----:B------:R3:W4:Y:S01]  /*1660*/  LDG.E.CONSTANT R33, desc[UR14][R22.64] ;  /* 0x0000000e16217981 */ /* 0x000722000c1e9900 */
[----:B0-----:R-:W0:Y:S08]  /*1670*/  LDC.64 R24, c[0x0][0x5a0] ;  /* 0x00016800ff187b82 */ /* 0x001e300000000a00 */
[----:B---3--:R-:W3:Y:S01]  /*1680*/  LDC.64 R22, c[0x0][0x5a8] ;  /* 0x00016a00ff167b82 */ /* 0x008ee20000000a00 */
[----:B0-----:R-:W-:-:S06]  /*1690*/  IMAD.WIDE R24, R37, 0x4, R24 ;  /* 0x0000000425187825 */ /* 0x001fcc00078e0218 */
[----:B------:R-:W2:Y:S01]  /*16a0*/  LDG.E.CONSTANT R24, desc[UR14][R24.64] ;  /* 0x0000000e18187981 */ /* 0x000ea2000c1e9900 */
[----:B---3--:R-:W-:-:S05]  /*16b0*/  IMAD.WIDE R22, R37, 0x4, R22 ;  /* 0x0000000425167825 */ /* 0x008fca00078e0216 */
[----:B------:R0:W3:Y:S02]  /*16c0*/  LDG.E.CONSTANT R25, desc[UR14][R22.64] ;  /* 0x0000000e16197981 */ /* 0x0000e4000c1e9900 */
[----:B0-----:R-:W0:Y:S02]  /*16d0*/  LDC.64 R22, c[0x0][0x5b0] ;  /* 0x00016c00ff167b82 */ /* 0x001e240000000a00 */
[----:B0-----:R-:W-:-:S05]  /*16e0*/  IMAD.WIDE R22, R37, 0x4, R22 ;  /* 0x0000000425167825 */ /* 0x001fca00078e0216 */
[----:B------:R3:W2:Y:S01]  /*16f0*/  LDG.E.CONSTANT R44, desc[UR14][R22.64] ;  /* 0x0000000e162c7981 */ /* 0x0006a2000c1e9900 */
[----:B-1----:R-:W-:-:S04]  /*1700*/  UISETP.NE.AND UP0, UPT, UR5, URZ, UPT ;  /* 0x000000ff0500728c */ /* 0x002fc8000bf05270 */
[----:B------:R-:W-:Y:S01]  /*1710*/  UISETP.EQ.OR UP0, UPT, UR4, URZ, UP0 ;  /* 0x000000ff0400728c */ /* 0x000fe20008702670 */
[----:B----4-:R-:W-:-:S04]  /*1720*/  FMUL R37, R27, R33 ;  /* 0x000000211b257220 */ /* 0x010fc80000400000 */
[----:B------:R-:W-:Y:S01]  /*1730*/  FFMA R20, R41, R20, R37 ;  /* 0x0000001429147223 */ /* 0x000fe20000000025 */
[----:B------:R-:W-:-:S04]  /*1740*/  FMUL R37, R7, R9 ;  /* 0x0000000907257220 */ /* 0x000fc80000400000 */
[----:B------:R-:W-:Y:S01]  /*1750*/  FFMA R43, R3, R11, -R37 ;  /* 0x0000000b032b7223 */ /* 0x000fe20000000825 */
[----:B------:R-:W-:-:S03]  /*1760*/  FMUL R37, R8, R9 ;  /* 0x0000000908257220 */ /* 0x000fc60000400000 */
[----:B------:R-:W-:Y:S01]  /*1770*/  FMUL R43, R6, R43 ;  /* 0x0000002b062b7220 */ /* 0x000fe20000400000 */
[----:B------:R-:W-:-:S04]  /*1780*/  FFMA R37, R4, R11, -R37 ;  /* 0x0000000b04257223 */ /* 0x000fc80000000825 */
[----:B------:R-:W-:Y:S01]  /*1790*/  FFMA R37, R5, R37, -R43 ;  /* 0x0000002505257223 */ /* 0x000fe2000000082b */
[----:B------:R-:W-:-:S04]  /*17a0*/  FMUL R43, R7, R4 ;  /* 0x00000004072b7220 */ /* 0x000fc80000400000 */
[----:B------:R-:W-:-:S04]  /*17b0*/  FFMA R43, R3, R8, -R43 ;  /* 0x00000008032b7223 */ /* 0x000fc8000000082b */
[----:B------:R-:W-:Y:S01]  /*17c0*/  FFMA R37, R10, R43, R37 ;  /* 0x0000002b0a257223 */ /* 0x000fe20000000025 */
[----:B---3--:R-:W-:-:S04]  /*17d0*/  FMUL R22, R27, R25 ;  /* 0x000000191b167220 */ /* 0x008fc80000400000 */
[----:B------:R-:W-:-:S04]  /*17e0*/  FFMA R21, R41, R21, R22 ;  /* 0x0000001529157223 */ /* 0x000fc80000000016 */
[----:B------:R-:W-:Y:S01]  /*17f0*/  FFMA R21, R39, R38, R21 ;  /* 0x0000002627157223 */ /* 0x000fe20000000015 */
[----:B------:R-:W-:-:S03]  /*1800*/  IADD3 R22, PT, PT, R37, 0x1800000, RZ ;  /* 0x0180000025167810 */ /* 0x000fc60007ffe0ff */
[----:B--2---:R-:W-:Y:S01]  /*1810*/  FFMA R21, R36, R24, R21 ;  /* 0x0000001824157223 */ /* 0x004fe20000000015 */
[----:B------:R-:W-:-:S03]  /*1820*/  LOP3.LUT R22, R22, 0x7f800000, RZ, 0xc0, !PT ;  /* 0x7f80000016167812 */ /* 0x000fc600078ec0ff */
[----:B------:R-:W-:Y:S01]  /*1830*/  FFMA R21, R32, R34, R21 ;  /* 0x0000002220157223 */ /* 0x000fe20000000015 */
[----:B------:R-:W-:-:S04]  /*1840*/  FMUL R23, R27, R44 ;  /* 0x0000002c1b177220 */ /* 0x000fc80000400000 */
[----:B------:R-:W-:Y:S02]  /*1850*/  FFMA R23, R41, R42, R23 ;  /* 0x0000002a29177223 */ /* 0x000fe40000000017 */
[----:B------:R-:W0:Y:S01]  /*1860*/  S2R R41, SR_TID.X ;  /* 0x0000000000297919 */ /* 0x000e220000002100 */
[C---:B------:R-:W-:Y:S01]  /*1870*/  FFMA R27, R39.reuse, R26, R20 ;  /* 0x0000001a271b7223 */ /* 0x040fe20000000014 */
[----:B------:R-:W-:-:S03]  /*1880*/  FFMA R40, R39, R40, R23 ;  /* 0x0000002827287223 */ /* 0x000fc60000000017 */
[C---:B------:R-:W-:Y:S01]  /*1890*/  FFMA R27, R36.reuse, R34, R27 ;  /* 0x00000022241b7223 */ /* 0x040fe2000000001b */
[----:B------:R-:W-:-:S03]  /*18a0*/  FFMA R40, R36, R25, R40 ;  /* 0x0000001924287223 */ /* 0x000fc60000000028 */
[C---:B------:R-:W-:Y:S01]  /*18b0*/  FFMA R27, R32.reuse, R35, R27 ;  /* 0x00000023201b7223 */ /* 0x040fe2000000001b */
[----:B------:R-:W-:Y:S01]  /*18c0*/  FFMA R32, R32, R33, R40 ;  /* 0x0000002120207223 */ /* 0x000fe20000000028 */
[----:B------:R-:W-:Y:S01]  /*18d0*/  ISETP.GT.U32.AND P0, PT, R22, 0x1ffffff, PT ;  /* 0x01ffffff1600780c */ /* 0x000fe20003f04070 */
[C---:B------:R-:W-:Y:S01]  /*18e0*/  FFMA R30, R28.reuse, R30, R21 ;  /* 0x0000001e1c1e7223 */ /* 0x040fe20000000015 */
[C---:B------:R-:W-:Y:S01]  /*18f0*/  FFMA R31, R28.reuse, R31, R27 ;  /* 0x0000001f1c1f7223 */ /* 0x040fe2000000001b */
[----:B------:R-:W-:Y:S01]  /*1900*/  FFMA R32, R28, R29, R32 ;  /* 0x0000001d1c207223 */ /* 0x000fe20000000020 */
[----:B------:R-:W-:Y:S09]  /*1910*/  BRA.U UP0, `(.L_x_5) ;  /* 0x0000000100c07547 */ /* 0x000ff2000b800000 */
[----:B------:R-:W1:Y:S01]  /*1920*/  LDC.64 R28, c[0x0][0x490] ;  /* 0x00012400ff1c7b82 */ /* 0x000e620000000a00 */
[----:B0-----:R-:W-:-:S05]  /*1930*/  LEA R33, R0, R41, 0x7 ;  /* 0x0000002900217211 */ /* 0x001fca00078e38ff */
[----:B------:R-:W-:Y:S02]  /*1940*/  IMAD R33, R0, 0xf7, R33 ;  /* 0x000000f700217824 */ /* 0x000fe400078e0221 */
[----:B------:R-:W0:Y:S08]  /*1950*/  LDC.64 R26, c[0x0][0x498] ;  /* 0x00012600ff1a7b82 */ /* 0x000e300000000a00 */
[----:B------:R-:W2:Y:S08]  /*1960*/  LDC.64 R20, c[0x0][0x4a0] ;  /* 0x00012800ff147b82 */ /* 0x000eb00000000a00 */
[----:B------:R-:W3:Y:S01]  /*1970*/  LDC.64 R22, c[0x0][0x4a8] ;  /* 0x00012a00ff167b82 */ /* 0x000ee20000000a00 */
[----:B-1----:R-:W-:-:S05]  /*1980*/  IMAD.WIDE R28, R33, 0x4, R28 ;  /* 0x00000004211c7825 */ /* 0x002fca00078e021c */
[----:B------:R-:W4:Y:S02]  /*1990*/  LDG.E R36, desc[UR14][R28.64] ;  /* 0x0000000e1c247981 */ /* 0x000f24000c1e1900 */
[----:B------:R-:W1:Y:S01]  /*19a0*/  LDC.64 R24, c[0x0][0x4b0] ;  /* 0x00012c00ff187b82 */ /* 0x000e620000000a00 */
[C---:B0-----:R-:W-:Y:S01]  /*19b0*/  IMAD.WIDE R26, R33.reuse, 0x4, R26 ;  /* 0x00000004211a7825 */ /* 0x041fe200078e021a */
[----:B------:R-:W5:Y:S04]  /*19c0*/  LDG.E R34, desc[UR14][R28.64+0x1f4] ;  /* 0x0001f40e1c227981 */ /* 0x000f68000c1e1900 */
[----:B------:R-:W5:Y:S01]  /*19d0*/  LDG.E R35, desc[UR14][R26.64] ;  /* 0x0000000e1a237981 */ /* 0x000f62000c1e1900 */
[----:B--2---:R-:W-:-:S03]  /*19e0*/  IMAD.WIDE R20, R33, 0x4, R20 ;  /* 0x0000000421147825 */ /* 0x004fc600078e0214 */
[----:B------:R-:W2:Y:S04]  /*19f0*/  LDG.E R38, desc[UR14][R28.64+0x3e8] ;  /* 0x0003e80e1c267981 */ /* 0x000ea8000c1e1900 */
[----:B------:R-:W2:Y:S01]  /*1a00*/  LDG.E R45, desc[UR14][R20.64] ;  /* 0x0000000e142d7981 */ /* 0x000ea2000c1e1900 */
[----:B---3--:R-:W-:-:S03]  /*1a10*/  IMAD.WIDE R22, R33, 0x4, R22 ;  /* 0x0000000421167825 */ /* 0x008fc600078e0216 */
[----:B------:R-:W3:Y:S04]  /*1a20*/  LDG.E R39, desc[UR14][R20.64+0x1f4] ;  /* 0x0001f40e14277981 */ /* 0x000ee8000c1e1900 */
[----:B------:R-:W3:Y:S01]  /*1a30*/  LDG.E R43, desc[UR14][R22.64] ;  /* 0x0000000e162b7981 */ /* 0x000ee2000c1e1900 */
[----:B-1----:R-:W-:-:S03]  /*1a40*/  IMAD.WIDE R24, R33, 0x4, R24 ;  /* 0x0000000421187825 */ /* 0x002fc600078e0218 */
[----:B------:R-:W3:Y:S04]  /*1a50*/  LDG.E R33, desc[UR14][R26.64+0x1f4] ;  /* 0x0001f40e1a217981 */ /* 0x000ee8000c1e1900 */
[----:B------:R-:W3:Y:S04]  /*1a60*/  LDG.E R42, desc[UR14][R24.64] ;  /* 0x0000000e182a7981 */ /* 0x000ee8000c1e1900 */
[----:B------:R-:W3:Y:S04]  /*1a70*/  LDG.E R29, desc[UR14][R22.64+0x1f4] ;  /* 0x0001f40e161d7981 */ /* 0x000ee8000c1e1900 */
[----:B------:R-:W3:Y:S04]  /*1a80*/  LDG.E R28, desc[UR14][R24.64+0x1f4] ;  /* 0x0001f40e181c7981 */ /* 0x000ee8000c1e1900 */
[----:B------:R0:W3:Y:S04]  /*1a90*/  LDG.E R40, desc[UR14][R26.64+0x3e8] ;  /* 0x0003e80e1a287981 */ /* 0x0000e8000c1e1900 */
[----:B------:R-:W3:Y:S04]  /*1aa0*/  LDG.E R44, desc[UR14][R20.64+0x3e8] ;  /* 0x0003e80e142c7981 */ /* 0x000ee8000c1e1900 */
[----:B------:R-:W3:Y:S04]  /*1ab0*/  LDG.E R22, desc[UR14][R22.64+0x3e8] ;  /* 0x0003e80e16167981 */ /* 0x000ee8000c1e1900 */
[----:B------:R-:W3:Y:S01]  /*1ac0*/  LDG.E R24, desc[UR14][R24.64+0x3e8] ;  /* 0x0003e80e18187981 */ /* 0x000ee2000c1e1900 */
[----:B----4-:R-:W-:-:S04]  /*1ad0*/  FADD R19, R19, R36 ;  /* 0x0000002413137221 */ /* 0x010fc80000000000 */
[----:B-----5:R-:W-:Y:S01]  /*1ae0*/  FADD R19, R35, R19 ;  /* 0x0000001323137221 */ /* 0x020fe20000000000 */
[----:B------:R-:W-:-:S03]  /*1af0*/  FADD R18, R18, -R35 ;  /* 0x8000002312127221 */ /* 0x000fc60000000000 */
[----:B0-----:R-:W-:Y:S01]  /*1b00*/  FADD R26, R19, R34 ;  /* 0x00000022131a7221 */ /* 0x001fe20000000000 */
[----:B------:R-:W-:Y:S01]  /*1b10*/  FADD R17, R17, -R36 ;  /* 0x8000002411117221 */ /* 0x000fe20000000000 */
[----:B--2---:R-:W-:-:S03]  /*1b20*/  FADD R32, R32, -R45 ;  /* 0x8000002d20207221 */ /* 0x004fc60000000000 */
[----:B------:R-:W-:Y:S01]  /*1b30*/  FADD R17, R17, -R34 ;  /* 0x8000002211117221 */ /* 0x000fe20000000000 */
[----:B---3--:R-:W-:Y:S01]  /*1b40*/  FADD R39, R32, -R39 ;  /* 0x8000002720277221 */ /* 0x008fe20000000000 */
[----:B------:R-:W-:Y:S01]  /*1b50*/  FADD R30, R30, -R43 ;  /* 0x8000002b1e1e7221 */ /* 0x000fe20000000000 */
[----:B------:R-:W-:Y:S01]  /*1b60*/  FADD R19, R18, -R33 ;  /* 0x8000002112137221 */ /* 0x000fe20000000000 */
[----:B------:R-:W-:Y:S01]  /*1b70*/  FADD R33, R33, R26 ;  /* 0x0000001a21217221 */ /* 0x000fe20000000000 */
[----:B------:R-:W-:-:S03]  /*1b80*/  FADD R31, R31, -R42 ;  /* 0x8000002a1f1f7221 */ /* 0x000fc60000000000 */
[----:B------:R-:W-:Y:S01]  /*1b90*/  FADD R33, R33, R38 ;  /* 0x0000002621217221 */ /* 0x000fe20000000000 */
[----:B------:R-:W-:Y:S01]  /*1ba0*/  FADD R29, R30, -R29 ;  /* 0x8000001d1e1d7221 */ /* 0x000fe20000000000 */
[----:B------:R-:W-:Y:S01]  /*1bb0*/  FADD R31, R31, -R28 ;  /* 0x8000001c1f1f7221 */ /* 0x000fe20000000000 */
[----:B------:R-:W-:Y:S01]  /*1bc0*/  FADD R17, R17, -R38 ;  /* 0x8000002611117221 */ /* 0x000fe20000000000 */
[----:B------:R-:W-:Y:S01]  /*1bd0*/  FADD R18, R19, -R40 ;  /* 0x8000002813127221 */ /* 0x000fe20000000000 */
[----:B------:R-:W-:Y:S01]  /*1be0*/  FADD R19, R40, R33 ;  /* 0x0000002128137221 */ /* 0x000fe20000000000 */
[----:B------:R-:W-:Y:S01]  /*1bf0*/  FADD R32, R39, -R44 ;  /* 0x8000002c27207221 */ /* 0x000fe20000000000 */
[----:B------:R-:W-:Y:S01]  /*1c00*/  FADD R30, R29, -R22 ;  /* 0x800000161d1e7221 */ /* 0x000fe20000000000 */
[----:B------:R-:W-:-:S07]  /*1c10*/  FADD R31, R31, -R24 ;  /* 0x800000181f1f7221 */ /* 0x000fce0000000000 */
.L_x_5:
[----:B------:R-:W-:Y:S04]  /*1c20*/  BSSY.RECONVERGENT B1, `(.L_x_6) ;  /* 0x0000009000017945 */ /* 0x000fe80003800200 */
[----:B------:R-:W-:Y:S05]  /*1c30*/  @P0 BRA `(.L_x_7) ;  /* 0x00000000000c0947 */ /* 0x000fea0003800000 */
[----:B------:R-:W-:-:S07]  /*1c40*/  MOV R22, 0x1c60 ;  /* 0x00001c6000167802 */ /* 0x000fce0000000f00 */
[----:B0-----:R-:W-:Y:S05]  /*1c50*/  CALL.REL.NOINC `($__internal_0_$__cuda_sm20_rcp_rn_f32_slowpath) ;  /* 0x0000003800d07944 */ /* 0x001fea0003c00000 */
[----:B------:R-:W-:Y:S05]  /*1c60*/  BRA `(.L_x_8) ;  /* 0x0000000000107947 */ /* 0x000fea0003800000 */
.L_x_7:
[----:B------:R-:W1:Y:S02]  /*1c70*/  MUFU.RCP R26, R37 ;  /* 0x00000025001a7308 */ /* 0x000e640000001000 */
[----:B-1----:R-:W-:-:S04]  /*1c80*/  FFMA R20, R37, R26, -1 ;  /* 0xbf80000025147423 */ /* 0x002fc8000000001a */
[----:B------:R-:W-:-:S04]  /*1c90*/  FADD.FTZ R21, -R20, -RZ ;  /* 0x800000ff14157221 */ /* 0x000fc80000010100 */
[----:B------:R-:W-:-:S07]  /*1ca0*/  FFMA R26, R26, R21, R26 ;  /* 0x000000151a1a7223 */ /* 0x000fce000000001a */
.L_x_8:
[----:B------:R-:W-:Y:S05]  /*1cb0*/  BSYNC.RECONVERGENT B1 ;  /* 0x0000000000017941 */ /* 0x000fea0003800200 */
.L_x_6:
[----:B------:R-:W1:Y:S01]  /*1cc0*/  LDCU UR5, c[0x0][0x5b8] ;  /* 0x0000b700ff0577ac */ /* 0x000e620008000800 */
[----:B------:R-:W2:Y:S01]  /*1cd0*/  S2UR UR13, SR_CgaCtaId ;  /* 0x00000000000d79c3 */ /* 0x000ea20000008800 */
[----:B------:R-:W-:Y:S02]  /*1ce0*/  MOV R23, R32 ;  /* 0x0000002000177202 */ /* 0x000fe40000000f00 */
[----:B------:R-:W-:Y:S01]  /*1cf0*/  MOV R36, R30 ;  /* 0x0000001e00247202 */ /* 0x000fe20000000f00 */
[----:B------:R-:W-:Y:S01]  /*1d00*/  UMOV UR12, 0x400 ;  /* 0x00000400000c7882 */ /* 0x000fe20000000000 */
[----:B------:R-:W-:Y:S01]  /*1d10*/  MOV R28, R31 ;  /* 0x0000001f001c7202 */ /* 0x000fe20000000f00 */
[----:B------:R-:W-:Y:S02]  /*1d20*/  UIADD3 UR4, UPT, UPT, UR12, 0x5dc, URZ ;  /* 0x000005dc0c047890 */ /* 0x000fe4000fffe0ff */
[----:B-1----:R-:W-:-:S09]  /*1d30*/  UISETP.NE.AND UP0, UPT, UR5, URZ, UPT ;  /* 0x000000ff0500728c */ /* 0x002fd2000bf05270 */
[----:B--2---:R-:W-:Y:S05]  /*1d40*/  BRA.U !UP0, `(.L_x_9) ;  /* 0x0000000108f47547 */ /* 0x004fea000b800000 */
[----:B------:R-:W1:Y:S01]  /*1d50*/  LDC.64 R22, c[0x0][0x5c8] ;  /* 0x00017200ff167b82 */ /* 0x000e620000000a00 */
[----:B------:R-:W-:Y:S01]  /*1d60*/  HFMA2 R27, -RZ, RZ, 0, 3.5762786865234375e-07 ;  /* 0x00000006ff1b7431 */ /* 0x000fe200000001ff */
[----:B------:R-:W-:-:S05]  /*1d70*/  MOV R29, 0x3 ;  /* 0x00000003001d7802 */ /* 0x000fca0000000f00 */
[C---:B------:R-:W-:Y:S01]  /*1d80*/  IMAD R29, R2.reuse, R29, -0x3 ;  /* 0xfffffffd021d7424 */ /* 0x040fe200078e021d */
[----:B------:R-:W2:Y:S01]  /*1d90*/  LDC.64 R24, c[0x0][0x5c0] ;  /* 0x00017000ff187b82 */ /* 0x000ea20000000a00 */
[----:B------:R-:W-:-:S07]  /*1da0*/  IMAD R27, R2, R27, -0x6 ;  /* 0xfffffffa021b7424 */ /* 0x000fce00078e021b */
[----:B------:R-:W0:Y:S01]  /*1db0*/  LDC.64 R20, c[0x0][0x5d0] ;  /* 0x00017400ff147b82 */ /* 0x000e220000000a00 */
[----:B-1----:R-:W-:-:S05]  /*1dc0*/  IMAD.WIDE R22, R27, 0x4, R22 ;  /* 0x000000041b167825 */ /* 0x002fca00078e0216 */
[----:B------:R-:W3:Y:S01]  /*1dd0*/  LDG.E.CONSTANT R36, desc[UR14][R22.64+0x4] ;  /* 0x0000040e16247981 */ /* 0x000ee2000c1e9900 */
[----:B--2---:R-:W-:-:S03]  /*1de0*/  IMAD.WIDE R24, R29, 0x4, R24 ;  /* 0x000000041d187825 */ /* 0x004fc600078e0218 */
[----:B------:R-:W2:Y:S04]  /*1df0*/  LDG.E.CONSTANT R35, desc[UR14][R22.64+0xc] ;  /* 0x00000c0e16237981 */ /* 0x000ea8000c1e9900 */
[----:B------:R-:W4:Y:S01]  /*1e00*/  LDG.E.CONSTANT R29, desc[UR14][R22.64+0x14] ;  /* 0x0000140e161d7981 */ /* 0x000f22000c1e9900 */
[----:B0-----:R-:W-:-:S03]  /*1e10*/  IMAD.WIDE.U32 R20, R41, 0x4, R20 ;  /* 0x0000000429147825 */ /* 0x001fc600078e0014 */
[----:B------:R-:W5:Y:S04]  /*1e20*/  LDG.E.CONSTANT R27, desc[UR14][R24.64] ;  /* 0x0000000e181b7981 */ /* 0x000f68000c1e9900 */
[----:B------:R-:W5:Y:S04]  /*1e30*/  LDG.E.CONSTANT R33, desc[UR14][R22.64+0x10] ;  /* 0x0000100e16217981 */ /* 0x000f68000c1e9900 */
[----:B------:R-:W5:Y:S04]  /*1e40*/  LDG.E.CONSTANT R39, desc[UR14][R22.64] ;  /* 0x0000000e16277981 */ /* 0x000f68000c1e9900 */
[----:B------:R-:W5:Y:S04]  /*1e50*/  LDG.E.CONSTANT R28, desc[UR14][R24.64+0x4] ;  /* 0x0000040e181c7981 */ /* 0x000f68000c1e9900 */
[----:B------:R-:W5:Y:S04]  /*1e60*/  LDG.E.CONSTANT R34, desc[UR14][R24.64+0x8] ;  /* 0x0000080e18227981 */ /* 0x000f68000c1e9900 */
[----:B------:R0:W5:Y:S04]  /*1e70*/  LDG.E.CONSTANT R21, desc[UR14][R20.64] ;  /* 0x0000000e14157981 */ /* 0x000168000c1e9900 */
[----:B------:R1:W5:Y:S01]  /*1e80*/  LDG.E.CONSTANT R37, desc[UR14][R22.64+0x8] ;  /* 0x0000080e16257981 */ /* 0x000362000c1e9900 */
[----:B------:R-:W0:Y:S01]  /*1e90*/  S2UR UR6, SR_CgaCtaId ;  /* 0x00000000000679c3 */ /* 0x000e220000008800 */
[----:B------:R-:W-:-:S02]  /*1ea0*/  UMOV UR5, 0x400 ;  /* 0x0000040000057882 */ /* 0x000fc40000000000 */
[----:B------:R-:W-:-:S04]  /*1eb0*/  UIADD3 UR7, UPT, UPT, UR5, 0x1f4, URZ ;  /* 0x000001f405077890 */ /* 0x000fc8000fffe0ff */
[----:B0-----:R-:W-:Y:S02]  /*1ec0*/  ULEA UR7, UR6, UR7, 0x18 ;  /* 0x0000000706077291 */ /* 0x001fe4000f8ec0ff */
[----:B------:R-:W-:Y:S02]  /*1ed0*/  ULEA UR8, UR6, UR5, 0x18 ;  /* 0x0000000506087291 */ /* 0x000fe4000f8ec0ff */
[----:B------:R-:W-:Y:S02]  /*1ee0*/  UIADD3 UR5, UPT, UPT, UR5, 0x3e8, URZ ;  /* 0x000003e805057890 */ /* 0x000fe4000fffe0ff */
[C---:B------:R-:W-:Y:S02]  /*1ef0*/  LEA R38, R41.reuse, UR7, 0x2 ;  /* 0x0000000729267c11 */ /* 0x040fe4000f8e10ff */
[----:B------:R-:W-:Y:S01]  /*1f00*/  LEA R42, R41, UR8, 0x2 ;  /* 0x00000008292a7c11 */ /* 0x000fe2000f8e10ff */
[----:B------:R-:W-:-:S03]  /*1f10*/  ULEA UR5, UR6, UR5, 0x18 ;  /* 0x0000000506057291 */ /* 0x000fc6000f8ec0ff */
[----:B------:R-:W3:Y:S04]  /*1f20*/  LDS R38, [R38] ;  /* 0x0000000026267984 */ /* 0x000ee80000000800 */
[----:B------:R-:W2:Y:S01]  /*1f30*/  LDS R42, [R42] ;  /* 0x000000002a2a7984 */ /* 0x000ea20000000800 */
[----:B------:R-:W-:-:S06]  /*1f40*/  LEA R20, R41, UR5, 0x2 ;  /* 0x0000000529147c11 */ /* 0x000fcc000f8e10ff */
[----:B------:R-:W0:Y:S01]  /*1f50*/  LDS R20, [R20] ;  /* 0x0000000014147984 */ /* 0x000e220000000800 */
[----:B---3--:R-:W-:-:S04]  /*1f60*/  FMUL R36, R36, R38 ;  /* 0x0000002624247220 */ /* 0x008fc80000400000 */
[C---:B--2---:R-:W-:Y:S01]  /*1f70*/  FFMA R40, R35.reuse, R42, R36 ;  /* 0x0000002a23287223 */ /* 0x044fe20000000024 */
[-C--:B-1----:R-:W-:Y:S01]  /*1f80*/  FMUL R22, R35, R38.reuse ;  /* 0x0000002623167220 */ /* 0x082fe20000400000 */
[----:B----4-:R-:W-:Y:S01]  /*1f90*/  FMUL R36, R29, R38 ;  /* 0x000000261d247220 */ /* 0x010fe20000400000 */
[CC--:B-----5:R-:W-:Y:S01]  /*1fa0*/  FFMA R35, R27.reuse, R42.reuse, R18 ;  /* 0x0000002a1b237223 */ /* 0x0e0fe20000000012 */
[-C--:B------:R-:W-:Y:S02]  /*1fb0*/  FFMA R19, R27, R42.reuse, R19 ;  /* 0x0000002a1b137223 */ /* 0x080fe40000000013 */
[----:B------:R-:W-:Y:S01]  /*1fc0*/  FFMA R18, R33, R42, R36 ;  /* 0x0000002a21127223 */ /* 0x000fe20000000024 */
[C---:B------:R-:W-:Y:S01]  /*1fd0*/  FFMA R23, -R27.reuse, R38, R32 ;  /* 0x000000261b177223 */ /* 0x040fe20000000120 */
[----:B0-----:R-:W-:Y:S01]  /*1fe0*/  FFMA R36, -R27, R20, R30 ;  /* 0x000000141b247223 */ /* 0x001fe2000000011e */
[----:B------:R-:W-:Y:S01]  /*1ff0*/  FFMA R22, R39, R42, R22 ;  /* 0x0000002a27167223 */ /* 0x000fe20000000016 */
[----:B------:R-:W-:Y:S01]  /*2000*/  FFMA R40, R29, R20, R40 ;  /* 0x000000141d287223 */ /* 0x000fe20000000028 */
[CC--:B------:R-:W-:Y:S01]  /*2010*/  FFMA R17, R28.reuse, R38.reuse, R17 ;  /* 0x000000261c117223 */ /* 0x0c0fe20000000011 */
[C---:B------:R-:W-:Y:S01]  /*2020*/  FFMA R19, R28.reuse, R38, R19 ;  /* 0x000000261c137223 */ /* 0x040fe20000000013 */
[-C--:B------:R-:W-:Y:S01]  /*2030*/  FFMA R24, -R28, R42.reuse, R32 ;  /* 0x0000002a1c187223 */ /* 0x080fe20000000120 */
[C---:B------:R-:W-:Y:S01]  /*2040*/  FFMA R25, -R34.reuse, R42, R30 ;  /* 0x0000002a22197223 */ /* 0x040fe2000000011e */
[--C-:B------:R-:W-:Y:S01]  /*2050*/  FFMA R38, -R34, R38, R31.reuse ;  /* 0x0000002622267223 */ /* 0x100fe2000000011f */
[----:B------:R-:W-:Y:S01]  /*2060*/  FFMA R22, R33, R20, R22 ;  /* 0x0000001421167223 */ /* 0x000fe20000000016 */
[----:B------:R-:W-:Y:S01]  /*2070*/  FMUL R27, R21, R26 ;  /* 0x0000001a151b7220 */ /* 0x000fe20000400000 */
[-C--:B------:R-:W-:Y:S01]  /*2080*/  FFMA R28, -R28, R20.reuse, R31 ;  /* 0x000000141c1c7223 */ /* 0x080fe2000000011f */
[-C--:B------:R-:W-:Y:S01]  /*2090*/  FFMA R30, R37, R20.reuse, R18 ;  /* 0x00000014251e7223 */ /* 0x080fe20000000012 */
[CC--:B------:R-:W-:Y:S01]  /*20a0*/  FFMA R18, R34.reuse, R20.reuse, R35 ;  /* 0x0000001422127223 */ /* 0x0c0fe20000000023 */
[----:B------:R-:W-:Y:S01]  /*20b0*/  FFMA R17, R34, R20, R17 ;  /* 0x0000001422117223 */ /* 0x000fe20000000011 */
[C---:B------:R-:W-:Y:S01]  /*20c0*/  FMUL R22, R27.reuse, R22 ;  /* 0x000000161b167220 */ /* 0x040fe20000400000 */
[C---:B------:R-:W-:Y:S01]  /*20d0*/  FMUL R20, R27.reuse, R30 ;  /* 0x0000001e1b147220 */ /* 0x040fe20000400000 */
[----:B------:R-:W-:Y:S01]  /*20e0*/  FMUL R21, R27, R40 ;  /* 0x000000281b157220 */ /* 0x000fe20000400000 */
[----:B------:R-:W-:-:S02]  /*20f0*/  MOV R32, R24 ;  /* 0x0000001800207202 */ /* 0x000fc40000000f00 */
[----:B------:R-:W-:Y:S02]  /*2100*/  MOV R30, R25 ;  /* 0x00000019001e7202 */ /* 0x000fe40000000f00 */
[----:B------:R-:W-:-:S07]  /*2110*/  MOV R31, R38 ;  /* 0x00000026001f7202 */ /* 0x000fce0000000f00 */
.L_x_9:
[C---:B------:R-:W-:Y:S01]  /*2120*/  FMUL R24, R6.reuse, R23 ;  /* 0x0000001706187220 */ /* 0x040fe20000400000 */
[CC--:B------:R-:W-:Y:S01]  /*2130*/  FMUL R25, R6.reuse, R18.reuse ;  /* 0x0000001206197220 */ /* 0x0c0fe20000400000 */
[----:B------:R-:W-:Y:S01]  /*2140*/  FMUL R27, R6, R31 ;  /* 0x0000001f061b7220 */ /* 0x000fe20000400000 */
[-C--:B------:R-:W-:Y:S01]  /*2150*/  FMUL R6, R4, R23.reuse ;  /* 0x0000001704067220 */ /* 0x080fe20000400000 */
[----:B------:R-:W-:Y:S01]  /*2160*/  FMUL R34, R8, R23 ;  /* 0x0000001708227220 */ /* 0x000fe20000400000 */
[C---:B------:R-:W-:Y:S01]  /*2170*/  FFMA R23, R5.reuse, R17, R24 ;  /* 0x0000001105177223 */ /* 0x040fe20000000018 */
[----:B------:R-:W-:Y:S01]  /*2180*/  UIADD3 UR5, UPT, UPT, UR12, 0xbb8, URZ ;  /* 0x00000bb80c057890 */ /* 0x000fe2000fffe0ff */
[CC--:B------:R-:W-:Y:S01]  /*2190*/  FMUL R29, R4.reuse, R18.reuse ;  /* 0x00000012041d7220 */ /* 0x0c0fe20000400000 */
[-C--:B------:R-:W-:Y:S01]  /*21a0*/  FMUL R33, R4, R31.reuse ;  /* 0x0000001f04217220 */ /* 0x080fe20000400000 */
[----:B------:R-:W-:Y:S01]  /*21b0*/  UIADD3 UR6, UPT, UPT, UR12, 0x1194, URZ ;  /* 0x000011940c067890 */ /* 0x000fe2000fffe0ff */
[C---:B------:R-:W-:Y:S01]  /*21c0*/  FMUL R35, R8.reuse, R18 ;  /* 0x0000001208237220 */ /* 0x040fe20000400000 */
[----:B------:R-:W-:Y:S01]  /*21d0*/  ULEA UR4, UR13, UR4, 0x18 ;  /* 0x000000040d047291 */ /* 0x000fe2000f8ec0ff */
[C---:B------:R-:W-:Y:S01]  /*21e0*/  FFMA R25, R5.reuse, R32, R25 ;  /* 0x0000002005197223 */ /* 0x040fe20000000019 */
[----:B------:R-:W-:Y:S01]  /*21f0*/  FFMA R4, R5, R30, R27 ;  /* 0x0000001e05047223 */ /* 0x000fe2000000001b */
[----:B------:R-:W-:Y:S01]  /*2200*/  UIADD3 UR7, UPT, UPT, UR12, 0x7d0, URZ ;  /* 0x000007d00c077890 */ /* 0x000fe2000fffe0ff */
[----:B------:R-:W-:Y:S01]  /*2210*/  FMUL R31, R8, R31 ;  /* 0x0000001f081f7220 */ /* 0x000fe20000400000 */
[----:B------:R-:W-:Y:S01]  /*2220*/  UIADD3 UR8, UPT, UPT, UR12, 0xdac, URZ ;  /* 0x00000dac0c087890 */ /* 0x000fe2000fffe0ff */
[C---:B------:R-:W-:Y:S01]  /*2230*/  FFMA R23, R10.reuse, R36, R23 ;  /* 0x000000240a177223 */ /* 0x040fe20000000017 */
[CC--:B------:R-:W-:Y:S01]  /*2240*/  FFMA R6, R3.reuse, R17.reuse, R6 ;  /* 0x0000001103067223 */ /* 0x0c0fe20000000006 */
[----:B------:R-:W-:Y:S01]  /*2250*/  UIADD3 UR9, UPT, UPT, UR12, 0x1388, URZ ;  /* 0x000013880c097890 */ /* 0x000fe2000fffe0ff */
[C---:B------:R-:W-:Y:S01]  /*2260*/  FFMA R29, R3.reuse, R32, R29 ;  /* 0x00000020031d7223 */ /* 0x040fe2000000001d */
[----:B------:R-:W-:Y:S01]  /*2270*/  ULEA UR5, UR13, UR5, 0x18 ;  /* 0x000000050d057291 */ /* 0x000fe2000f8ec0ff */
[----:B------:R-:W-:Y:S01]  /*2280*/  FFMA R8, R3, R30, R33 ;  /* 0x0000001e03087223 */ /* 0x000fe20000000021 */
[----:B------:R-:W-:Y:S01]  /*2290*/  UIADD3 UR10, UPT, UPT, UR12, 0x9c4, URZ ;  /* 0x000009c40c0a7890 */ /* 0x000fe2000fffe0ff */
[C---:B------:R-:W-:Y:S01]  /*22a0*/  FFMA R34, R7.reuse, R17, R34 ;  /* 0x0000001107227223 */ /* 0x040fe20000000022 */
[----:B------:R-:W-:Y:S01]  /*22b0*/  ULEA UR6, UR13, UR6, 0x18 ;  /* 0x000000060d067291 */ /* 0x000fe2000f8ec0ff */
[C---:B------:R-:W-:Y:S01]  /*22c0*/  FFMA R35, R7.reuse, R32, R35 ;  /* 0x0000002007237223 */ /* 0x040fe20000000023 */
[C---:B------:R-:W-:Y:S01]  /*22d0*/  FFMA R25, R10.reuse, R28, R25 ;  /* 0x0000001c0a197223 */ /* 0x040fe20000000019 */
[-C--:B------:R-:W-:Y:S01]  /*22e0*/  FFMA R3, R10, R19.reuse, R4 ;  /* 0x000000130a037223 */ /* 0x080fe20000000004 */
[----:B------:R-:W-:Y:S01]  /*22f0*/  UIADD3 UR11, UPT, UPT, UR12, 0xfa0, URZ ;  /* 0x00000fa00c0b7890 */ /* 0x000fe2000fffe0ff */
[----:B------:R-:W-:Y:S01]  /*2300*/  FFMA R18, R7, R30, R31 ;  /* 0x0000001e07127223 */ /* 0x000fe2000000001f */
[----:B------:R-:W-:Y:S01]  /*2310*/  ULEA UR7, UR13, UR7, 0x18 ;  /* 0x000000070d077291 */ /* 0x000fe2000f8ec0ff */
[----:B0-----:R-:W-:Y:S01]  /*2320*/  LEA R4, R41, UR4, 0x2 ;  /* 0x0000000429047c11 */ /* 0x001fe2000f8e10ff */
[----:B------:R-:W-:Y:S01]  /*2330*/  UIADD3 UR12, UPT, UPT, UR12, 0x157c, URZ ;  /* 0x0000157c0c0c7890 */ /* 0x000fe2000fffe0ff */
[----:B------:R-:W-:Y:S01]  /*2340*/  FMUL R23, R23, R26 ;  /* 0x0000001a17177220 */ /* 0x000fe20000400000 */
[----:B------:R-:W-:Y:S01]  /*2350*/  ULEA UR8, UR13, UR8, 0x18 ;  /* 0x000000080d087291 */ /* 0x000fe2000f8ec0ff */
[C---:B------:R-:W-:Y:S01]  /*2360*/  FFMA R5, R9.reuse, R36, R6 ;  /* 0x0000002409057223 */ /* 0x040fe20000000006 */
[----:B------:R-:W-:Y:S01]  /*2370*/  ULEA UR9, UR13, UR9, 0x18 ;  /* 0x000000090d097291 */ /* 0x000fe2000f8ec0ff */
[C---:B------:R-:W-:Y:S01]  /*2380*/  FFMA R29, R9.reuse, R28, R29 ;  /* 0x0000001c091d7223 */ /* 0x040fe2000000001d */
[----:B------:R-:W-:Y:S01]  /*2390*/  ULEA UR10, UR13, UR10, 0x18 ;  /* 0x0000000a0d0a7291 */ /* 0x000fe2000f8ec0ff */
[-C--:B------:R-:W-:Y:S01]  /*23a0*/  FFMA R9, R9, R19.reuse, R8 ;  /* 0x0000001309097223 */ /* 0x080fe20000000008 */
[C---:B------:R-:W-:Y:S01]  /*23b0*/  FFMA R7, R11.reuse, R36, R34 ;  /* 0x000000240b077223 */ /* 0x040fe20000000022 */
[----:B------:R-:W-:Y:S01]  /*23c0*/  FFMA R35, R11, R28, R35 ;  /* 0x0000001c0b237223 */ /* 0x000fe20000000023 */
[-C--:B------:R-:W-:Y:S01]  /*23d0*/  FMUL R25, R25, R26.reuse ;  /* 0x0000001a19197220 */ /* 0x080fe20000400000 */
[----:B------:R-:W-:Y:S01]  /*23e0*/  LEA R6, R41, UR5, 0x2 ;  /* 0x0000000529067c11 */ /* 0x000fe2000f8e10ff */
[----:B------:R-:W-:Y:S01]  /*23f0*/  ULEA UR11, UR13, UR11, 0x18 ;  /* 0x0000000b0d0b7291 */ /* 0x000fe2000f8ec0ff */
[----:B------:R-:W-:Y:S01]  /*2400*/  FFMA R11, R11, R19, R18 ;  /* 0x000000130b0b7223 */ /* 0x000fe20000000012 */
[-C--:B------:R-:W-:Y:S01]  /*2410*/  FMUL R3, R3, R26.reuse ;  /* 0x0000001a03037220 */ /* 0x080fe20000400000 */
[----:B------:R-:W-:Y:S01]  /*2420*/  LEA R8, R41, UR6, 0x2 ;  /* 0x0000000629087c11 */ /* 0x000fe2000f8e10ff */
[----:B------:R-:W-:Y:S01]  /*2430*/  ULEA UR12, UR13, UR12, 0x18 ;  /* 0x0000000c0d0c7291 */ /* 0x000fe2000f8ec0ff */
[-C--:B------:R-:W-:Y:S01]  /*2440*/  FMUL R5, R5, R26.reuse ;  /* 0x0000001a05057220 */ /* 0x080fe20000400000 */
[----:B------:R0:W-:Y:S01]  /*2450*/  STS [R4], R23 ;  /* 0x0000001704007388 */ /* 0x0001e20000000800 */
[----:B------:R-:W-:Y:S01]  /*2460*/  LEA R10, R41, UR7, 0x2 ;  /* 0x00000007290a7c11 */ /* 0x000fe2000f8e10ff */
[-C--:B------:R-:W-:Y:S01]  /*2470*/  FMUL R29, R29, R26.reuse ;  /* 0x0000001a1d1d7220 */ /* 0x080fe20000400000 */
[-C--:B------:R-:W-:Y:S01]  /*2480*/  FMUL R9, R9, R26.reuse ;  /* 0x0000001a09097220 */ /* 0x080fe20000400000 */
[----:B------:R-:W-:Y:S01]  /*2490*/  LEA R18, R41, UR9, 0x2 ;  /* 0x0000000929127c11 */ /* 0x000fe2000f8e10ff */
[-C--:B------:R-:W-:Y:S01]  /*24a0*/  FMUL R7, R7, R26.reuse ;  /* 0x0000001a07077220 */ /* 0x080fe20000400000 */
[-C--:B------:R-:W-:Y:S01]  /*24b0*/  FMUL R35, R35, R26.reuse ;  /* 0x0000001a23237220 */ /* 0x080fe20000400000 */
[----:B------:R-:W-:Y:S01]  /*24c0*/  FMUL R11, R11, R26 ;  /* 0x0000001a0b0b7220 */ /* 0x000fe20000400000 */
[----:B------:R1:W-:Y:S01]  /*24d0*/  STS [R6], R25 ;  /* 0x0000001906007388 */ /* 0x0003e20000000800 */
[----:B------:R-:W-:-:S02]  /*24e0*/  LEA R24, R41, UR10, 0x2 ;  /* 0x0000000a29187c11 */ /* 0x000fc4000f8e10ff */
[C---:B0-----:R-:W-:Y:S01]  /*24f0*/  LEA R4, R41.reuse, UR8, 0x2 ;  /* 0x0000000829047c11 */ /* 0x041fe2000f8e10ff */
[----:B------:R1:W-:Y:S01]  /*2500*/  STS [R8], R3 ;  /* 0x0000000308007388 */ /* 0x0003e20000000800 */
[C---:B------:R-:W-:Y:S02]  /*2510*/  LEA R26, R41.reuse, UR11, 0x2 ;  /* 0x0000000b291a7c11 */ /* 0x040fe4000f8e10ff */
[----:B------:R-:W-:Y:S01]  /*2520*/  LEA R28, R41, UR12, 0x2 ;  /* 0x0000000c291c7c11 */ /* 0x000fe2000f8e10ff */
[----:B------:R1:W-:Y:S04]  /*2530*/  STS [R10], R5 ;  /* 0x000000050a007388 */ /* 0x0003e80000000800 */
[----:B------:R1:W-:Y:S04]  /*2540*/  STS [R4], R29 ;  /* 0x0000001d04007388 */ /* 0x0003e80000000800 */
[----:B------:R1:W-:Y:S04]  /*2550*/  STS [R18], R9 ;  /* 0x0000000912007388 */ /* 0x0003e80000000800 */
[----:B------:R1:W-:Y:S04]  /*2560*/  STS [R24], R7 ;  /* 0x0000000718007388 */ /* 0x0003e80000000800 */
[----:B------:R1:W-:Y:S04]  /*2570*/  STS [R26], R35 ;  /* 0x000000231a007388 */ /* 0x0003e80000000800 */
[----:B------:R1:W-:Y:S02]  /*2580*/  STS [R28], R11 ;  /* 0x0000000b1c007388 */ /* 0x0003e40000000800 */
.L_x_3:
[----:B------:R-:W-:Y:S05]  /*2590*/  BSYNC.RECONVERGENT B0 ;  /* 0x0000000000007941 */ /* 0x000fea0003800200 */
.L_x_2:
[----:B-1----:R-:W0:Y:S01]  /*25a0*/  S2R R3, SR_TID.X ;  /* 0x0000000000037919 */ /* 0x002e220000002100 */
[----:B------:R-:W-:Y:S01]  /*25b0*/  BAR.SYNC.DEFER_BLOCKING 0x0 ;  /* 0x0000000000007b1d */ /* 0x000fe20000010000 */
[----:B0-----:R-:W-:-:S13]  /*25c0*/  ISETP.GT.U32.AND P0, PT, R3, 0x7c, PT ;  /* 0x0000007c0300780c */ /* 0x001fda0003f04070 */
[----:B------:R-:W-:Y:S05]  /*25d0*/  @P0 EXIT ;  /* 0x000000000000094d */ /* 0x000fea0003800000 */
[----:B------:R-:W-:Y:S01]  /*25e0*/  LOP3.LUT R4, R3, 0xffff, RZ, 0xc0, !PT ;  /* 0x0000ffff03047812 */ /* 0x000fe200078ec0ff */
[----:B------:R-:W0:Y:S01]  /*25f0*/  S2R R17, SR_CgaCtaId ;  /* 0x0000000000117919 */ /* 0x000e220000008800 */
[----:B------:R-:W1:Y:S01]  /*2600*/  LDCU UR4, c[0x0][0x3ac] ;  /* 0x00007580ff0477ac */ /* 0x000e620008000800 */
[----:B------:R-:W2:Y:S01]  /*2610*/  LDC.64 R24, c[0x0][0x428] ;  /* 0x00010a00ff187b82 */ /* 0x000ea20000000a00 */
[----:B------:R-:W-:Y:S01]  /*2620*/  MOV R6, 0x400 ;  /* 0x0000040000067802 */ /* 0x000fe20000000f00 */
[----:B------:R-:W-:-:S03]  /*2630*/  IMAD R4, R4, 0xa3e, RZ ;  /* 0x00000a3e04047824 */ /* 0x000fc600078e02ff */
[C---:B------:R-:W-:Y:S02]  /*2640*/  IADD3 R10, PT, PT, R6.reuse, 0x17d4, RZ ;  /* 0x000017d4060a7810 */ /* 0x040fe40007ffe0ff */
[----:B------:R-:W-:Y:S01]  /*2650*/  SHF.R.U32.HI R28, RZ, 0x10, R4 ;  /* 0x00000010ff1c7819 */ /* 0x000fe20000011604 */
[----:B------:R-:W3:Y:S01]  /*2660*/  LDC.64 R26, c[0x0][0x420] ;  /* 0x00010800ff1a7b82 */ /* 0x000ee20000000a00 */
[C---:B------:R-:W-:Y:S02]  /*2670*/  IADD3 R18, PT, PT, R6.reuse, 0x5dc, RZ ;  /* 0x000005dc06127810 */ /* 0x040fe40007ffe0ff */
[----:B------:R-:W-:Y:S01]  /*2680*/  IADD3 R34, PT, PT, R6, 0x1194, RZ ;  /* 0x0000119406227810 */ /* 0x000fe20007ffe0ff */
[----:B------:R-:W-:Y:S01]  /*2690*/  IMAD R29, R28, -0x19, R3 ;  /* 0xffffffe71c1d7824 */ /* 0x000fe200078e0203 */
[----:B------:R-:W-:-:S03]  /*26a0*/  IADD3 R30, PT, PT, R6, 0xbb8, RZ ;  /* 0x00000bb8061e7810 */ /* 0x000fc60007ffe0ff */
[----:B------:R-:W4:Y:S01]  /*26b0*/  LDC.64 R8, c[0x0][0x418] ;  /* 0x00010600ff087b82 */ /* 0x000f220000000a00 */
[----:B------:R-:W-:Y:S02]  /*26c0*/  PRMT R4, R29, 0x9910, RZ ;  /* 0x000099101d047816 */ /* 0x000fe400000000ff */
[----:B-1----:R-:W-:Y:S01]  /*26d0*/  ISETP.NE.AND P0, PT, RZ, UR4, PT ;  /* 0x00000004ff007c0c */ /* 0x002fe2000bf05270 */
[----:B------:R-:W1:Y:S02]  /*26e0*/  LDCU UR4, c[0x0][0x5b8] ;  /* 0x0000b700ff0477ac */ /* 0x000e640008000800 */
[----:B------:R-:W-:-:S05]  /*26f0*/  IMAD R4, R4, 0x6667, RZ ;  /* 0x0000666704047824 */ /* 0x000fca00078e02ff */
[----:B------:R-:W-:Y:S02]  /*2700*/  SHF.R.S32.HI R5, RZ, 0x10, R4 ;  /* 0x00000010ff057819 */ /* 0x000fe40000011404 */
[----:B0-----:R-:W-:Y:S02]  /*2710*/  LEA R23, R17, R10, 0x18 ;  /* 0x0000000a11177211 */ /* 0x001fe400078ec0ff */
[----:B------:R-:W-:Y:S01]  /*2720*/  LOP3.LUT R5, R5, 0xffff, RZ, 0xc0, !PT ;  /* 0x0000ffff05057812 */ /* 0x000fe200078ec0ff */
[----:B------:R-:W0:Y:S01]  /*2730*/  @P0 LDC.64 R10, c[0x0][0x3b8] ;  /* 0x0000ee00ff0a0b82 */ /* 0x000e220000000a00 */
[----:B------:R-:W-:Y:S02]  /*2740*/  LEA R31, R17, R30, 0x18 ;  /* 0x0000001e111f7211 */ /* 0x000fe400078ec0ff */
[--C-:B------:R-:W-:Y:S02]  /*2750*/  SHF.R.U32.HI R7, RZ, 0xf, R5.reuse ;  /* 0x0000000fff077819 */ /* 0x100fe40000011605 */
[----:B------:R-:W-:-:S02]  /*2760*/  SHF.R.U32.HI R5, RZ, 0xf, R5 ;  /* 0x0000000fff057819 */ /* 0x000fc40000011605 */
[C---:B------:R-:W-:Y:S02]  /*2770*/  LEA.HI.SX32 R7, R4.reuse, R7, 0xf ;  /* 0x0000000704077211 */ /* 0x040fe400078f7aff */
[----:B------:R-:W-:Y:S01]  /*2780*/  LEA.HI.SX32 R5, R4, R5, 0xf ;  /* 0x0000000504057211 */ /* 0x000fe200078f7aff */
[----:B------:R-:W-:Y:S01]  /*2790*/  IMAD R4, R28, 0x19, RZ ;  /* 0x000000191c047824 */ /* 0x000fe200078e02ff */
[----:B------:R-:W-:Y:S02]  /*27a0*/  PRMT R7, R7, 0x9910, RZ ;  /* 0x0000991007077816 */ /* 0x000fe400000000ff */
[----:B------:R-:W-:Y:S02]  /*27b0*/  PRMT R32, R5, 0x9910, RZ ;  /* 0x0000991005207816 */ /* 0x000fe400000000ff */
[----:B------:R-:W-:Y:S02]  /*27c0*/  MOV R5, R7 ;  /* 0x0000000700057202 */ /* 0x000fe40000000f00 */
[----:B------:R-:W-:Y:S01]  /*27d0*/  LEA R7, R17, R18, 0x18 ;  /* 0x0000001211077211 */ /* 0x000fe200078ec0ff */
[----:B------:R-:W-:-:S02]  /*27e0*/  IMAD R29, R32, -0x5, R29 ;  /* 0xfffffffb201d7824 */ /* 0x000fc400078e021d */
[----:B------:R-:W-:Y:S02]  /*27f0*/  IMAD R5, R28, 0x5, R5 ;  /* 0x000000051c057824 */ /* 0x000fe400078e0205 */
[C---:B------:R-:W-:Y:S01]  /*2800*/  IMAD R35, R29.reuse, 0x14, R23 ;  /* 0x000000141d237824 */ /* 0x040fe200078e0217 */
[----:B------:R-:W-:Y:S01]  /*2810*/  IADD3 R33, PT, PT, R29, R4, RZ ;  /* 0x000000041d217210 */ /* 0x000fe20007ffe0ff */
[----:B--2---:R-:W-:-:S03]  /*2820*/  IMAD.WIDE R24, R5, 0x4, R24 ;  /* 0x0000000405187825 */ /* 0x004fc600078e0218 */
[----:B------:R-:W-:Y:S01]  /*2830*/  LDS R36, [R35+0x4] ;  /* 0x0000040023247984 */ /* 0x000fe20000000800 */
[----:B------:R-:W-:Y:S02]  /*2840*/  IMAD R5, R28, -0x14, R33 ;  /* 0xffffffec1c057824 */ /* 0x000fe400078e0221 */
[----:B------:R-:W-:Y:S01]  /*2850*/  IMAD R29, R32, 0x5, R29 ;  /* 0x00000005201d7824 */ /* 0x000fe200078e021d */
[----:B------:R-:W2:Y:S01]  /*2860*/  LDG.E.CONSTANT R24, desc[UR14][R24.64] ;  /* 0x0000000e18187981 */ /* 0x000ea2000c1e9900 */
[----:B---3--:R-:W-:Y:S01]  /*2870*/  IMAD.WIDE R26, R5, 0x4, R26 ;  /* 0x00000004051a7825 */ /* 0x008fe200078e021a */
[----:B------:R-:W-:-:S03]  /*2880*/  LEA R5, R17, R34, 0x18 ;  /* 0x0000002211057211 */ /* 0x000fc600078ec0ff */
[----:B------:R-:W-:Y:S02]  /*2890*/  IMAD R4, R32, 0x5, R4 ;  /* 0x0000000520047824 */ /* 0x000fe400078e0204 */
[----:B------:R3:W5:Y:S01]  /*28a0*/  LDG.E.CONSTANT R26, desc[UR14][R26.64] ;  /* 0x0000000e1a1a7981 */ /* 0x000762000c1e9900 */
[----:B----4-:R-:W-:Y:S01]  /*28b0*/  IMAD.WIDE R18, R29, 0x4, R8 ;  /* 0x000000041d127825 */ /* 0x010fe200078e0208 */
[----:B------:R-:W-:Y:S02]  /*28c0*/  @P0 MOV R9, 0x3 ;  /* 0x0000000300090802 */ /* 0x000fe40000000f00 */
[C---:B------:R-:W-:Y:S02]  /*28d0*/  LEA R34, R4.reuse, R7, 0x2 ;  /* 0x0000000704227211 */ /* 0x040fe400078e10ff */
[----:B------:R-:W-:Y:S01]  /*28e0*/  LEA R31, R4, R31, 0x2 ;  /* 0x0000001f041f7211 */ /* 0x000fe200078e10ff */
[----:B------:R4:W2:Y:S01]  /*28f0*/  LDG.E.CONSTANT R18, desc[UR14][R18.64] ;  /* 0x0000000e12127981 */ /* 0x0008a2000c1e9900 */
[----:B------:R-:W-:Y:S01]  /*2900*/  @P0 IMAD R9, R2, R9, -0x3 ;  /* 0xfffffffd02090424 */ /* 0x000fe200078e0209 */
[----:B------:R-:W-:-:S02]  /*2910*/  LEA R30, R4, R5, 0x2 ;  /* 0x00000005041e7211 */ /* 0x000fc400078e10ff */
[----:B------:R-:W-:Y:S01]  /*2920*/  LDS R4, [R35] ;  /* 0x0000000023047984 */ /* 0x000fe20000000800 */
[----:B0-----:R-:W-:-:S03]  /*2930*/  @P0 IMAD.WIDE R8, R9, 0x4, R10 ;  /* 0x0000000409080825 */ /* 0x001fc600078e020a */
[----:B------:R-:W0:Y:S04]  /*2940*/  LDS R41, [R34] ;  /* 0x0000000022297984 */ /* 0x000e280000000800 */
[----:B------:R-:W2:Y:S04]  /*2950*/  @P0 LDG.E R10, desc[UR14][R8.64] ;  /* 0x0000000e080a0981 */ /* 0x000ea8000c1e1900 */
[----:B------:R-:W2:Y:S04]  /*2960*/  @P0 LDG.E R11, desc[UR14][R8.64+0x4] ;  /* 0x0000040e080b0981 */ /* 0x000ea8000c1e1900 */
[----:B------:R-:W2:Y:S04]  /*2970*/  @P0 LDG.E R25, desc[UR14][R8.64+0x8] ;  /* 0x0000080e08190981 */ /* 0x000ea8000c1e1900 */
[----:B------:R-:W1:Y:S04]  /*2980*/  LDS R7, [R31] ;  /* 0x000000001f077984 */ /* 0x000e680000000800 */
[----:B------:R-:W1:Y:S04]  /*2990*/  LDS R39, [R34+0x4] ;  /* 0x0000040022277984 */ /* 0x000e680000000800 */
[----:B------:R-:W1:Y:S04]  /*29a0*/  LDS R5, [R30] ;  /* 0x000000001e057984 */ /* 0x000e680000000800 */
[----:B---3--:R-:W3:Y:S04]  /*29b0*/  LDS R27, [R31+0x4] ;  /* 0x000004001f1b7984 */ /* 0x008ee80000000800 */
[----:B------:R-:W3:Y:S04]  /*29c0*/  LDS R37, [R30+0x4] ;  /* 0x000004001e257984 */ /* 0x000ee80000000800 */
[----:B------:R-:W-:Y:S01]  /*29d0*/  LDS R40, [R30+0x8] ;  /* 0x000008001e287984 */ /* 0x000fe20000000800 */
[----:B0-----:R-:W-:-:S03]  /*29e0*/  FFMA R43, R4, R41, RZ ;  /* 0x00000029042b7223 */ /* 0x001fc600000000ff */
[----:B----4-:R-:W-:Y:S01]  /*29f0*/  LDS R19, [R34+0xc] ;  /* 0x00000c0022137984 */ /* 0x010fe20000000800 */
[----:B-1----:R-:W-:-:S03]  /*2a00*/  FFMA R41, R4, R7, RZ ;  /* 0x0000000704297223 */ /* 0x002fc600000000ff */
[----:B------:R-:W-:Y:S01]  /*2a10*/  LDS R7, [R34+0x8] ;  /* 0x0000080022077984 */ /* 0x000fe20000000800 */
[----:B------:R-:W-:-:S03]  /*2a20*/  FFMA R38, R36, R39, R43 ;  /* 0x0000002724267223 */ /* 0x000fc6000000002b */
[----:B------:R-:W0:Y:S01]  /*2a30*/  LDS R39, [R35+0x8] ;  /* 0x0000080023277984 */ /* 0x000e220000000800 */
[----:B------:R-:W-:-:S03]  /*2a40*/  FFMA R44, R4, R5, RZ ;  /* 0x00000005042c7223 */ /* 0x000fc600000000ff */
[----:B------:R-:W1:Y:S01]  /*2a50*/  LDS R5, [R31+0x8] ;  /* 0x000008001f057984 */ /* 0x000e620000000800 */
[----:B---3--:R-:W-:-:S03]  /*2a60*/  FFMA R42, R36, R27, R41 ;  /* 0x0000001b242a7223 */ /* 0x008fc60000000029 */
[----:B------:R-:W3:Y:S04]  /*2a70*/  LDS R4, [R35+0xc] ;  /* 0x00000c0023047984 */ /* 0x000ee80000000800 */
[----:B------:R-:W4:Y:S04]  /*2a80*/  LDS R27, [R31+0xc] ;  /* 0x00000c001f1b7984 */ /* 0x000f280000000800 */
[----:B------:R-:W4:Y:S01]  /*2a90*/  LDS R41, [R30+0xc] ;  /* 0x00000c001e297984 */ /* 0x000f220000000800 */
[----:B------:R-:W-:Y:S01]  /*2aa0*/  FFMA R37, R36, R37, R44 ;  /* 0x0000002524257223 */ /* 0x000fe2000000002c */
[----:B------:R-:W-:-:S02]  /*2ab0*/  IADD3 R44, PT, PT, R6, 0x1388, RZ ;  /* 0x00001388062c7810 */ /* 0x000fc40007ffe0ff */
[----:B------:R-:W-:Y:S02]  /*2ac0*/  LDS R36, [R35+0x10] ;  /* 0x0000100023247984 */ /* 0x000fe40000000800 */
[----:B------:R-:W-:Y:S02]  /*2ad0*/  LEA R44, R17, R44, 0x18 ;  /* 0x0000002c112c7211 */ /* 0x000fe400078ec0ff */
[----:B------:R1:W4:Y:S04]  /*2ae0*/  LDS R43, [R34+0x10] ;  /* 0x00001000222b7984 */ /* 0x0003280000000800 */
[----:B------:R-:W4:Y:S01]  /*2af0*/  LDS R31, [R31+0x10] ;  /* 0x000010001f1f7984 */ /* 0x000f220000000800 */
[----:B0-----:R-:W-:Y:S01]  /*2b00*/  FFMA R7, R39, R7, R38 ;  /* 0x0000000727077223 */ /* 0x001fe20000000026 */
[----:B------:R-:W-:-:S02]  /*2b10*/  IADD3 R38, PT, PT, R6, 0x7d0, RZ ;  /* 0x000007d006267810 */ /* 0x000fc40007ffe0ff */
[----:B------:R-:W0:Y:S01]  /*2b20*/  LDS R30, [R30+0x10] ;  /* 0x000010001e1e7984 */ /* 0x000e220000000800 */
[----:B-1----:R-:W-:Y:S01]  /*2b30*/  FFMA R5, R39, R5, R42 ;  /* 0x0000000527057223 */ /* 0x002fe2000000002a */
[----:B------:R-:W-:Y:S02]  /*2b40*/  IADD3 R42, PT, PT, R6, 0xdac, RZ ;  /* 0x00000dac062a7810 */ /* 0x000fe40007ffe0ff */
[----:B------:R-:W-:Y:S01]  /*2b50*/  LEA R38, R17, R38, 0x18 ;  /* 0x0000002611267211 */ /* 0x000fe200078ec0ff */
[----:B------:R-:W-:Y:S01]  /*2b60*/  FFMA R40, R39, R40, R37 ;  /* 0x0000002827287223 */ /* 0x000fe20000000025 */
[----:B------:R-:W-:Y:S01]  /*2b70*/  LEA R42, R17, R42, 0x18 ;  /* 0x0000002a112a7211 */ /* 0x000fe200078ec0ff */
[----:B------:R-:W-:Y:S01]  /*2b80*/  IMAD R34, R32, 0x14, R23 ;  /* 0x0000001420227824 */ /* 0x000fe200078e0217 */
[C---:B------:R-:W-:Y:S01]  /*2b90*/  LEA R35, R33.reuse, R38, 0x2 ;  /* 0x0000002621237211 */ /* 0x040fe200078e10ff */
[C---:B---3--:R-:W-:Y:S01]  /*2ba0*/  FFMA R19, R4.reuse, R19, R7 ;  /* 0x0000001304137223 */ /* 0x048fe20000000007 */
[C---:B------:R-:W-:Y:S01]  /*2bb0*/  LEA R37, R33.reuse, R42, 0x2 ;  /* 0x0000002a21257211 */ /* 0x040fe200078e10ff */
[C---:B----4-:R-:W-:Y:S01]  /*2bc0*/  FFMA R27, R4.reuse, R27, R5 ;  /* 0x0000001b041b7223 */ /* 0x050fe20000000005 */
[----:B------:R-:W-:Y:S01]  /*2bd0*/  LEA R32, R33, R44, 0x2 ;  /* 0x0000002c21207211 */ /* 0x000fe200078e10ff */
[----:B------:R-:W-:Y:S01]  /*2be0*/  FFMA R33, R4, R41, R40 ;  /* 0x0000002904217223 */ /* 0x000fe20000000028 */
[----:B------:R-:W-:Y:S04]  /*2bf0*/  LDS R39, [R34+0x4] ;  /* 0x0000040022277984 */ /* 0x000fe80000000800 */
[----:B------:R-:W-:Y:S04]  /*2c00*/  LDS R4, [R34] ;  /* 0x0000000022047984 */ /* 0x000fe80000000800 */
[----:B------:R-:W1:Y:S04]  /*2c10*/  LDS R41, [R35] ;  /* 0x0000000023297984 */ /* 0x000e680000000800 */
[----:B------:R-:W3:Y:S04]  /*2c20*/  LDS R5, [R32] ;  /* 0x0000000020057984 */ /* 0x000ee80000000800 */
[----:B------:R-:W4:Y:S04]  /*2c30*/  LDS R7, [R37] ;  /* 0x0000000025077984 */ /* 0x000f280000000800 */
[----:B------:R-:W4:Y:S04]  /*2c40*/  LDS R42, [R35+0x14] ;  /* 0x00001400232a7984 */ /* 0x000f280000000800 */
[----:B------:R-:W4:Y:S04]  /*2c50*/  LDS R40, [R37+0x14] ;  /* 0x0000140025287984 */ /* 0x000f280000000800 */
[----:B------:R-:W4:Y:S01]  /*2c60*/  LDS R38, [R32+0x14] ;  /* 0x0000140020267984 */ /* 0x000f220000000800 */
[C---:B------:R-:W-:Y:S01]  /*2c70*/  FFMA R19, R36.reuse, R43, R19 ;  /* 0x0000002b24137223 */ /* 0x040fe20000000013 */
[C---:B------:R-:W-:Y:S01]  /*2c80*/  FFMA R27, R36.reuse, R31, R27 ;  /* 0x0000001f241b7223 */ /* 0x040fe2000000001b */
[----:B0-----:R-:W-:Y:S01]  /*2c90*/  FFMA R33, R36, R30, R33 ;  /* 0x0000001e24217223 */ /* 0x001fe20000000021 */
[----:B------:R-:W-:Y:S01]  /*2ca0*/  IADD3 R30, PT, PT, R6, 0xfa0, RZ ;  /* 0x00000fa0061e7810 */ /* 0x000fe20007ffe0ff */
[----:B------:R-:W-:Y:S01]  /*2cb0*/  IMAD R23, R28, 0x14, R23 ;  /* 0x000000141c177824 */ /* 0x000fe200078e0217 */
[----:B------:R-:W-:Y:S01]  /*2cc0*/  LDS R45, [R32+0x50] ;  /* 0x00005000202d7984 */ /* 0x000fe20000000800 */
[----:B-1----:R-:W-:-:S03]  /*2cd0*/  FFMA R36, R4, R41, RZ ;  /* 0x0000002904247223 */ /* 0x002fc600000000ff */
[----:B------:R-:W-:Y:S01]  /*2ce0*/  LDS R41, [R35+0x28] ;  /* 0x0000280023297984 */ /* 0x000fe20000000800 */
[C---:B---3--:R-:W-:Y:S01]  /*2cf0*/  FFMA R31, R4.reuse, R5, RZ ;  /* 0x00000005041f7223 */ /* 0x048fe200000000ff */
[----:B----4-:R-:W-:Y:S01]  /*2d00*/  FFMA R7, R4, R7, RZ ;  /* 0x0000000704077223 */ /* 0x010fe200000000ff */
[C---:B------:R-:W-:Y:S02]  /*2d10*/  FFMA R5, R39.reuse, R42, R36 ;  /* 0x0000002a27057223 */ /* 0x040fe40000000024 */
[----:B------:R-:W0:Y:S04]  /*2d20*/  LDS R36, [R34+0x8] ;  /* 0x0000080022247984 */ /* 0x000e280000000800 */
[----:B------:R-:W1:Y:S01]  /*2d30*/  LDS R42, [R37+0x28] ;  /* 0x00002800252a7984 */ /* 0x000e620000000800 */
[C---:B------:R-:W-:Y:S01]  /*2d40*/  FFMA R7, R39.reuse, R40, R7 ;  /* 0x0000002827077223 */ /* 0x040fe20000000007 */
[----:B------:R-:W-:Y:S01]  /*2d50*/  FFMA R4, R39, R38, R31 ;  /* 0x0000002627047223 */ /* 0x000fe2000000001f */
[C---:B------:R-:W-:Y:S01]  /*2d60*/  IADD3 R40, PT, PT, R6.reuse, 0x9c4, RZ ;  /* 0x000009c406287810 */ /* 0x040fe20007ffe0ff */
[----:B------:R-:W3:Y:S01]  /*2d70*/  LDS R39, [R32+0x28] ;  /* 0x0000280020277984 */ /* 0x000ee20000000800 */
[----:B------:R-:W-:-:S02]  /*2d80*/  IADD3 R38, PT, PT, R6, 0x157c, RZ ;  /* 0x0000157c06267810 */ /* 0x000fc40007ffe0ff */
[C---:B------:R-:W-:Y:S01]  /*2d90*/  LEA R6, R17.reuse, R30, 0x18 ;  /* 0x0000001e11067211 */ /* 0x040fe200078ec0ff */
[----:B------:R-:W-:Y:S01]  /*2da0*/  LDS R31, [R35+0x3c] ;  /* 0x00003c00231f7984 */ /* 0x000fe20000000800 */
[----:B------:R-:W-:-:S03]  /*2db0*/  LEA R40, R17, R40, 0x18 ;  /* 0x0000002811287211 */ /* 0x000fc600078ec0ff */
[----:B------:R-:W4:Y:S01]  /*2dc0*/  LDS R30, [R34+0xc] ;  /* 0x00000c00221e7984 */ /* 0x000f220000000800 */
[----:B------:R-:W-:-:S03]  /*2dd0*/  LEA R38, R17, R38, 0x18 ;  /* 0x0000002611267211 */ /* 0x000fc600078ec0ff */
[----:B------:R-:W4:Y:S01]  /*2de0*/  LDS R17, [R37+0x3c] ;  /* 0x00003c0025117984 */ /* 0x000f220000000800 */
[----:B------:R-:W-:-:S03]  /*2df0*/  LEA R6, R29, R6, 0x2 ;  /* 0x000000061d067211 */ /* 0x000fc600078e10ff */
[----:B------:R-:W-:Y:S04]  /*2e00*/  LDS R34, [R34+0x10] ;  /* 0x0000100022227984 */ /* 0x000fe80000000800 */
[----:B------:R-:W4:Y:S04]  /*2e10*/  LDS R35, [R35+0x50] ;  /* 0x0000500023237984 */ /* 0x000f280000000800 */
[----:B------:R-:W-:Y:S01]  /*2e20*/  LDS R44, [R6+0x190] ;  /* 0x00019000062c7984 */ /* 0x000fe20000000800 */
[C---:B0-----:R-:W-:Y:S01]  /*2e30*/  FFMA R5, R36.reuse, R41, R5 ;  /* 0x0000002924057223 */ /* 0x041fe20000000005 */
[----:B-1----:R-:W-:Y:S01]  /*2e40*/  FFMA R42, R36, R42, R7 ;  /* 0x0000002a242a7223 */ /* 0x002fe20000000007 */
[----:B------:R-:W-:-:S02]  /*2e50*/  LEA R7, R29, R40, 0x2 ;  /* 0x000000281d077211 */ /* 0x000fc400078e10ff */
[----:B------:R-:W-:Y:S01]  /*2e60*/  LEA R29, R29, R38, 0x2 ;  /* 0x000000261d1d7211 */ /* 0x000fe200078e10ff */
[----:B---3--:R-:W-:Y:S01]  /*2e70*/  FFMA R41, R36, R39, R4 ;  /* 0x0000002724297223 */ /* 0x008fe20000000004 */
[----:B------:R-:W0:Y:S04]  /*2e80*/  LDS R40, [R32+0x3c] ;  /* 0x00003c0020287984 */ /* 0x000e280000000800 */
[----:B------:R-:W-:Y:S01]  /*2e90*/  LDS R4, [R23] ;  /* 0x0000000017047984 */ /* 0x000fe20000000800 */
[----:B----4-:R-:W-:-:S03]  /*2ea0*/  FFMA R31, R30, R31, R5 ;  /* 0x0000001f1e1f7223 */ /* 0x010fc60000000005 */
[----:B------:R-:W1:Y:S04]  /*2eb0*/  LDS R38, [R7] ;  /* 0x0000000007267984 */ /* 0x000e680000000800 */
[----:B------:R-:W3:Y:S01]  /*2ec0*/  LDS R5, [R6] ;  /* 0x0000000006057984 */ /* 0x000ee20000000800 */
[----:B------:R-:W-:-:S03]  /*2ed0*/  FFMA R43, R30, R17, R42 ;  /* 0x000000111e2b7223 */ /* 0x000fc6000000002a */
[----:B------:R-:W-:Y:S04]  /*2ee0*/  LDS R17, [R23+0x4] ;  /* 0x0000040017117984 */ /* 0x000fe80000000800 */
[----:B------:R-:W4:Y:S04]  /*2ef0*/  LDS R28, [R7+0x64] ;  /* 0x00006400071c7984 */ /* 0x000f280000000800 */
[----:B------:R3:W5:Y:S04]  /*2f00*/  LDS R42, [R37+0x50] ;  /* 0x00005000252a7984 */ /* 0x0007680000000800 */
[----:B------:R-:W5:Y:S04]  /*2f10*/  LDS R36, [R6+0x64] ;  /* 0x0000640006247984 */ /* 0x000f680000000800 */
[----:B------:R-:W2:Y:S01]  /*2f20*/  LDS R39, [R29] ;  /* 0x000000001d277984 */ /* 0x000ea20000000800 */
[----:B------:R-:W-:-:S03]  /*2f30*/  FFMA R31, R34, R35, R31 ;  /* 0x00000023221f7223 */ /* 0x000fc6000000001f */
[----:B------:R-:W-:Y:S01]  /*2f40*/  LDS R32, [R29+0xc8] ;  /* 0x0000c8001d207984 */ /* 0x000fe20000000800 */
[----:B0-----:R-:W-:-:S03]  /*2f50*/  FFMA R41, R30, R40, R41 ;  /* 0x000000281e297223 */ /* 0x001fc60000000029 */
[----:B------:R-:W0:Y:S01]  /*2f60*/  LDS R30, [R29+0x64] ;  /* 0x000064001d1e7984 */ /* 0x000e220000000800 */
[C---:B-1----:R-:W-:Y:S01]  /*2f70*/  FFMA R38, R4.reuse, R38, RZ ;  /* 0x0000002604267223 */ /* 0x042fe200000000ff */
[----:B---3--:R-:W-:Y:S01]  /*2f80*/  FFMA R5, R4, R5, RZ ;  /* 0x0000000504057223 */ /* 0x008fe200000000ff */
[----:B------:R-:W-:Y:S01]  /*2f90*/  FFMA R37, R34, R45, R41 ;  /* 0x0000002d22257223 */ /* 0x000fe20000000029 */
[----:B------:R-:W-:Y:S04]  /*2fa0*/  LDS R40, [R23+0x10] ;  /* 0x0000100017287984 */ /* 0x000fe80000000800 */
[----:B------:R-:W-:Y:S01]  /*2fb0*/  LDS R45, [R7+0x12c] ;  /* 0x00012c00072d7984 */ /* 0x000fe20000000800 */
[----:B----4-:R-:W-:-:S03]  /*2fc0*/  FFMA R28, R17, R28, R38 ;  /* 0x0000001c111c7223 */ /* 0x010fc60000000026 */
[----:B------:R-:W-:Y:S01]  /*2fd0*/  LDS R41, [R29+0x12c] ;  /* 0x00012c001d297984 */ /* 0x000fe20000000800 */
[----:B-----5:R-:W-:-:S03]  /*2fe0*/  FFMA R35, R34, R42, R43 ;  /* 0x0000002a22237223 */ /* 0x020fc6000000002b */
[----:B------:R-:W-:Y:S01]  /*2ff0*/  LDS R34, [R6+0xc8] ;  /* 0x0000c80006227984 */ /* 0x000fe20000000800 */
[----:B------:R-:W-:-:S03]  /*3000*/  FFMA R5, R17, R36, R5 ;  /* 0x0000002411057223 */ /* 0x000fc60000000005 */
[----:B------:R-:W-:Y:S01]  /*3010*/  LDS R36, [R7+0xc8] ;  /* 0x0000c80007247984 */ /* 0x000fe20000000800 */
[----:B--2---:R-:W-:-:S03]  /*3020*/  FFMA R38, R4, R39, RZ ;  /* 0x0000002704267223 */ /* 0x004fc600000000ff */
[----:B------:R-:W1:Y:S04]  /*3030*/  LDS R39, [R23+0x8] ;  /* 0x0000080017277984 */ /* 0x000e680000000800 */
[----:B------:R1:W2:Y:S04]  /*3040*/  LDS R4, [R23+0xc] ;  /* 0x00000c0017047984 */ /* 0x0002a80000000800 */
[----:B------:R-:W3:Y:S04]  /*3050*/  LDS R43, [R6+0x12c] ;  /* 0x00012c00062b7984 */ /* 0x000ee80000000800 */
[----:B------:R-:W4:Y:S04]  /*3060*/  LDS R42, [R7+0x190] ;  /* 0x00019000072a7984 */ /* 0x000f280000000800 */
[----:B------:R-:W5:Y:S01]  /*3070*/  LDS R29, [R29+0x190] ;  /* 0x000190001d1d7984 */ /* 0x000f620000000800 */
[----:B0-----:R-:W-:Y:S01]  /*3080*/  FFMA R17, R17, R30, R38 ;  /* 0x0000001e11117223 */ /* 0x001fe20000000026 */
[-C--:B------:R-:W-:Y:S01]  /*3090*/  FMUL R30, R31, R26.reuse ;  /* 0x0000001a1f1e7220 */ /* 0x080fe20000400000 */
[-C--:B------:R-:W-:Y:S01]  /*30a0*/  FMUL R38, R35, R26.reuse ;  /* 0x0000001a23267220 */ /* 0x080fe20000400000 */
[----:B------:R-:W-:-:S02]  /*30b0*/  FMUL R26, R37, R26 ;  /* 0x0000001a251a7220 */ /* 0x000fc40000400000 */
[-C--:B------:R-:W-:Y:S01]  /*30c0*/  FFMA R19, R19, R24.reuse, R30 ;  /* 0x0000001813137223 */ /* 0x080fe2000000001e */
[-C--:B------:R-:W-:Y:S01]  /*30d0*/  FFMA R38, R27, R24.reuse, R38 ;  /* 0x000000181b267223 */ /* 0x080fe20000000026 */
[----:B------:R-:W-:Y:S01]  /*30e0*/  FFMA R26, R33, R24, R26 ;  /* 0x00000018211a7223 */ /* 0x000fe2000000001a */
[C---:B-1----:R-:W-:Y:S01]  /*30f0*/  FFMA R23, R39.reuse, R36, R28 ;  /* 0x0000002427177223 */ /* 0x042fe2000000001c */
[C---:B------:R-:W-:Y:S01]  /*3100*/  FFMA R34, R39.reuse, R34, R5 ;  /* 0x0000002227227223 */ /* 0x040fe20000000005 */
[----:B------:R-:W-:Y:S02]  /*3110*/  FFMA R32, R39, R32, R17 ;  /* 0x0000002027207223 */ /* 0x000fe40000000011 */
[C---:B--2---:R-:W-:Y:S02]  /*3120*/  FFMA R23, R4.reuse, R45, R23 ;  /* 0x0000002d04177223 */ /* 0x044fe40000000017 */
[C---:B------:R-:W-:Y:S01]  /*3130*/  FFMA R32, R4.reuse, R41, R32 ;  /* 0x0000002904207223 */ /* 0x040fe20000000020 */
[----:B---3--:R-:W-:Y:S01]  /*3140*/  FFMA R43, R4, R43, R34 ;  /* 0x0000002b042b7223 */ /* 0x008fe20000000022 */
[----:B----4-:R-:W-:-:S03]  /*3150*/  FFMA R42, R40, R42, R23 ;  /* 0x0000002a282a7223 */ /* 0x010fc60000000017 */
[C---:B------:R-:W-:Y:S01]  /*3160*/  FFMA R43, R40.reuse, R44, R43 ;  /* 0x0000002c282b7223 */ /* 0x040fe2000000002b */
[----:B-----5:R-:W-:Y:S01]  /*3170*/  FFMA R29, R40, R29, R32 ;  /* 0x0000001d281d7223 */ /* 0x020fe20000000020 */
[-C--:B------:R-:W-:Y:S02]  /*3180*/  FFMA R19, R42, R18.reuse, R19 ;  /* 0x000000122a137223 */ /* 0x080fe40000000013 */
[-C--:B------:R-:W-:Y:S01]  /*3190*/  FFMA R38, R43, R18.reuse, R38 ;  /* 0x000000122b267223 */ /* 0x080fe20000000026 */
[----:B------:R-:W-:Y:S01]  /*31a0*/  FFMA R29, R29, R18, R26 ;  /* 0x000000121d1d7223 */ /* 0x000fe2000000001a */
[----:B------:R-:W-:Y:S02]  /*31b0*/  FADD R22, R22, -R19 ;  /* 0x8000001316167221 */ /* 0x000fe40000000000 */
[----:B------:R-:W-:Y:S01]  /*31c0*/  FADD R21, R21, -R38 ;  /* 0x8000002615157221 */ /* 0x000fe20000000000 */
[----:B------:R-:W-:Y:S01]  /*31d0*/  ISETP.NE.AND P1, PT, RZ, UR4, PT ;  /* 0x00000004ff007c0c */ /* 0x000fe2000bf25270 */
[----:B------:R-:W-:-:S03]  /*31e0*/  FADD R20, R20, -R29 ;  /* 0x8000001d14147221 */ /* 0x000fc60000000000 */
[----:B------:R-:W-:Y:S02]  /*31f0*/  FSEL R19, -R19, R22, !P1 ;  /* 0x0000001613137208 */ /* 0x000fe40004800100 */
[----:B------:R-:W-:Y:S02]  /*3200*/  FSEL R21, -R38, R21, !P1 ;  /* 0x0000001526157208 */ /* 0x000fe40004800100 */
[----:B------:R-:W-:Y:S01]  /*3210*/  FSEL R20, -R29, R20, !P1 ;  /* 0x000000141d147208 */ /* 0x000fe20004800100 */
[----:B------:R-:W-:Y:S02]  /*3220*/  @P0 FADD R5, R19, R10 ;  /* 0x0000000a13050221 */ /* 0x000fe40000000000 */
[----:B------:R-:W-:Y:S02]  /*3230*/  @P0 FADD R11, R21, R11 ;  /* 0x0000000b150b0221 */ /* 0x000fe40000000000 */
[----:B------:R-:W-:Y:S01]  /*3240*/  @P0 FADD R25, R20, R25 ;  /* 0x0000001914190221 */ /* 0x000fe20000000000 */
[----:B------:R0:W-:Y:S04]  /*3250*/  @P0 STG.E desc[UR14][R8.64], R5 ;  /* 0x0000000508000986 */ /* 0x0001e8000c10190e */
[----:B------:R0:W-:Y:S04]  /*3260*/  @P0 STG.E desc[UR14][R8.64+0x4], R11 ;  /* 0x0000040b08000986 */ /* 0x0001e8000c10190e */
[----:B------:R0:W-:Y:S01]  /*3270*/  @P0 STG.E desc[UR14][R8.64+0x8], R25 ;  /* 0x0000081908000986 */ /* 0x0001e2000c10190e */
[----:B------:R-:W-:Y:S05]  /*3280*/  @P0 BRA `(.L_x_10) ;  /* 0x00000000001c0947 */ /* 0x000fea0003800000 */
[----:B0-----:R-:W0:Y:S01]  /*3290*/  LDC.64 R4, c[0x0][0x3b8] ;  /* 0x0000ee00ff047b82 */ /* 0x001e220000000a00 */
[----:B------:R-:W-:-:S05]  /*32a0*/  HFMA2 R7, -RZ, RZ, 0, 1.78813934326171875e-07 ;  /* 0x00000003ff077431 */ /* 0x000fca00000001ff */
[----:B------:R-:W-:-:S04]  /*32b0*/  IMAD R7, R2, R7, -0x3 ;  /* 0xfffffffd02077424 */ /* 0x000fc800078e0207 */
[----:B0-----:R-:W-:-:S05]  /*32c0*/  IMAD.WIDE R4, R7, 0x4, R4 ;  /* 0x0000000407047825 */ /* 0x001fca00078e0204 */
[----:B------:R1:W-:Y:S04]  /*32d0*/  REDG.E.ADD.F32.FTZ.RN.STRONG.GPU desc[UR14][R4.64], R19 ;  /* 0x00000013040079a6 */ /* 0x0003e8000c12f30e */
[----:B------:R1:W-:Y:S04]  /*32e0*/  REDG.E.ADD.F32.FTZ.RN.STRONG.GPU desc[UR14][R4.64+0x4], R21 ;  /* 0x00000415040079a6 */ /* 0x0003e8000c12f30e */
[----:B------:R1:W-:Y:S02]  /*32f0*/  REDG.E.ADD.F32.FTZ.RN.STRONG.GPU desc[UR14][R4.64+0x8], R20 ;  /* 0x00000814040079a6 */ /* 0x0003e4000c12f30e */
.L_x_10:
[----:B------:R-:W2:Y:S02]  /*3300*/  LDCU.64 UR4, c[0x0][0x470] ;  /* 0x00008e00ff0477ac */ /* 0x000ea40008000a00 */
[----:B--2---:R-:W-:-:S04]  /*3310*/  UISETP.NE.AND UP0, UPT, UR5, URZ, UPT ;  /* 0x000000ff0500728c */ /* 0x004fc8000bf05270 */
[----:B------:R-:W-:-:S09]  /*3320*/  UISETP.EQ.OR UP0, UPT, UR4, URZ, UP0 ;  /* 0x000000ff0400728c */ /* 0x000fd20008702670 */
[----:B------:R-:W-:Y:S05]  /*3330*/  BRA.U UP0, `(.L_x_11) ;  /* 0x0000002100c87547 */ /* 0x000fea000b800000 */
[----:B------:R-:W2:Y:S02]  /*3340*/  LDCU UR4, c[0x0][0x4e8] ;  /* 0x00009d00ff0477ac */ /* 0x000ea40008000800 */
[----:B--2---:R-:W-:-:S09]  /*3350*/  UISETP.NE.AND UP0, UPT, UR4, URZ, UPT ;  /* 0x000000ff0400728c */ /* 0x004fd2000bf05270 */
[----:B------:R-:W-:Y:S05]  /*3360*/  BRA.U UP0, `(.L_x_12) ;  /* 0x0000000900d07547 */ /* 0x000fea000b800000 */
[----:B------:R-:W2:Y:S01]  /*3370*/  LDCU UR4, c[0x0][0x478] ;  /* 0x00008f00ff0477ac */ /* 0x000ea20008000800 */
[----:B------:R-:W3:Y:S01]  /*3380*/  LDC.64 R30, c[0x0][0x488] ;  /* 0x00012200ff1e7b82 */ /* 0x000ee20000000a00 */
[----:B------:R-:W-:-:S05]  /*3390*/  LEA R7, R0, R3, 0x7 ;  /* 0x0000000300077211 */ /* 0x000fca00078e38ff */
[C---:B01----:R-:W-:Y:S02]  /*33a0*/  IMAD R5, R0.reuse, -0x3, R7 ;  /* 0xfffffffd00057824 */ /* 0x043fe400078e0207 */
[----:B------:R-:W0:Y:S02]  /*33b0*/  LDC.64 R22, c[0x0][0x430] ;  /* 0x00010c00ff167b82 */ /* 0x000e240000000a00 */
[----:B------:R-:W-:-:S06]  /*33c0*/  IMAD R2, R0, 0xfa, R5 ;  /* 0x000000fa00027824 */ /* 0x000fcc00078e0205 */
[----:B------:R-:W1:Y:S01]  /*33d0*/  LDC.64 R20, c[0x0][0x490] ;  /* 0x00012400ff147b82 */ /* 0x000e620000000a00 */
[----:B--2---:R-:W-:Y:S01]  /*33e0*/  ISETP.NE.AND P0, PT, RZ, UR4, PT ;  /* 0x00000004ff007c0c */ /* 0x004fe2000bf05270 */
[----:B------:R-:W2:Y:S01]  /*33f0*/  LDCU.128 UR4, c[0x0][0x440] ;  /* 0x00008800ff0477ac */ /* 0x000ea20008000c00 */
[----:B---3--:R-:W-:-:S05]  /*3400*/  IMAD.WIDE R42, R2, 0x4, R30 ;  /* 0x00000004022a7825 */ /* 0x008fca00078e021e */
[----:B------:R-:W3:Y:S06]  /*3410*/  LDC.64 R8, c[0x0][0x4f8] ;  /* 0x00013e00ff087b82 */ /* 0x000eec0000000a00 */
[----:B------:R-:W4:Y:S01]  /*3420*/  @P0 LDG.E.CONSTANT R40, desc[UR14][R42.64] ;  /* 0x0000000e2a280981 */ /* 0x000f22000c1e9900 */
[----:B------:R-:W-:Y:S01]  /*3430*/  SHF.R.S32.HI R4, RZ, 0x1f, R5 ;  /* 0x0000001fff047819 */ /* 0x000fe20000011405 */
[----:B0-----:R-:W-:Y:S01]  /*3440*/  IMAD.WIDE R22, R7, 0x4, R22 ;  /* 0x0000000407167825 */ /* 0x001fe200078e0216 */
[----:B------:R-:W0:Y:S01]  /*3450*/  LDC.64 R10, c[0x0][0x4f0] ;  /* 0x00013c00ff0a7b82 */ /* 0x000e220000000a00 */
[C---:B------:R-:W-:Y:S01]  /*3460*/  SHF.L.U32 R36, R5.reuse, 0x2, RZ ;  /* 0x0000000205247819 */ /* 0x040fe200000006ff */
[----:B------:R-:W5:Y:S01]  /*3470*/  @P0 LDG.E.CONSTANT R41, desc[UR14][R42.64+0x1f4] ;  /* 0x0001f40e2a290981 */ /* 0x000f62000c1e9900 */
[----:B------:R-:W-:-:S02]  /*3480*/  SHF.L.U64.HI R4, R5, 0x2, R4 ;  /* 0x0000000205047819 */ /* 0x000fc40000010204 */
[----:B------:R-:W-:Y:S02]  /*3490*/  LEA R5, R0, R0, 0x1 ;  /* 0x0000000000057211 */ /* 0x000fe400078e08ff */
[----:B--2---:R-:W-:Y:S01]  /*34a0*/  IADD3 R18, P1, PT, R36, UR4, RZ ;  /* 0x0000000424127c10 */ /* 0x004fe2000ff3e0ff */
[----:B------:R-:W2:Y:S02]  /*34b0*/  LDC.64 R6, c[0x0][0x500] ;  /* 0x00014000ff067b82 */ /* 0x000ea40000000a00 */
[----:B------:R-:W-:Y:S01]  /*34c0*/  IMAD.WIDE R30, R5, 0x4, R30 ;  /* 0x00000004051e7825 */ /* 0x000fe200078e021e */
[----:B------:R-:W-:Y:S01]  /*34d0*/  IADD3.X R19, PT, PT, R4, UR5, RZ, P1, !PT ;  /* 0x0000000504137c10 */ /* 0x000fe20008ffe4ff */
[----:B------:R2:W4:Y:S04]  /*34e0*/  LDG.E.CONSTANT R5, desc[UR14][R22.64] ;  /* 0x0000000e16057981 */ /* 0x000528000c1e9900 */
[----:B------:R-:W5:Y:S01]  /*34f0*/  LDG.E R27, desc[UR14][R18.64] ;  /* 0x0000000e121b7981 */ /* 0x000f62000c1e1900 */
[----:B-1----:R-:W-:Y:S01]  /*3500*/  IMAD.WIDE R20, R2, 0x4, R20 ;  /* 0x0000000402147825 */ /* 0x002fe200078e0214 */
[----:B------:R-:W1:Y:S02]  /*3510*/  LDC.64 R24, c[0x0][0x498] ;  /* 0x00012600ff187b82 */ /* 0x000e640000000a00 */
[----:B---3--:R-:W3:Y:S04]  /*3520*/  LDG.E.CONSTANT R17, desc[UR14][R8.64] ;  /* 0x0000000e08117981 */ /* 0x008ee8000c1e9900 */
[----:B0-----:R-:W3:Y:S04]  /*3530*/  LDG.E.CONSTANT R38, desc[UR14][R10.64] ;  /* 0x0000000e0a267981 */ /* 0x001ee8000c1e9900 */
[----:B------:R-:W3:Y:S04]  /*3540*/  LDG.E R29, desc[UR14][R20.64] ;  /* 0x0000000e141d7981 */ /* 0x000ee8000c1e1900 */
[----:B--2---:R-:W2:Y:S04]  /*3550*/  LDG.E.CONSTANT R39, desc[UR14][R6.64] ;  /* 0x0000000e06277981 */ /* 0x004ea8000c1e9900 */
[----:B------:R-:W2:Y:S04]  /*3560*/  @P0 LDG.E.CONSTANT R42, desc[UR14][R42.64+0x3e8] ;  /* 0x0003e80e2a2a0981 */ /* 0x000ea8000c1e9900 */
[----:B------:R-:W4:Y:S01]  /*3570*/  @!P0 LDG.E.CONSTANT R40, desc[UR14][R30.64] ;  /* 0x0000000e1e288981 */ /* 0x000f22000c1e9900 */
[----:B------:R-:W-:Y:S01]  /*3580*/  IADD3 R22, P1, PT, R36, UR6, RZ ;  /* 0x0000000624167c10 */ /* 0x000fe2000ff3e0ff */
[----:B-1----:R-:W-:-:S02]  /*3590*/  IMAD.WIDE R24, R2, 0x4, R24 ;  /* 0x0000000402187825 */ /* 0x002fc400078e0218 */
[----:B------:R-:W2:Y:S04]  /*35a0*/  @!P0 LDG.E.CONSTANT R41, desc[UR14][R30.64+0x4] ;  /* 0x0000040e1e298981 */ /* 0x000ea8000c1e9900 */
[----:B------:R0:W2:Y:S01]  /*35b0*/  @!P0 LDG.E.CONSTANT R42, desc[UR14][R30.64+0x8] ;  /* 0x0000080e1e2a8981 */ /* 0x0000a2000c1e9900 */
[----:B----4-:R-:W-:-:S04]  /*35c0*/  FMUL R40, R5, R40 ;  /* 0x0000002805287220 */ /* 0x010fc80000400000 */
[----:B-----5:R-:W-:-:S04]  /*35d0*/  FMUL R26, R40, R27 ;  /* 0x0000001b281a7220 */ /* 0x020fc80000400000 */
[----:B---3--:R-:W-:Y:S01]  /*35e0*/  FMUL R23, R17, R26 ;  /* 0x0000001a11177220 */ /* 0x008fe20000400000 */
[----:B------:R-:W-:-:S03]  /*35f0*/  FMUL R26, R15, R40 ;  /* 0x000000280f1a7220 */ /* 0x000fc60000400000 */
[----:B------:R-:W-:Y:S01]  /*3600*/  FFMA R28, R38, R29, R23 ;  /* 0x0000001d261c7223 */ /* 0x000fe20000000017 */
[----:B------:R-:W-:Y:S01]  /*3610*/  IADD3.X R23, PT, PT, R4, UR7, RZ, P1, !PT ;  /* 0x0000000704177c10 */ /* 0x000fe20008ffe4ff */
[----:B------:R-:W1:Y:S02]  /*3620*/  LDCU.128 UR4, c[0x0][0x450] ;  /* 0x00008a00ff0477ac */ /* 0x000e640008000c00 */
[----:B--2---:R-:W-:Y:S02]  /*3630*/  FFMA R33, R39, R26, R28 ;  /* 0x0000001a27217223 */ /* 0x004fe4000000001c */
[----:B------:R-:W2:Y:S03]  /*3640*/  LDC.64 R28, c[0x0][0x4a0] ;  /* 0x00012800ff1c7b82 */ /* 0x000ea60000000a00 */
[----:B------:R3:W-:Y:S04]  /*3650*/  STG.E desc[UR14][R20.64], R33 ;  /* 0x0000002114007986 */ /* 0x0007e8000c10190e */
[----:B------:R-:W4:Y:S04]  /*3660*/  LDG.E R27, desc[UR14][R22.64] ;  /* 0x0000000e161b7981 */ /* 0x000f28000c1e1900 */
[----:B------:R-:W5:Y:S01]  /*3670*/  LDG.E R35, desc[UR14][R24.64] ;  /* 0x0000000e18237981 */ /* 0x000f62000c1e1900 */
[----:B------:R-:W-:Y:S01]  /*3680*/  FMUL R32, R16, R40 ;  /* 0x0000002810207220 */ /* 0x000fe20000400000 */
[----:B--2---:R-:W-:-:S04]  /*3690*/  IMAD.WIDE R28, R2, 0x4, R28 ;  /* 0x00000004021c7825 */ /* 0x004fc800078e021c */
[----:B----4-:R-:W-:-:S04]  /*36a0*/  FMUL R26, R40, R27 ;  /* 0x0000001b281a7220 */ /* 0x010fc80000400000 */
[----:B------:R-:W-:Y:S01]  /*36b0*/  FMUL R27, R17, R26 ;  /* 0x0000001a111b7220 */ /* 0x000fe20000400000 */
[----:B-1----:R-:W-:-:S03]  /*36c0*/  IADD3 R26, P1, PT, R36, UR4, RZ ;  /* 0x00000004241a7c10 */ /* 0x002fc6000ff3e0ff */
[----:B-----5:R-:W-:Y:S01]  /*36d0*/  FFMA R34, R38, R35, R27 ;  /* 0x0000002326227223 */ /* 0x020fe2000000001b */
[----:B------:R-:W-:Y:S01]  /*36e0*/  IADD3.X R27, PT, PT, R4, UR5, RZ, P1, !PT ;  /* 0x00000005041b7c10 */ /* 0x000fe20008ffe4ff */
[----:B------:R-:W1:Y:S02]  /*36f0*/  LDCU.64 UR4, c[0x0][0x460] ;  /* 0x00008c00ff0477ac */ /* 0x000e640008000a00 */
[----:B------:R-:W-:Y:S02]  /*3700*/  FFMA R35, R39, R32, R34 ;  /* 0x0000002027237223 */ /* 0x000fe40000000022 */
[----:B---3--:R-:W2:Y:S03]  /*3710*/  LDC.64 R32, c[0x0][0x4a8] ;  /* 0x00012a00ff207b82 */ /* 0x008ea60000000a00 */
[----:B------:R3:W-:Y:S04]  /*3720*/  STG.E desc[UR14][R24.64], R35 ;  /* 0x0000002318007986 */ /* 0x0007e8000c10190e */
[----:B------:R-:W4:Y:S04]  /*3730*/  LDG.E R37, desc[UR14][R26.64] ;  /* 0x0000000e1a257981 */ /* 0x000f28000c1e1900 */
[----:B------:R-:W5:Y:S01]  /*3740*/  LDG.E R45, desc[UR14][R28.64] ;  /* 0x0000000e1c2d7981 */ /* 0x000f62000c1e1900 */
[----:B0-----:R-:W-:-:S04]  /*3750*/  IADD3 R30, P0, PT, R36, UR6, RZ ;  /* 0x00000006241e7c10 */ /* 0x001fc8000ff1e0ff */
[----:B------:R-:W-:Y:S01]  /*3760*/  IADD3.X R31, PT, PT, R4, UR7, RZ, P0, !PT ;  /* 0x00000007041f7c10 */ /* 0x000fe200087fe4ff */
[----:B--2---:R-:W-:-:S04]  /*3770*/  IMAD.WIDE R32, R2, 0x4, R32 ;  /* 0x0000000402207825 */ /* 0x004fc800078e0220 */
[----:B----4-:R-:W-:-:S04]  /*3780*/  FMUL R34, R40, R37 ;  /* 0x0000002528227220 */ /* 0x010fc80000400000 */
[----:B------:R-:W-:Y:S01]  /*3790*/  FMUL R37, R17, R34 ;  /* 0x0000002211257220 */ /* 0x000fe20000400000 */
[----:B------:R-:W-:-:S03]  /*37a0*/  FMUL R34, R12, R40 ;  /* 0x000000280c227220 */ /* 0x000fc60000400000 */
[----:B-----5:R-:W-:-:S04]  /*37b0*/  FFMA R44, R38, R45, R37 ;  /* 0x0000002d262c7223 */ /* 0x020fc80000000025 */
[----:B------:R-:W-:-:S05]  /*37c0*/  FFMA R37, R39, R34, R44 ;  /* 0x0000002227257223 */ /* 0x000fca000000002c */
[----:B------:R0:W-:Y:S04]  /*37d0*/  STG.E desc[UR14][R28.64], R37 ;  /* 0x000000251c007986 */ /* 0x0001e8000c10190e */
[----:B---3--:R-:W2:Y:S04]  /*37e0*/  LDG.E R35, desc[UR14][R30.64] ;  /* 0x0000000e1e237981 */ /* 0x008ea8000c1e1900 */
[----:B------:R-:W3:Y:S01]  /*37f0*/  LDG.E R43, desc[UR14][R32.64] ;  /* 0x0000000e202b7981 */ /* 0x000ee2000c1e1900 */
[----:B-1----:R-:W-:-:S04]  /*3800*/  IADD3 R36, P0, PT, R36, UR4, RZ ;  /* 0x0000000424247c10 */ /* 0x002fc8000ff1e0ff */
[----:B0-----:R-:W-:Y:S01]  /*3810*/  IADD3.X R37, PT, PT, R4, UR5, RZ, P0, !PT ;  /* 0x0000000504257c10 */ /* 0x001fe200087fe4ff */
[----:B--2---:R-:W-:-:S04]  /*3820*/  FMUL R34, R40, R35 ;  /* 0x0000002328227220 */ /* 0x004fc80000400000 */
[----:B------:R-:W-:Y:S01]  /*3830*/  FMUL R35, R17, R34 ;  /* 0x0000002211237220 */ /* 0x000fe20000400000 */
[----:B------:R-:W-:-:S03]  /*3840*/  FMUL R34, R13, R40 ;  /* 0x000000280d227220 */ /* 0x000fc60000400000 */
[----:B---3--:R-:W-:-:S04]  /*3850*/  FFMA R44, R38, R43, R35 ;  /* 0x0000002b262c7223 */ /* 0x008fc80000000023 */
[----:B------:R-:W-:Y:S02]  /*3860*/  FFMA R43, R39, R34, R44 ;  /* 0x00000022272b7223 */ /* 0x000fe4000000002c */
[----:B------:R-:W0:Y:S03]  /*3870*/  LDC.64 R34, c[0x0][0x4b0] ;  /* 0x00012c00ff227b82 */ /* 0x000e260000000a00 */
[----:B------:R1:W-:Y:S04]  /*3880*/  STG.E desc[UR14][R32.64], R43 ;  /* 0x0000002b20007986 */ /* 0x0003e8000c10190e */
[----:B------:R-:W2:Y:S01]  /*3890*/  LDG.E R45, desc[UR14][R36.64] ;  /* 0x0000000e242d7981 */ /* 0x000ea2000c1e1900 */
[----:B0-----:R-:W-:-:S05]  /*38a0*/  IMAD.WIDE R34, R2, 0x4, R34 ;  /* 0x0000000402227825 */ /* 0x001fca00078e0222 */
[----:B------:R-:W3:Y:S01]  /*38b0*/  LDG.E R4, desc[UR14][R34.64] ;  /* 0x0000000e22047981 */ /* 0x000ee2000c1e1900 */
[----:B--2---:R-:W-:-:S04]  /*38c0*/  FMUL R2, R40, R45 ;  /* 0x0000002d28027220 */ /* 0x004fc80000400000 */
[----:B------:R-:W-:Y:S01]  /*38d0*/  FMUL R17, R17, R2 ;  /* 0x0000000211117220 */ /* 0x000fe20000400000 */
[----:B------:R-:W-:Y:S01]  /*38e0*/  FMUL R40, R14, R40 ;  /* 0x000000280e287220 */ /* 0x000fe20000400000 */
[----:B------:R-:W2:Y:S01]  /*38f0*/  LDG.E.CONSTANT R2, desc[UR14][R6.64+0x4] ;  /* 0x0000040e06027981 */ /* 0x000ea2000c1e9900 */
[----:B------:R-:W-:-:S03]  /*3900*/  FMUL R41, R5, R41 ;  /* 0x0000002905297220 */ /* 0x000fc60000400000 */
[----:B------:R-:W4:Y:S01]  /*3910*/  LDG.E.CONSTANT R6, desc[UR14][R6.64+0x8] ;  /* 0x0000080e06067981 */ /* 0x000f22000c1e9900 */
[----:B---3--:R-:W-:-:S03]  /*3920*/  FFMA R4, R38, R4, R17 ;  /* 0x0000000426047223 */ /* 0x008fc60000000011 */
[----:B------:R-:W3:Y:S01]  /*3930*/  LDG.E.CONSTANT R17, desc[UR14][R8.64+0x4] ;  /* 0x0000040e08117981 */ /* 0x000ee2000c1e9900 */
[----:B------:R-:W-:-:S03]  /*3940*/  FFMA R39, R39, R40, R4 ;  /* 0x0000002827277223 */ /* 0x000fc60000000004 */
[----:B------:R-:W5:Y:S04]  /*3950*/  LDG.E.CONSTANT R4, desc[UR14][R10.64+0x4] ;  /* 0x0000040e0a047981 */ /* 0x000f68000c1e9900 */
[----:B------:R0:W-:Y:S04]  /*3960*/  STG.E desc[UR14][R34.64], R39 ;  /* 0x0000002722007986 */ /* 0x0001e8000c10190e */
[----:B------:R-:W2:Y:S04]  /*3970*/  LDG.E R38, desc[UR14][R18.64] ;  /* 0x0000000e12267981 */ /* 0x000ea8000c1e1900 */
[----:B-1----:R-:W5:Y:S04]  /*3980*/  LDG.E R43, desc[UR14][R20.64+0x1f4] ;  /* 0x0001f40e142b7981 */ /* 0x002f68000c1e1900 */
[----:B------:R-:W4:Y:S04]  /*3990*/  LDG.E.CONSTANT R8, desc[UR14][R8.64+0x8] ;  /* 0x0000080e08087981 */ /* 0x000f28000c1e9900 */
[----:B------:R-:W4:Y:S01]  /*39a0*/  LDG.E.CONSTANT R10, desc[UR14][R10.64+0x8] ;  /* 0x0000080e0a0a7981 */ /* 0x000f22000c1e9900 */
[----:B--2---:R-:W-:-:S04]  /*39b0*/  FMUL R38, R41, R38 ;  /* 0x0000002629267220 */ /* 0x004fc80000400000 */
[----:B---3--:R-:W-:-:S04]  /*39c0*/  FMUL R45, R17, R38 ;  /* 0x00000026112d7220 */ /* 0x008fc80000400000 */
[----:B-----5:R-:W-:Y:S01]  /*39d0*/  FFMA R45, R4, R43, R45 ;  /* 0x0000002b042d7223 */ /* 0x020fe2000000002d */
[----:B------:R-:W-:-:S04]  /*39e0*/  FMUL R43, R15, R41 ;  /* 0x000000290f2b7220 */ /* 0x000fc80000400000 */
[----:B------:R-:W-:-:S05]  /*39f0*/  FFMA R43, R2, R43, R45 ;  /* 0x0000002b022b7223 */ /* 0x000fca000000002d */
[----:B------:R1:W-:Y:S04]  /*3a00*/  STG.E desc[UR14][R20.64+0x1f4], R43 ;  /* 0x0001f42b14007986 */ /* 0x0003e8000c10190e */
[----:B------:R-:W2:Y:S04]  /*3a10*/  LDG.E R38, desc[UR14][R22.64] ;  /* 0x0000000e16267981 */ /* 0x000ea8000c1e1900 */
[----:B0-----:R-:W3:Y:S01]  /*3a20*/  LDG.E R39, desc[UR14][R24.64+0x1f4] ;  /* 0x0001f40e18277981 */ /* 0x001ee2000c1e1900 */
[----:B--2---:R-:W-:-:S04]  /*3a30*/  FMUL R38, R41, R38 ;  /* 0x0000002629267220 */ /* 0x004fc80000400000 */
[----:B------:R-:W-:-:S04]  /*3a40*/  FMUL R45, R17, R38 ;  /* 0x00000026112d7220 */ /* 0x000fc80000400000 */
[----:B---3--:R-:W-:Y:S01]  /*3a50*/  FFMA R45, R4, R39, R45 ;  /* 0x00000027042d7223 */ /* 0x008fe2000000002d */
[----:B------:R-:W-:-:S04]  /*3a60*/  FMUL R39, R16, R41 ;  /* 0x0000002910277220 */ /* 0x000fc80000400000 */
[----:B------:R-:W-:-:S05]  /*3a70*/  FFMA R39, R2, R39, R45 ;  /* 0x0000002702277223 */ /* 0x000fca000000002d */
[----:B------:R0:W-:Y:S04]  /*3a80*/  STG.E desc[UR14][R24.64+0x1f4], R39 ;  /* 0x0001f42718007986 */ /* 0x0001e8000c10190e */
[----:B------:R-:W2:Y:S04]  /*3a90*/  LDG.E R38, desc[UR14][R26.64] ;  /* 0x0000000e1a267981 */ /* 0x000ea8000c1e1900 */
[----:B------:R-:W3:Y:S01]  /*3aa0*/  LDG.E R45, desc[UR14][R28.64+0x1f4] ;  /* 0x0001f40e1c2d7981 */ /* 0x000ee2000c1e1900 */
[----:B--2---:R-:W-:-:S04]  /*3ab0*/  FMUL R38, R41, R38 ;  /* 0x0000002629267220 */ /* 0x004fc80000400000 */
[----:B-1----:R-:W-:-:S04]  /*3ac0*/  FMUL R43, R17, R38 ;  /* 0x00000026112b7220 */ /* 0x002fc80000400000 */
[----:B---3--:R-:W-:Y:S01]  /*3ad0*/  FFMA R45, R4, R45, R43 ;  /* 0x0000002d042d7223 */ /* 0x008fe2000000002b */
[----:B------:R-:W-:-:S04]  /*3ae0*/  FMUL R43, R12, R41 ;  /* 0x000000290c2b7220 */ /* 0x000fc80000400000 */
[----:B------:R-:W-:-:S05]  /*3af0*/  FFMA R43, R2, R43, R45 ;  /* 0x0000002b022b7223 */ /* 0x000fca000000002d */
[----:B------:R-:W-:Y:S04]  /*3b00*/  STG.E desc[UR14][R28.64+0x1f4], R43 ;  /* 0x0001f42b1c007986 */ /* 0x000fe8000c10190e */
[----:B------:R-:W2:Y:S04]  /*3b10*/  LDG.E R38, desc[UR14][R30.64] ;  /* 0x0000000e1e267981 */ /* 0x000ea8000c1e1900 */
[----:B------:R-:W3:Y:S01]  /*3b20*/  LDG.E R45, desc[UR14][R32.64+0x1f4] ;  /* 0x0001f40e202d7981 */ /* 0x000ee2000c1e1900 */
[----:B--2---:R-:W-:-:S04]  /*3b30*/  FMUL R38, R41, R38 ;  /* 0x0000002629267220 */ /* 0x004fc80000400000 */
[----:B0-----:R-:W-:-:S04]  /*3b40*/  FMUL R39, R17, R38 ;  /* 0x0000002611277220 */ /* 0x001fc80000400000 */
[----:B---3--:R-:W-:Y:S01]  /*3b50*/  FFMA R45, R4, R45, R39 ;  /* 0x0000002d042d7223 */ /* 0x008fe20000000027 */
[----:B------:R-:W-:-:S04]  /*3b60*/  FMUL R39, R13, R41 ;  /* 0x000000290d277220 */ /* 0x000fc80000400000 */
[----:B------:R-:W-:-:S05]  /*3b70*/  FFMA R39, R2, R39, R45 ;  /* 0x0000002702277223 */ /* 0x000fca000000002d */
[----:B------:R0:W-:Y:S04]  /*3b80*/  STG.E desc[UR14][R32.64+0x1f4], R39 ;  /* 0x0001f42720007986 */ /* 0x0001e8000c10190e */
[----:B------:R-:W2:Y:S04]  /*3b90*/  LDG.E R38, desc[UR14][R36.64] ;  /* 0x0000000e24267981 */ /* 0x000ea8000c1e1900 */
[----:B------:R-:W3:Y:S01]  /*3ba0*/  LDG.E R45, desc[UR14][R34.64+0x1f4] ;  /* 0x0001f40e222d7981 */ /* 0x000ee2000c1e1900 */
[----:B--2---:R-:W-:-:S04]  /*3bb0*/  FMUL R38, R41, R38 ;  /* 0x0000002629267220 */ /* 0x004fc80000400000 */
[----:B------:R-:W-:Y:S01]  /*3bc0*/  FMUL R17, R17, R38 ;  /* 0x0000002611117220 */ /* 0x000fe20000400000 */
[----:B------:R-:W-:-:S03]  /*3bd0*/  FMUL R41, R14, R41 ;  /* 0x000000290e297220 */ /* 0x000fc60000400000 */
[----:B---3--:R-:W-:-:S04]  /*3be0*/  FFMA R17, R4, R45, R17 ;  /* 0x0000002d04117223 */ /* 0x008fc80000000011 */
[----:B------:R-:W-:-:S05]  /*3bf0*/  FFMA R17, R2, R41, R17 ;  /* 0x0000002902117223 */ /* 0x000fca0000000011 */
[----:B------:R1:W-:Y:S04]  /*3c00*/  STG.E desc[UR14][R34.64+0x1f4], R17 ;  /* 0x0001f41122007986 */ /* 0x0003e8000c10190e */
[----:B------:R-:W0:Y:S04]  /*3c10*/  LDG.E R18, desc[UR14][R18.64] ;  /* 0x0000000e12127981 */ /* 0x000e28000c1e1900 */
[----:B------:R-:W2:Y:S01]  /*3c20*/  LDG.E R41, desc[UR14][R20.64+0x3e8] ;  /* 0x0003e80e14297981 */ /* 0x000ea2000c1e1900 */
[----:B------:R-:W-:-:S04]  /*3c30*/  FMUL R5, R5, R42 ;  /* 0x0000002a05057220 */ /* 0x000fc80000400000 */
[----:B0-----:R-:W-:-:S04]  /*3c40*/  FMUL R39, R5, R18 ;  /* 0x0000001205277220 */ /* 0x001fc80000400000 */
[----:B----4-:R-:W-:Y:S01]  /*3c50*/  FMUL R43, R8, R39 ;  /* 0x00000027082b7220 */ /* 0x010fe20000400000 */
[----:B------:R-:W-:-:S03]  /*3c60*/  FMUL R39, R15, R5 ;  /* 0x000000050f277220 */ /* 0x000fc60000400000 */
[----:B--2---:R-:W-:-:S04]  /*3c70*/  FFMA R41, R10, R41, R43 ;  /* 0x000000290a297223 */ /* 0x004fc8000000002b */
[----:B------:R-:W-:-:S05]  /*3c80*/  FFMA R39, R6, R39, R41 ;  /* 0x0000002706277223 */ /* 0x000fca0000000029 */
[----:B------:R-:W-:Y:S04]  /*3c90*/  STG.E desc[UR14][R20.64+0x3e8], R39 ;  /* 0x0003e82714007986 */ /* 0x000fe8000c10190e */
[----:B------:R-:W2:Y:S04]  /*3ca0*/  LDG.E R22, desc[UR14][R22.64] ;  /* 0x0000000e16167981 */ /* 0x000ea8000c1e1900 */
[----:B------:R-:W3:Y:S01]  /*3cb0*/  LDG.E R11, desc[UR14][R24.64+0x3e8] ;  /* 0x0003e80e180b7981 */ /* 0x000ee2000c1e1900 */
[----:B------:R-:W-:Y:S01]  /*3cc0*/  FMUL R7, R16, R5 ;  /* 0x0000000510077220 */ /* 0x000fe20000400000 */
[----:B--2---:R-:W-:-:S04]  /*3cd0*/  FMUL R9, R5, R22 ;  /* 0x0000001605097220 */ /* 0x004fc80000400000 */
[----:B------:R-:W-:-:S04]  /*3ce0*/  FMUL R9, R8, R9 ;  /* 0x0000000908097220 */ /* 0x000fc80000400000 */
[----:B---3--:R-:W-:-:S04]  /*3cf0*/  FFMA R9, R10, R11, R9 ;  /* 0x0000000b0a097223 */ /* 0x008fc80000000009 */
[----:B------:R-:W-:-:S05]  /*3d00*/  FFMA R7, R6, R7, R9 ;  /* 0x0000000706077223 */ /* 0x000fca0000000009 */
[----:B------:R0:W-:Y:S04]  /*3d10*/  STG.E desc[UR14][R24.64+0x3e8], R7 ;  /* 0x0003e80718007986 */ /* 0x0001e8000c10190e */
[----:B------:R-:W2:Y:S04]  /*3d20*/  LDG.E R26, desc[UR14][R26.64] ;  /* 0x0000000e1a1a7981 */ /* 0x000ea8000c1e1900 */
[----:B------:R-:W3:Y:S01]  /*3d30*/  LDG.E R11, desc[UR14][R28.64+0x3e8] ;  /* 0x0003e80e1c0b7981 */ /* 0x000ee2000c1e1900 */
[----:B--2---:R-:W-:-:S04]  /*3d40*/  FMUL R9, R5, R26 ;  /* 0x0000001a05097220 */ /* 0x004fc80000400000 */
[----:B-1----:R-:W-:Y:S01]  /*3d50*/  FMUL R17, R8, R9 ;  /* 0x0000000908117220 */ /* 0x002fe20000400000 */
[----:B------:R-:W-:-:S03]  /*3d60*/  FMUL R9, R12, R5 ;  /* 0x000000050c097220 */ /* 0x000fc60000400000 */
[----:B---3--:R-:W-:-:S04]  /*3d70*/  FFMA R11, R10, R11, R17 ;  /* 0x0000000b0a0b7223 */ /* 0x008fc80000000011 */
[----:B------:R-:W-:-:S05]  /*3d80*/  FFMA R9, R6, R9, R11 ;  /* 0x0000000906097223 */ /* 0x000fca000000000b */
[----:B------:R1:W-:Y:S04]  /*3d90*/  STG.E desc[UR14][R28.64+0x3e8], R9 ;  /* 0x0003e8091c007986 */ /* 0x0003e8000c10190e */
[----:B------:R-:W0:Y:S04]  /*3da0*/  LDG.E R30, desc[UR14][R30.64] ;  /* 0x0000000e1e1e7981 */ /* 0x000e28000c1e1900 */
[----:B------:R-:W2:Y:S01]  /*3db0*/  LDG.E R11, desc[UR14][R32.64+0x3e8] ;  /* 0x0003e80e200b7981 */ /* 0x000ea2000c1e1900 */
[----:B0-----:R-:W-:-:S04]  /*3dc0*/  FMUL R7, R5, R30 ;  /* 0x0000001e05077220 */ /* 0x001fc80000400000 */
[----:B------:R-:W-:Y:S01]  /*3dd0*/  FMUL R17, R8, R7 ;  /* 0x0000000708117220 */ /* 0x000fe20000400000 */
[----:B------:R-:W-:-:S03]  /*3de0*/  FMUL R7, R13, R5 ;  /* 0x000000050d077220 */ /* 0x000fc60000400000 */
[----:B--2---:R-:W-:-:S04]  /*3df0*/  FFMA R11, R10, R11, R17 ;  /* 0x0000000b0a0b7223 */ /* 0x004fc80000000011 */
[----:B------:R-:W-:-:S05]  /*3e00*/  FFMA R7, R6, R7, R11 ;  /* 0x0000000706077223 */ /* 0x000fca000000000b */
[----:B------:R2:W-:Y:S04]  /*3e10*/  STG.E desc[UR14][R32.64+0x3e8], R7 ;  /* 0x0003e80720007986 */ /* 0x0005e8000c10190e */
[----:B------:R-:W1:Y:S04]  /*3e20*/  LDG.E R36, desc[UR14][R36.64] ;  /* 0x0000000e24247981 */ /* 0x000e68000c1e1900 */
[----:B------:R-:W3:Y:S01]  /*3e30*/  LDG.E R11, desc[UR14][R34.64+0x3e8] ;  /* 0x0003e80e220b7981 */ /* 0x000ee2000c1e1900 */
[----:B-1----:R-:W-:-:S04]  /*3e40*/  FMUL R9, R5, R36 ;  /* 0x0000002405097220 */ /* 0x002fc80000400000 */
[----:B------:R-:W-:Y:S01]  /*3e50*/  FMUL R9, R8, R9 ;  /* 0x0000000908097220 */ /* 0x000fe20000400000 */
[----:B------:R-:W-:-:S03]  /*3e60*/  FMUL R5, R14, R5 ;  /* 0x000000050e057220 */ /* 0x000fc60000400000 */
[----:B---3--:R-:W-:-:S04]  /*3e70*/  FFMA R9, R10, R11, R9 ;  /* 0x0000000b0a097223 */ /* 0x008fc80000000009 */
[----:B------:R-:W-:-:S05]  /*3e80*/  FFMA R5, R6, R5, R9 ;  /* 0x0000000506057223 */ /* 0x000fca0000000009 */
[----:B------:R2:W-:Y:S01]  /*3e90*/  STG.E desc[UR14][R34.64+0x3e8], R5 ;  /* 0x0003e80522007986 */ /* 0x0005e2000c10190e */
[----:B------:R-:W-:Y:S05]  /*3ea0*/  BRA `(.L_x_11) ;  /* 0x0000001400ec7947 */ /* 0x000fea0003800000 */
.L_x_12:
[----:B01----:R-:W0:Y:S01]  /*3eb0*/  LDC.64 R4, c[0x0][0x430] ;  /* 0x00010c00ff047b82 */ /* 0x003e220000000a00 */
[----:B------:R-:W-:Y:S01]  /*3ec0*/  LEA R17, R0, R3, 0x7 ;  /* 0x0000000300117211 */ /* 0x000fe200078e38ff */
[----:B------:R-:W1:Y:S04]  /*3ed0*/  LDCU UR4, c[0x0][0x478] ;  /* 0x00008f00ff0477ac */ /* 0x000e680008000800 */
[----:B0-----:R-:W-:-:S05]  /*3ee0*/  IMAD.WIDE R4, R17, 0x4, R4 ;  /* 0x0000000411047825 */ /* 0x001fca00078e0204 */
[----:B------:R0:W5:Y:S01]  /*3ef0*/  LDG.E.CONSTANT R2, desc[UR14][R4.64] ;  /* 0x0000000e04027981 */ /* 0x000162000c1e9900 */
[----:B-1----:R-:W-:-:S09]  /*3f00*/  UISETP.NE.AND UP0, UPT, UR4, URZ, UPT ;  /* 0x000000ff0400728c */ /* 0x002fd2000bf05270 */
[----:B0-----:R-:W-:Y:S05]  /*3f10*/  BRA.U UP0, `(.L_x_13) ;  /* 0x0000000900ec7547 */ /* 0x001fea000b800000 */
[----:B------:R-:W0:Y:S01]  /*3f20*/  LDC.64 R4, c[0x0][0x488] ;  /* 0x00012200ff047b82 */ /* 0x000e220000000a00 */
[C---:B------:R-:W-:Y:S01]  /*3f30*/  LEA R19, R0.reuse, R0, 0x1 ;  /* 0x0000000000137211 */ /* 0x040fe200078e08ff */
[----:B------:R-:W-:Y:S01]  /*3f40*/  IMAD R37, R0, 0xf7, R17 ;  /* 0x000000f700257824 */ /* 0x000fe200078e0211 */
[----:B------:R-:W1:Y:S01]  /*3f50*/  LDCU UR4, c[0x0][0x3a8] ;  /* 0x00007500ff0477ac */ /* 0x000e620008000800 */
[----:B------:R-:W2:Y:S04]  /*3f60*/  LDCU.64 UR6, c[0x0][0x4e0] ;  /* 0x00009c00ff0677ac */ /* 0x000ea80008000a00 */
[----:B------:R-:W3:Y:S08]  /*3f70*/  LDC.64 R8, c[0x0][0x490] ;  /* 0x00012400ff087b82 */ /* 0x000ef00000000a00 */
[----:B------:R-:W4:Y:S08]  /*3f80*/  LDC.64 R6, c[0x0][0x508] ;  /* 0x00014200ff067b82 */ /* 0x000f300000000a00 */
[----:B------:R-:W1:Y:S01]  /*3f90*/  LDC.64 R10, c[0x0][0x4b8] ;  /* 0x00012e00ff0a7b82 */ /* 0x000e620000000a00 */
[----:B0-----:R-:W-:-:S05]  /*3fa0*/  IMAD.WIDE R4, R19, 0x4, R4 ;  /* 0x0000000413047825 */ /* 0x001fca00078e0204 */
[----:B------:R-:W2:Y:S01]  /*3fb0*/  LDG.E.CONSTANT R35, desc[UR14][R4.64] ;  /* 0x0000000e04237981 */ /* 0x000ea2000c1e9900 */
[C---:B---3--:R-:W-:Y:S01]  /*3fc0*/  IMAD.WIDE R8, R37.reuse, 0x4, R8 ;  /* 0x0000000425087825 */ /* 0x048fe200078e0208 */
[----:B------:R-:W0:Y:S04]  /*3fd0*/  LDC.64 R20, c[0x0][0x4c0] ;  /* 0x00013000ff147b82 */ /* 0x000e280000000a00 */
[----:B------:R-:W3:Y:S04]  /*3fe0*/  LDG.E R18, desc[UR14][R8.64] ;  /* 0x0000000e08127981 */ /* 0x000ee8000c1e1900 */
[----:B----4-:R-:W3:Y:S01]  /*3ff0*/  LDG.E.CONSTANT R17, desc[UR14][R6.64] ;  /* 0x0000000e06117981 */ /* 0x010ee2000c1e9900 */
[----:B-1----:R-:W-:-:S05]  /*4000*/  IMAD.WIDE R10, R37, 0x4, R10 ;  /* 0x00000004250a7825 */ /* 0x002fca00078e020a */
[----:B------:R-:W4:Y:S01]  /*4010*/  LDG.E R19, desc[UR14][R10.64] ;  /* 0x0000000e0a137981 */ /* 0x000f22000c1e1900 */
[----:B--2--5:R-:W-:Y:S01]  /*4020*/  FMUL R35, R2, R35 ;  /* 0x0000002302237220 */ /* 0x024fe20000400000 */
[----:B---3--:R-:W-:-:S04]  /*4030*/  FMUL R18, R17, R18 ;  /* 0x0000001211127220 */ /* 0x008fc80000400000 */
[----:B------:R-:W-:-:S04]  /*4040*/  FFMA R18, R15, R35, -R18 ;  /* 0x000000230f127223 */ /* 0x000fc80000000812 */
[----:B------:R-:W-:-:S04]  /*4050*/  FMUL R18, R18, UR4 ;  /* 0x0000000412127c20 */ /* 0x000fc80008400000 */
[----:B----4-:R-:W-:Y:S02]  /*4060*/  FFMA R23, R19, UR6, R18 ;  /* 0x0000000613177c23 */ /* 0x010fe40008000012 */
[----:B------:R-:W1:Y:S03]  /*4070*/  LDC.64 R18, c[0x0][0x498] ;  /* 0x00012600ff127b82 */ /* 0x000e660000000a00 */
[----:B------:R2:W-:Y:S04]  /*4080*/  STG.E desc[UR14][R10.64], R23 ;  /* 0x000000170a007986 */ /* 0x0005e8000c10190e */
[----:B------:R-:W3:Y:S01]  /*4090*/  LDG.E R22, desc[UR14][R8.64] ;  /* 0x0000000e08167981 */ /* 0x000ee2000c1e1900 */
[----:B0-----:R-:W-:-:S04]  /*40a0*/  IMAD.WIDE R20, R37, 0x4, R20 ;  /* 0x0000000425147825 */ /* 0x001fc800078e0214 */
[----:B-1----:R-:W-:-:S04]  /*40b0*/  IMAD.WIDE R18, R37, 0x4, R18 ;  /* 0x0000000425127825 */ /* 0x002fc800078e0212 */
[----:B---3--:R-:W-:-:S05]  /*40c0*/  FFMA R25, R23, UR7, R22 ;  /* 0x0000000717197c23 */ /* 0x008fca0008000016 */
[----:B------:R0:W-:Y:S04]  /*40d0*/  STG.E desc[UR14][R8.64], R25 ;  /* 0x0000001908007986 */ /* 0x0001e8000c10190e */
[----:B------:R-:W3:Y:S04]  /*40e0*/  LDG.E R22, desc[UR14][R18.64] ;  /* 0x0000000e12167981 */ /* 0x000ee8000c1e1900 */
[----:B------:R-:W4:Y:S01]  /*40f0*/  LDG.E R24, desc[UR14][R20.64] ;  /* 0x0000000e14187981 */ /* 0x000f22000c1e1900 */
[----:B---3--:R-:W-:Y:S02]  /*4100*/  FMUL R27, R17, R22 ;  /* 0x00000016111b7220 */ /* 0x008fe40000400000 */
[----:B--2---:R-:W1:Y:S02]  /*4110*/  LDC.64 R22, c[0x0][0x4a0] ;  /* 0x00012800ff167b82 */ /* 0x004e640000000a00 */
[----:B------:R-:W-:-:S04]  /*4120*/  FFMA R27, R16, R35, -R27 ;  /* 0x00000023101b7223 */ /* 0x000fc8000000081b */
[----:B------:R-:W-:-:S04]  /*4130*/  FMUL R27, R27, UR4 ;  /* 0x000000041b1b7c20 */ /* 0x000fc80008400000 */
[----:B----4-:R-:W-:Y:S02]  /*4140*/  FFMA R27, R24, UR6, R27 ;  /* 0x00000006181b7c23 */ /* 0x010fe4000800001b */
[----:B0-----:R-:W0:Y:S03]  /*4150*/  LDC.64 R24, c[0x0][0x4c8] ;  /* 0x00013200ff187b82 */ /* 0x001e260000000a00 */
[----:B------:R2:W-:Y:S04]  /*4160*/  STG.E desc[UR14][R20.64], R27 ;  /* 0x0000001b14007986 */ /* 0x0005e8000c10190e */
[----:B------:R-:W3:Y:S01]  /*4170*/  LDG.E R26, desc[UR14][R18.64] ;  /* 0x0000000e121a7981 */ /* 0x000ee2000c1e1900 */
[----:B-1----:R-:W-:-:S04]  /*4180*/  IMAD.WIDE R22, R37, 0x4, R22 ;  /* 0x0000000425167825 */ /* 0x002fc800078e0216 */
[----:B0-----:R-:W-:-:S04]  /*4190*/  IMAD.WIDE R24, R37, 0x4, R24 ;  /* 0x0000000425187825 */ /* 0x001fc800078e0218 */
        /* <DEDUP_REMOVED lines=18> */
[----:B---3--:R-:W-:-:S04]  /*42c0*/  FMUL R30, R17, R30 ;  /* 0x0000001e111e7220 */ /* 0x008fc80000400000 */
[----:B------:R-:W-:-:S04]  /*42d0*/  FFMA R30, R13, R35, -R30 ;  /* 0x000000230d1e7223 */ /* 0x000fc8000000081e */
[----:B--2---:R-:W-:-:S04]  /*42e0*/  FMUL R31, R30, UR4 ;  /* 0x000000041e1f7c20 */ /* 0x004fc80008400000 */
[----:B----4-:R-:W-:Y:S02]  /*42f0*/  FFMA R41, R32, UR6, R31 ;  /* 0x0000000620297c23 */ /* 0x010fe4000800001f */
[----:B------:R-:W1:Y:S03]  /*4300*/  LDC.64 R32, c[0x0][0x4b0] ;  /* 0x00012c00ff207b82 */ /* 0x000e660000000a00 */
[----:B------:R2:W-:Y:S04]  /*4310*/  STG.E desc[UR14][R28.64], R41 ;  /* 0x000000291c007986 */ /* 0x0005e8000c10190e */
[----:B------:R-:W0:Y:S01]  /*4320*/  LDG.E R34, desc[UR14][R26.64] ;  /* 0x0000000e1a227981 */ /* 0x000e22000c1e1900 */
[----:B------:R-:W3:Y:S01]  /*4330*/  LDC.64 R30, c[0x0][0x4d8] ;  /* 0x00013600ff1e7b82 */ /* 0x000ee20000000a00 */
[----:B-1----:R-:W-:-:S04]  /*4340*/  IMAD.WIDE R32, R37, 0x4, R32 ;  /* 0x0000000425207825 */ /* 0x002fc800078e0220 */
[----:B---3--:R-:W-:-:S04]  /*4350*/  IMAD.WIDE R30, R37, 0x4, R30 ;  /* 0x00000004251e7825 */ /* 0x008fc800078e021e */
[----:B0-----:R-:W-:-:S05]  /*4360*/  FFMA R39, R41, UR7, R34 ;  /* 0x0000000729277c23 */ /* 0x001fca0008000022 */
[----:B------:R-:W-:Y:S04]  /*4370*/  STG.E desc[UR14][R26.64], R39 ;  /* 0x000000271a007986 */ /* 0x000fe8000c10190e */
[----:B------:R-:W3:Y:S04]  /*4380*/  LDG.E R34, desc[UR14][R32.64] ;  /* 0x0000000e20227981 */ /* 0x000ee8000c1e1900 */
[----:B------:R-:W4:Y:S01]  /*4390*/  LDG.E R36, desc[UR14][R30.64] ;  /* 0x0000000e1e247981 */ /* 0x000f22000c1e1900 */
[----:B---3--:R-:W-:-:S04]  /*43a0*/  FMUL R17, R17, R34 ;  /* 0x0000002211117220 */ /* 0x008fc80000400000 */
[----:B------:R-:W-:Y:S02]  /*43b0*/  FFMA R17, R14, R35, -R17 ;  /* 0x000000230e117223 */ /* 0x000fe40000000811 */
[----:B------:R-:W3:Y:S02]  /*43c0*/  LDG.E.CONSTANT R35, desc[UR14][R4.64+0x4] ;  /* 0x0000040e04237981 */ /* 0x000ee4000c1e9900 */
[----:B------:R-:W-:-:S04]  /*43d0*/  FMUL R17, R17, UR4 ;  /* 0x0000000411117c20 */ /* 0x000fc80008400000 */
[----:B----4-:R-:W-:Y:S02]  /*43e0*/  FFMA R37, R36, UR6, R17 ;  /* 0x0000000624257c23 */ /* 0x010fe40008000011 */
[----:B------:R-:W4:Y:S04]  /*43f0*/  LDG.E.CONSTANT R17, desc[UR14][R6.64+0x4] ;  /* 0x0000040e06117981 */ /* 0x000f28000c1e9900 */
[----:B------:R0:W-:Y:S04]  /*4400*/  STG.E desc[UR14][R30.64], R37 ;  /* 0x000000251e007986 */ /* 0x0001e8000c10190e */
[----:B------:R-:W2:Y:S04]  /*4410*/  LDG.E R34, desc[UR14][R32.64] ;  /* 0x0000000e20227981 */ /* 0x000ea8000c1e1900 */
[----:B------:R-:W4:Y:S01]  /*4420*/  LDG.E.CONSTANT R6, desc[UR14][R6.64+0x8] ;  /* 0x0000080e06067981 */ /* 0x000f22000c1e9900 */
[----:B--2---:R-:W-:-:S05]  /*4430*/  FFMA R41, R37, UR7, R34 ;  /* 0x0000000725297c23 */ /* 0x004fca0008000022 */
[----:B------:R1:W-:Y:S04]  /*4440*/  STG.E desc[UR14][R32.64], R41 ;  /* 0x0000002920007986 */ /* 0x0003e8000c10190e */
[----:B------:R-:W4:Y:S04]  /*4450*/  LDG.E R34, desc[UR14][R8.64+0x1f4] ;  /* 0x0001f40e08227981 */ /* 0x000f28000c1e1900 */
[----:B------:R-:W2:Y:S01]  /*4460*/  LDG.E R36, desc[UR14][R10.64+0x1f4] ;  /* 0x0001f40e0a247981 */ /* 0x000ea2000c1e1900 */
[----:B---3--:R-:W-:Y:S01]  /*4470*/  FMUL R35, R2, R35 ;  /* 0x0000002302237220 */ /* 0x008fe20000400000 */
[----:B----4-:R-:W-:-:S04]  /*4480*/  FMUL R34, R17, R34 ;  /* 0x0000002211227220 */ /* 0x010fc80000400000 */
[----:B------:R-:W-:-:S04]  /*4490*/  FFMA R34, R15, R35, -R34 ;  /* 0x000000230f227223 */ /* 0x000fc80000000822 */
[----:B0-----:R-:W-:-:S04]  /*44a0*/  FMUL R37, R34, UR4 ;  /* 0x0000000422257c20 */ /* 0x001fc80008400000 */
[----:B--2---:R-:W-:-:S05]  /*44b0*/  FFMA R37, R36, UR6, R37 ;  /* 0x0000000624257c23 */ /* 0x004fca0008000025 */
[----:B------:R0:W-:Y:S04]  /*44c0*/  STG.E desc[UR14][R10.64+0x1f4], R37 ;  /* 0x0001f4250a007986 */ /* 0x0001e8000c10190e */
[----:B------:R-:W2:Y:S02]  /*44d0*/  LDG.E R34, desc[UR14][R8.64+0x1f4] ;  /* 0x0001f40e08227981 */ /* 0x000ea4000c1e1900 */
[----:B--2---:R-:W-:-:S05]  /*44e0*/  FFMA R39, R37, UR7, R34 ;  /* 0x0000000725277c23 */ /* 0x004fca0008000022 */
[----:B------:R2:W-:Y:S04]  /*44f0*/  STG.E desc[UR14][R8.64+0x1f4], R39 ;  /* 0x0001f42708007986 */ /* 0x0005e8000c10190e */
[----:B------:R-:W1:Y:S04]  /*4500*/  LDG.E R34, desc[UR14][R18.64+0x1f4] ;  /* 0x0001f40e12227981 */ /* 0x000e68000c1e1900 */
[----:B------:R-:W3:Y:S01]  /*4510*/  LDG.E R36, desc[UR14][R20.64+0x1f4] ;  /* 0x0001f40e14247981 */ /* 0x000ee2000c1e1900 */
[----:B-1----:R-:W-:-:S04]  /*4520*/  FMUL R41, R17, R34 ;  /* 0x0000002211297220 */ /* 0x002fc80000400000 */
[----:B------:R-:W-:-:S04]  /*4530*/  FFMA R41, R16, R35, -R41 ;  /* 0x0000002310297223 */ /* 0x000fc80000000829 */
[----:B------:R-:W-:-:S04]  /*4540*/  FMUL R41, R41, UR4 ;  /* 0x0000000429297c20 */ /* 0x000fc80008400000 */
[----:B---3--:R-:W-:-:S05]  /*4550*/  FFMA R41, R36, UR6, R41 ;  /* 0x0000000624297c23 */ /* 0x008fca0008000029 */
[----:B------:R1:W-:Y:S04]  /*4560*/  STG.E desc[UR14][R20.64+0x1f4], R41 ;  /* 0x0001f42914007986 */ /* 0x0003e8000c10190e */
[----:B------:R-:W0:Y:S02]  /*4570*/  LDG.E R34, desc[UR14][R18.64+0x1f4] ;  /* 0x0001f40e12227981 */ /* 0x000e24000c1e1900 */
[----:B0-----:R-:W-:-:S05]  /*4580*/  FFMA R37, R41, UR7, R34 ;  /* 0x0000000729257c23 */ /* 0x001fca0008000022 */
[----:B------:R0:W-:Y:S04]  /*4590*/  STG.E desc[UR14][R18.64+0x1f4], R37 ;  /* 0x0001f42512007986 */ /* 0x0001e8000c10190e */
[----:B------:R-:W2:Y:S04]  /*45a0*/  LDG.E R34, desc[UR14][R22.64+0x1f4] ;  /* 0x0001f40e16227981 */ /* 0x000ea8000c1e1900 */
[----:B------:R-:W3:Y:S01]  /*45b0*/  LDG.E R36, desc[UR14][R24.64+0x1f4] ;  /* 0x0001f40e18247981 */ /* 0x000ee2000c1e1900 */
[----:B--2---:R-:W-:-:S04]  /*45c0*/  FMUL R39, R17, R34 ;  /* 0x0000002211277220 */ /* 0x004fc80000400000 */
[----:B------:R-:W-:-:S04]  /*45d0*/  FFMA R39, R12, R35, -R39 ;  /* 0x000000230c277223 */ /* 0x000fc80000000827 */
[----:B------:R-:W-:-:S04]  /*45e0*/  FMUL R39, R39, UR4 ;  /* 0x0000000427277c20 */ /* 0x000fc80008400000 */
[----:B---3--:R-:W-:-:S05]  /*45f0*/  FFMA R39, R36, UR6, R39 ;  /* 0x0000000624277c23 */ /* 0x008fca0008000027 */
[----:B------:R2:W-:Y:S04]  /*4600*/  STG.E desc[UR14][R24.64+0x1f4], R39 ;  /* 0x0001f42718007986 */ /* 0x0005e8000c10190e */
[----:B------:R-:W1:Y:S02]  /*4610*/  LDG.E R34, desc[UR14][R22.64+0x1f4] ;  /* 0x0001f40e16227981 */ /* 0x000e64000c1e1900 */
[----:B-1----:R-:W-:-:S05]  /*4620*/  FFMA R41, R39, UR7, R34 ;  /* 0x0000000727297c23 */ /* 0x002fca0008000022 */
[----:B------:R-:W-:Y:S04]  /*4630*/  STG.E desc[UR14][R22.64+0x1f4], R41 ;  /* 0x0001f42916007986 */ /* 0x000fe8000c10190e */
[----:B------:R-:W3:Y:S04]  /*4640*/  LDG.E R34, desc[UR14][R26.64+0x1f4] ;  /* 0x0001f40e1a227981 */ /* 0x000ee8000c1e1900 */
[----:B------:R-:W4:Y:S01]  /*4650*/  LDG.E R36, desc[UR14][R28.64+0x1f4] ;  /* 0x0001f40e1c247981 */ /* 0x000f22000c1e1900 */
[----:B---3--:R-:W-:-:S04]  /*4660*/  FMUL R34, R17, R34 ;  /* 0x0000002211227220 */ /* 0x008fc80000400000 */
[----:B------:R-:W-:-:S04]  /*4670*/  FFMA R34, R13, R35, -R34 ;  /* 0x000000230d227223 */ /* 0x000fc80000000822 */
[----:B0-----:R-:W-:-:S04]  /*4680*/  FMUL R37, R34, UR4 ;  /* 0x0000000422257c20 */ /* 0x001fc80008400000 */
[----:B----4-:R-:W-:-:S05]  /*4690*/  FFMA R37, R36, UR6, R37 ;  /* 0x0000000624257c23 */ /* 0x010fca0008000025 */
[----:B------:R0:W-:Y:S04]  /*46a0*/  STG.E desc[UR14][R28.64+0x1f4], R37 ;  /* 0x0001f4251c007986 */ /* 0x0001e8000c10190e */
[----:B------:R-:W2:Y:S02]  /*46b0*/  LDG.E R34, desc[UR14][R26.64+0x1f4] ;  /* 0x0001f40e1a227981 */ /* 0x000ea4000c1e1900 */
[----:B--2---:R-:W-:-:S05]  /*46c0*/  FFMA R39, R37, UR7, R34 ;  /* 0x0000000725277c23 */ /* 0x004fca0008000022 */
[----:B------:R1:W-:Y:S04]  /*46d0*/  STG.E desc[UR14][R26.64+0x1f4], R39 ;  /* 0x0001f4271a007986 */ /* 0x0003e8000c10190e */
[----:B------:R-:W2:Y:S04]  /*46e0*/  LDG.E R34, desc[UR14][R32.64+0x1f4] ;  /* 0x0001f40e20227981 */ /* 0x000ea8000c1e1900 */
[----:B------:R-:W3:Y:S01]  /*46f0*/  LDG.E R36, desc[UR14][R30.64+0x1f4] ;  /* 0x0001f40e1e247981 */ /* 0x000ee2000c1e1900 */
[----:B--2---:R-:W-:-:S04]  /*4700*/  FMUL R17, R17, R34 ;  /* 0x0000002211117220 */ /* 0x004fc80000400000 */
[----:B------:R-:W-:-:S04]  /*4710*/  FFMA R17, R14, R35, -R17 ;  /* 0x000000230e117223 */ /* 0x000fc80000000811 */
[----:B------:R-:W-:-:S04]  /*4720*/  FMUL R17, R17, UR4 ;  /* 0x0000000411117c20 */ /* 0x000fc80008400000 */
[----:B---3--:R-:W-:Y:S02]  /*4730*/  FFMA R35, R36, UR6, R17 ;  /* 0x0000000624237c23 */ /* 0x008fe40008000011 */
[----:B------:R-:W2:Y:S04]  /*4740*/  LDG.E.CONSTANT R17, desc[UR14][R4.64+0x8] ;  /* 0x0000080e04117981 */ /* 0x000ea8000c1e9900 */
[----:B------:R3:W-:Y:S04]  /*4750*/  STG.E desc[UR14][R30.64+0x1f4], R35 ;  /* 0x0001f4231e007986 */ /* 0x0007e8000c10190e */
[----:B------:R-:W0:Y:S02]  /*4760*/  LDG.E R34, desc[UR14][R32.64+0x1f4] ;  /* 0x0001f40e20227981 */ /* 0x000e24000c1e1900 */
[----:B0-----:R-:W-:-:S05]  /*4770*/  FFMA R37, R35, UR7, R34 ;  /* 0x0000000723257c23 */ /* 0x001fca0008000022 */
[----:B------:R-:W-:Y:S04]  /*4780*/  STG.E desc[UR14][R32.64+0x1f4], R37 ;  /* 0x0001f42520007986 */ /* 0x000fe8000c10190e */
[----:B-1----:R-:W4:Y:S04]  /*4790*/  LDG.E R39, desc[UR14][R8.64+0x3e8] ;  /* 0x0003e80e08277981 */ /* 0x002f28000c1e1900 */
[----:B------:R-:W3:Y:S01]  /*47a0*/  LDG.E R34, desc[UR14][R10.64+0x3e8] ;  /* 0x0003e80e0a227981 */ /* 0x000ee2000c1e1900 */
[----:B--2---:R-:W-:Y:S01]  /*47b0*/  FMUL R17, R2, R17 ;  /* 0x0000001102117220 */ /* 0x004fe20000400000 */
[----:B----4-:R-:W-:-:S04]  /*47c0*/  FMUL R2, R6, R39 ;  /* 0x0000002706027220 */ /* 0x010fc80000400000 */
[----:B------:R-:W-:-:S04]  /*47d0*/  FFMA R2, R15, R17, -R2 ;  /* 0x000000110f027223 */ /* 0x000fc80000000802 */
[----:B---3--:R-:W-:-:S04]  /*47e0*/  FMUL R35, R2, UR4 ;  /* 0x0000000402237c20 */ /* 0x008fc80008400000 */
[----:B------:R-:W-:-:S05]  /*47f0*/  FFMA R35, R34, UR6, R35 ;  /* 0x0000000622237c23 */ /* 0x000fca0008000023 */
        /* <DEDUP_REMOVED lines=11> */
[----:B------:R-:W0:Y:S02]  /*48b0*/  LDG.E R2, desc[UR14][R18.64+0x3e8] ;  /* 0x0003e80e12027981 */ /* 0x000e24000c1e1900 */
[----:B0-----:R-:W-:-:S05]  /*48c0*/  FFMA R11, R7, UR7, R2 ;  /* 0x00000007070b7c23 */ /* 0x001fca0008000002 */
[----:B------:R-:W-:Y:S04]  /*48d0*/  STG.E desc[UR14][R18.64+0x3e8], R11 ;  /* 0x0003e80b12007986 */ /* 0x000fe8000c10190e */
[----:B-1----:R-:W3:Y:S04]  /*48e0*/  LDG.E R5, desc[UR14][R22.64+0x3e8] ;  /* 0x0003e80e16057981 */ /* 0x002ee8000c1e1900 */
[----:B------:R-:W4:Y:S01]  /*48f0*/  LDG.E R2, desc[UR14][R24.64+0x3e8] ;  /* 0x0003e80e18027981 */ /* 0x000f22000c1e1900 */
[----:B---3--:R-:W-:-:S04]  /*4900*/  FMUL R5, R6, R5 ;  /* 0x0000000506057220 */ /* 0x008fc80000400000 */
[----:B------:R-:W-:-:S04]  /*4910*/  FFMA R5, R12, R17, -R5 ;  /* 0x000000110c057223 */ /* 0x000fc80000000805 */
[----:B------:R-:W-:-:S04]  /*4920*/  FMUL R5, R5, UR4 ;  /* 0x0000000405057c20 */ /* 0x000fc80008400000 */
        /* <DEDUP_REMOVED lines=14> */
[----:B------:R3:W-:Y:S04]  /*4a10*/  STG.E desc[UR14][R26.64+0x3e8], R5 ;  /* 0x0003e8051a007986 */ /* 0x0007e8000c10190e */
[----:B-1----:R-:W4:Y:S04]  /*4a20*/  LDG.E R7, desc[UR14][R32.64+0x3e8] ;  /* 0x0003e80e20077981 */ /* 0x002f28000c1e1900 */
[----:B------:R-:W2:Y:S01]  /*4a30*/  LDG.E R2, desc[UR14][R30.64+0x3e8] ;  /* 0x0003e80e1e027981 */ /* 0x000ea2000c1e1900 */
[----:B----4-:R-:W-:-:S04]  /*4a40*/  FMUL R7, R6, R7 ;  /* 0x0000000706077220 */ /* 0x010fc80000400000 */
[----:B------:R-:W-:-:S04]  /*4a50*/  FFMA R7, R14, R17, -R7 ;  /* 0x000000110e077223 */ /* 0x000fc80000000807 */
[----:B------:R-:W-:-:S04]  /*4a60*/  FMUL R7, R7, UR4 ;  /* 0x0000000407077c20 */ /* 0x000fc80008400000 */
[----:B--2---:R-:W-:-:S05]  /*4a70*/  FFMA R7, R2, UR6, R7 ;  /* 0x0000000602077c23 */ /* 0x004fca0008000007 */
[----:B------:R3:W-:Y:S04]  /*4a80*/  STG.E desc[UR14][R30.64+0x3e8], R7 ;  /* 0x0003e8071e007986 */ /* 0x0007e8000c10190e */
[----:B------:R-:W2:Y:S02]  /*4a90*/  LDG.E R2, desc[UR14][R32.64+0x3e8] ;  /* 0x0003e80e20027981 */ /* 0x000ea4000c1e1900 */
[----:B--2---:R-:W-:-:S05]  /*4aa0*/  FFMA R9, R7, UR7, R2 ;  /* 0x0000000707097c23 */ /* 0x004fca0008000002 */
[----:B------:R3:W-:Y:S01]  /*4ab0*/  STG.E desc[UR14][R32.64+0x3e8], R9 ;  /* 0x0003e80920007986 */ /* 0x0007e2000c10190e */
[----:B------:R-:W-:Y:S05]  /*4ac0*/  BRA `(.L_x_11) ;  /* 0x0000000800e47947 */ /* 0x000fea0003800000 */
.L_x_13:
[----:B------:R-:W0:Y:S01]  /*4ad0*/  LDC.64 R6, c[0x0][0x488] ;  /* 0x00012200ff067b82 */ /* 0x000e220000000a00 */
[----:B------:R-:W-:Y:S01]  /*4ae0*/  IMAD R17, R0, 0xf7, R17 ;  /* 0x000000f700117824 */ /* 0x000fe200078e0211 */
[----:B------:R-:W1:Y:S01]  /*4af0*/  LDCU UR4, c[0x0][0x3a8] ;  /* 0x00007500ff0477ac */ /* 0x000e620008000800 */
[----:B------:R-:W2:Y:S05]  /*4b00*/  LDCU.64 UR6, c[0x0][0x4e0] ;  /* 0x00009c00ff0677ac */ /* 0x000eaa0008000a00 */
[----:B------:R-:W3:Y:S08]  /*4b10*/  LDC.64 R8, c[0x0][0x490] ;  /* 0x00012400ff087b82 */ /* 0x000ef00000000a00 */
[----:B------:R-:W4:Y:S08]  /*4b20*/  LDC.64 R4, c[0x0][0x508] ;  /* 0x00014200ff047b82 */ /* 0x000f300000000a00 */
[----:B------:R-:W1:Y:S01]  /*4b30*/  LDC.64 R10, c[0x0][0x4b8] ;  /* 0x00012e00ff0a7b82 */ /* 0x000e620000000a00 */
[----:B0-----:R-:W-:-:S05]  /*4b40*/  IMAD.WIDE R6, R17, 0x4, R6 ;  /* 0x0000000411067825 */ /* 0x001fca00078e0206 */
[----:B------:R-:W2:Y:S01]  /*4b50*/  LDG.E.CONSTANT R35, desc[UR14][R6.64] ;  /* 0x0000000e06237981 */ /* 0x000ea2000c1e9900 */
[----:B---3--:R-:W-:-:S05]  /*4b60*/  IMAD.WIDE R8, R17, 0x4, R8 ;  /* 0x0000000411087825 */ /* 0x008fca00078e0208 */
        /* <DEDUP_REMOVED lines=9> */
[----:B------:R-:W0:Y:S03]  /*4c00*/  LDC.64 R18, c[0x0][0x498] ;  /* 0x00012600ff127b82 */ /* 0x000e260000000a00 */
[----:B------:R-:W-:Y:S04]  /*4c10*/  STG.E desc[UR14][R10.64], R23 ;  /* 0x000000170a007986 */ /* 0x000fe8000c10190e */
[----:B------:R-:W2:Y:S01]  /*4c20*/  LDG.E R22, desc[UR14][R8.64] ;  /* 0x0000000e08167981 */ /* 0x000ea2000c1e1900 */
[----:B------:R-:W1:Y:S01]  /*4c30*/  LDC.64 R20, c[0x0][0x4c0] ;  /* 0x00013000ff147b82 */ /* 0x000e620000000a00 */
[----:B0-----:R-:W-:-:S04]  /*4c40*/  IMAD.WIDE R18, R17, 0x4, R18 ;  /* 0x0000000411127825 */ /* 0x001fc800078e0212 */
[----:B-1----:R-:W-:-:S04]  /*4c50*/  IMAD.WIDE R20, R17, 0x4, R20 ;  /* 0x0000000411147825 */ /* 0x002fc800078e0214 */
[----:B--2---:R-:W-:-:S05]  /*4c60*/  FFMA R25, R23, UR7, R22 ;  /* 0x0000000717197c23 */ /* 0x004fca0008000016 */
[----:B------:R0:W-:Y:S04]  /*4c70*/  STG.E desc[UR14][R8.64], R25 ;  /* 0x0000001908007986 */ /* 0x0001e8000c10190e */
[----:B------:R-:W2:Y:S04]  /*4c80*/  LDG.E R27, desc[UR14][R18.64] ;  /* 0x0000000e121b7981 */ /* 0x000ea8000c1e1900 */
[----:B------:R-:W3:Y:S01]  /*4c90*/  LDG.E R22, desc[UR14][R20.64] ;  /* 0x0000000e14167981 */ /* 0x000ee2000c1e1900 */
[----:B0-----:R-:W0:Y:S01]  /*4ca0*/  LDC.64 R24, c[0x0][0x4c8] ;  /* 0x00013200ff187b82 */ /* 0x001e220000000a00 */
[----:B--2---:R-:W-:-:S04]  /*4cb0*/  FMUL R27, R34, R27 ;  /* 0x0000001b221b7220 */ /* 0x004fc80000400000 */
[----:B------:R-:W-:-:S04]  /*4cc0*/  FFMA R27, R16, R35, -R27 ;  /* 0x00000023101b7223 */ /* 0x000fc8000000081b */
[----:B------:R-:W-:-:S04]  /*4cd0*/  FMUL R27, R27, UR4 ;  /* 0x000000041b1b7c20 */ /* 0x000fc80008400000 */
[----:B---3--:R-:W-:Y:S02]  /*4ce0*/  FFMA R27, R22, UR6, R27 ;  /* 0x00000006161b7c23 */ /* 0x008fe4000800001b */
[----:B------:R-:W1:Y:S03]  /*4cf0*/  LDC.64 R22, c[0x0][0x4a0] ;  /* 0x00012800ff167b82 */ /* 0x000e660000000a00 */
[----:B------:R-:W-:Y:S04]  /*4d00*/  STG.E desc[UR14][R20.64], R27 ;  /* 0x0000001b14007986 */ /* 0x000fe8000c10190e */
[----:B------:R-:W2:Y:S01]  /*4d10*/  LDG.E R26, desc[UR14][R18.64] ;  /* 0x0000000e121a7981 */ /* 0x000ea2000c1e1900 */
        /* <DEDUP_REMOVED lines=31> */
[----:B------:R0:W-:Y:S04]  /*4f10*/  STG.E desc[UR14][R26.64], R37 ;  /* 0x000000251a007986 */ /* 0x0001e8000c10190e */
[----:B------:R-:W3:Y:S04]  /*4f20*/  LDG.E R41, desc[UR14][R32.64] ;  /* 0x0000000e20297981 */ /* 0x000ee8000c1e1900 */
[----:B------:R-:W2:Y:S01]  /*4f30*/  LDG.E R17, desc[UR14][R30.64] ;  /* 0x0000000e1e117981 */ /* 0x000ea2000c1e1900 */
[----:B---3--:R-:W-:-:S04]  /*4f40*/  FMUL R41, R34, R41 ;  /* 0x0000002922297220 */ /* 0x008fc80000400000 */
[----:B------:R-:W-:Y:S02]  /*4f50*/  FFMA R41, R14, R35, -R41 ;  /* 0x000000230e297223 */ /* 0x000fe40000000829 */
[----:B------:R-:W3:Y:S02]  /*4f60*/  LDG.E.CONSTANT R35, desc[UR14][R6.64+0x1f4] ;  /* 0x0001f40e06237981 */ /* 0x000ee4000c1e9900 */
[----:B------:R-:W-:-:S04]  /*4f70*/  FMUL R34, R41, UR4 ;  /* 0x0000000429227c20 */ /* 0x000fc80008400000 */
[----:B--2---:R-:W-:Y:S02]  /*4f80*/  FFMA R39, R17, UR6, R34 ;  /* 0x0000000611277c23 */ /* 0x004fe40008000022 */
[----:B------:R-:W2:Y:S04]  /*4f90*/  LDG.E.CONSTANT R17, desc[UR14][R4.64+0x4] ;  /* 0x0000040e04117981 */ /* 0x000ea8000c1e9900 */
[----:B------:R1:W-:Y:S04]  /*4fa0*/  STG.E desc[UR14][R30.64], R39 ;  /* 0x000000271e007986 */ /* 0x0003e8000c10190e */
[----:B------:R-:W4:Y:S04]  /*4fb0*/  LDG.E R34, desc[UR14][R32.64] ;  /* 0x0000000e20227981 */ /* 0x000f28000c1e1900 */
[----:B------:R-:W2:Y:S01]  /*4fc0*/  LDG.E.CONSTANT R4, desc[UR14][R4.64+0x8] ;  /* 0x0000080e04047981 */ /* 0x000ea2000c1e9900 */
[----:B----4-:R-:W-:-:S05]  /*4fd0*/  FFMA R41, R39, UR7, R34 ;  /* 0x0000000727297c23 */ /* 0x010fca0008000022 */
[----:B------:R4:W-:Y:S04]  /*4fe0*/  STG.E desc[UR14][R32.64], R41 ;  /* 0x0000002920007986 */ /* 0x0009e8000c10190e */
[----:B------:R-:W2:Y:S04]  /*4ff0*/  LDG.E R34, desc[UR14][R8.64+0x1f4] ;  /* 0x0001f40e08227981 */ /* 0x000ea8000c1e1900 */
[----:B------:R-:W4:Y:S01]  /*5000*/  LDG.E R36, desc[UR14][R10.64+0x1f4] ;  /* 0x0001f40e0a247981 */ /* 0x000f22000c1e1900 */
[----:B---3--:R-:W-:Y:S01]  /*5010*/  FMUL R35, R2, R35 ;  /* 0x0000002302237220 */ /* 0x008fe20000400000 */
[----:B--2---:R-:W-:-:S04]  /*5020*/  FMUL R34, R17, R34 ;  /* 0x0000002211227220 */ /* 0x004fc80000400000 */
[----:B------:R-:W-:-:S04]  /*5030*/  FFMA R34, R15, R35, -R34 ;  /* 0x000000230f227223 */ /* 0x000fc80000000822 */
[----:B0-----:R-:W-:-:S04]  /*5040*/  FMUL R37, R34, UR4 ;  /* 0x0000000422257c20 */ /* 0x001fc80008400000 */
[----:B----4-:R-:W-:-:S05]  /*5050*/  FFMA R37, R36, UR6, R37 ;  /* 0x0000000624257c23 */ /* 0x010fca0008000025 */
[----:B------:R0:W-:Y:S04]  /*5060*/  STG.E desc[UR14][R10.64+0x1f4], R37 ;  /* 0x0001f4250a007986 */ /* 0x0001e8000c10190e */
[----:B------:R-:W1:Y:S02]  /*5070*/  LDG.E R34, desc[UR14][R8.64+0x1f4] ;  /* 0x0001f40e08227981 */ /* 0x000e64000c1e1900 */
[----:B-1----:R-:W-:-:S05]  /*5080*/  FFMA R39, R37, UR7, R34 ;  /* 0x0000000725277c23 */ /* 0x002fca0008000022 */
        /* <DEDUP_REMOVED lines=18> */
[----:B------:R-:W2:Y:S02]  /*51b0*/  LDG.E R34, desc[UR14][R22.64+0x1f4] ;  /* 0x0001f40e16227981 */ /* 0x000ea4000c1e1900 */
[----:B--2---:R-:W-:-:S05]  /*51c0*/  FFMA R41, R39, UR7, R34 ;  /* 0x0000000727297c23 */ /* 0x004fca0008000022 */
[----:B------:R-:W-:Y:S04]  /*51d0*/  STG.E desc[UR14][R22.64+0x1f4], R41 ;  /* 0x0001f42916007986 */ /* 0x000fe8000c10190e */
[----:B------:R-:W2:Y:S04]  /*51e0*/  LDG.E R34, desc[UR14][R26.64+0x1f4] ;  /* 0x0001f40e1a227981 */ /* 0x000ea8000c1e1900 */
[----:B------:R-:W3:Y:S01]  /*51f0*/  LDG.E R36, desc[UR14][R28.64+0x1f4] ;  /* 0x0001f40e1c247981 */ /* 0x000ee2000c1e1900 */
[----:B--2---:R-:W-:-:S04]  /*5200*/  FMUL R34, R17, R34 ;  /* 0x0000002211227220 */ /* 0x004fc80000400000 */
[----:B------:R-:W-:-:S04]  /*5210*/  FFMA R34, R13, R35, -R34 ;  /* 0x000000230d227223 */ /* 0x000fc80000000822 */
[----:B0-----:R-:W-:-:S04]  /*5220*/  FMUL R37, R34, UR4 ;  /* 0x0000000422257c20 */ /* 0x001fc80008400000 */
[----:B---3--:R-:W-:-:S05]  /*5230*/  FFMA R37, R36, UR6, R37 ;  /* 0x0000000624257c23 */ /* 0x008fca0008000025 */
        /* <DEDUP_REMOVED lines=56> */
[----:B-1----:R-:W3:Y:S04]  /*55c0*/  LDG.E R7, desc[UR14][R32.64+0x3e8] ;  /* 0x0003e80e20077981 */ /* 0x002ee8000c1e1900 */
[----:B------:R-:W2:Y:S01]  /*55d0*/  LDG.E R2, desc[UR14][R30.64+0x3e8] ;  /* 0x0003e80e1e027981 */ /* 0x000ea2000c1e1900 */
[----:B---3--:R-:W-:-:S04]  /*55e0*/  FMUL R7, R4, R7 ;  /* 0x0000000704077220 */ /* 0x008fc80000400000 */
[----:B------:R-:W-:-:S04]  /*55f0*/  FFMA R7, R14, R17, -R7 ;  /* 0x000000110e077223 */ /* 0x000fc80000000807 */
[----:B------:R-:W-:-:S04]  /*5600*/  FMUL R7, R7, UR4 ;  /* 0x0000000407077c20 */ /* 0x000fc80008400000 */
[----:B--2---:R-:W-:-:S05]  /*5610*/  FFMA R7, R2, UR6, R7 ;  /* 0x0000000602077c23 */ /* 0x004fca0008000007 */
[----:B------:R4:W-:Y:S04]  /*5620*/  STG.E desc[UR14][R30.64+0x3e8], R7 ;  /* 0x0003e8071e007986 */ /* 0x0009e8000c10190e */
[----:B------:R-:W2:Y:S02]  /*5630*/  LDG.E R2, desc[UR14][R32.64+0x3e8] ;  /* 0x0003e80e20027981 */ /* 0x000ea4000c1e1900 */
[----:B--2---:R-:W-:-:S05]  /*5640*/  FFMA R9, R7, UR7, R2 ;  /* 0x0000000707097c23 */ /* 0x004fca0008000002 */
[----:B------:R4:W-:Y:S02]  /*5650*/  STG.E desc[UR14][R32.64+0x3e8], R9 ;  /* 0x0003e80920007986 */ /* 0x0009e4000c10190e */
.L_x_11:
[----:B------:R-:W5:Y:S02]  /*5660*/  LDCU UR4, c[0x0][0x438] ;  /* 0x00008700ff0477ac */ /* 0x000f640008000800 */
[----:B-----5:R-:W-:-:S13]  /*5670*/  ISETP.NE.AND P0, PT, RZ, UR4, PT ;  /* 0x00000004ff007c0c */ /* 0x020fda000bf05270 */
[----:B------:R-:W-:Y:S05]  /*5680*/  @!P0 EXIT ;  /* 0x000000000000894d */ /* 0x000fea0003800000 */
[----:B01234-:R-:W0:Y:S01]  /*5690*/  LDC.64 R4, c[0x0][0x440] ;  /* 0x00011000ff047b82 */ /* 0x01fe220000000a00 */
[----:B------:R-:W-:-:S07]  /*56a0*/  IMAD R17, R0, 0x7d, R3 ;  /* 0x0000007d00117824 */ /* 0x000fce00078e0203 */
[----:B------:R-:W1:Y:S08]  /*56b0*/  LDC.64 R6, c[0x0][0x448] ;  /* 0x00011200ff067b82 */ /* 0x000e700000000a00 */
[----:B------:R-:W2:Y:S08]  /*56c0*/  LDC.64 R8, c[0x0][0x450] ;  /* 0x00011400ff087b82 */ /* 0x000eb00000000a00 */
[----:B------:R-:W3:Y:S01]  /*56d0*/  LDC.64 R10, c[0x0][0x458] ;  /* 0x00011600ff0a7b82 */ /* 0x000ee20000000a00 */
[----:B0-----:R-:W-:-:S05]  /*56e0*/  IMAD.WIDE R2, R17, 0x4, R4 ;  /* 0x0000000411027825 */ /* 0x001fca00078e0204 */
[----:B------:R-:W-:Y:S02]  /*56f0*/  STG.E desc[UR14][R2.64], R15 ;  /* 0x0000000f02007986 */ /* 0x000fe4000c10190e */
[----:B------:R-:W0:Y:S01]  /*5700*/  LDC.64 R18, c[0x0][0x460] ;  /* 0x00011800ff127b82 */ /* 0x000e220000000a00 */
[----:B-1----:R-:W-:-:S05]  /*5710*/  IMAD.WIDE R4, R17, 0x4, R6 ;  /* 0x0000000411047825 */ /* 0x002fca00078e0206 */
[----:B------:R-:W-:Y:S01]  /*5720*/  STG.E desc[UR14][R4.64], R16 ;  /* 0x0000001004007986 */ /* 0x000fe2000c10190e */
[----:B--2---:R-:W-:-:S05]  /*5730*/  IMAD.WIDE R6, R17, 0x4, R8 ;  /* 0x0000000411067825 */ /* 0x004fca00078e0208 */
[----:B------:R-:W-:Y:S01]  /*5740*/  STG.E desc[UR14][R6.64], R12 ;  /* 0x0000000c06007986 */ /* 0x000fe2000c10190e */
[----:B---3--:R-:W-:-:S05]  /*5750*/  IMAD.WIDE R8, R17, 0x4, R10 ;  /* 0x0000000411087825 */ /* 0x008fca00078e020a */
[----:B------:R-:W-:Y:S01]  /*5760*/  STG.E desc[UR14][R8.64], R13 ;  /* 0x0000000d08007986 */ /* 0x000fe2000c10190e */
[----:B0-----:R-:W-:-:S05]  /*5770*/  IMAD.WIDE R10, R17, 0x4, R18 ;  /* 0x00000004110a7825 */ /* 0x001fca00078e0212 */
[----:B------:R-:W-:Y:S01]  /*5780*/  STG.E desc[UR14][R10.64], R14 ;  /* 0x0000000e0a007986 */ /* 0x000fe2000c10190e */
[----:B------:R-:W-:Y:S05]  /*5790*/  EXIT ;  /* 0x000000000000794d */ /* 0x000fea0003800000 */
        .weak           $__internal_0_$__cuda_sm20_rcp_rn_f32_slowpath
        .type           $__internal_0_$__cuda_sm20_rcp_rn_f32_slowpath,@function
        .size           $__internal_0_$__cuda_sm20_rcp_rn_f32_slowpath,(.L_x_41 - $__internal_0_$__cuda_sm20_rcp_rn_f32_slowpath)
$__internal_0_$__cuda_sm20_rcp_rn_f32_slowpath:
[----:B------:R-:W-:Y:S01]  /*57a0*/  SHF.L.U32 R20, R37, 0x1, RZ ;  /* 0x0000000125147819 */ /* 0x000fe200000006ff */
[----:B------:R-:W-:Y:S03]  /*57b0*/  BSSY.RECONVERGENT B2, `(.L_x_14) ;  /* 0x0000030000027945 */ /* 0x000fe60003800200 */
[----:B------:R-:W-:-:S04]  /*57c0*/  SHF.R.U32.HI R25, RZ, 0x18, R20 ;  /* 0x00000018ff197819 */ /* 0x000fc80000011614 */
[----:B------:R-:W-:-:S13]  /*57d0*/  ISETP.NE.U32.AND P0, PT, R25, RZ, PT ;  /* 0x000000ff1900720c */ /* 0x000fda0003f05070 */
[----:B------:R-:W-:Y:S05]  /*57e0*/  @P0 BRA `(.L_x_15) ;  /* 0x0000000000280947 */ /* 0x000fea0003800000 */
[----:B------:R-:W-:-:S04]  /*57f0*/  SHF.L.U32 R20, R37, 0x1, RZ ;  /* 0x0000000125147819 */ /* 0x000fc800000006ff */
[----:B------:R-:W-:-:S13]  /*5800*/  ISETP.NE.AND P0, PT, R20, RZ, PT ;  /* 0x000000ff1400720c */ /* 0x000fda0003f05270 */
[----:B------:R-:W-:Y:S01]  /*5810*/  @P0 FFMA R23, R37, 1.84467440737095516160e+19, RZ ;  /* 0x5f80000025170823 */ /* 0x000fe200000000ff */
[----:B------:R-:W-:Y:S08]  /*5820*/  @!P0 MUFU.RCP R21, R37 ;  /* 0x0000002500158308 */ /* 0x000ff00000001000 */
[----:B------:R-:W0:Y:S02]  /*5830*/  @P0 MUFU.RCP R20, R23 ;  /* 0x0000001700140308 */ /* 0x000e240000001000 */
[----:B0-----:R-:W-:-:S04]  /*5840*/  @P0 FFMA R24, R23, R20, -1 ;  /* 0xbf80000017180423 */ /* 0x001fc80000000014 */
[----:B------:R-:W-:-:S04]  /*5850*/  @P0 FADD.FTZ R25, -R24, -RZ ;  /* 0x800000ff18190221 */ /* 0x000fc80000010100 */
[----:B------:R-:W-:-:S04]  /*5860*/  @P0 FFMA R20, R20, R25, R20 ;  /* 0x0000001914140223 */ /* 0x000fc80000000014 */
[----:B------:R-:W-:Y:S01]  /*5870*/  @P0 FFMA R21, R20, 1.84467440737095516160e+19, RZ ;  /* 0x5f80000014150823 */ /* 0x000fe200000000ff */
[----:B------:R-:W-:Y:S06]  /*5880*/  BRA `(.L_x_16) ;  /* 0x0000000000887947 */ /* 0x000fec0003800000 */
.L_x_15:
[----:B------:R-:W-:-:S04]  /*5890*/  IADD3 R27, PT, PT, R25, -0xfd, RZ ;  /* 0xffffff03191b7810 */ /* 0x000fc80007ffe0ff */
[----:B------:R-:W-:-:S13]  /*58a0*/  ISETP.GT.U32.AND P0, PT, R27, 0x1, PT ;  /* 0x000000011b00780c */ /* 0x000fda0003f04070 */
[----:B------:R-:W-:Y:S05]  /*58b0*/  @P0 BRA `(.L_x_17) ;  /* 0x0000000000780947 */ /* 0x000fea0003800000 */
[----:B------:R-:W-:Y:S01]  /*58c0*/  LOP3.LUT R20, R37, 0x7fffff, RZ, 0xc0, !PT ;  /* 0x007fffff25147812 */ /* 0x000fe200078ec0ff */
[----:B------:R-:W-:-:S03]  /*58d0*/  HFMA2 R26, -RZ, RZ, 0, 1.78813934326171875e-07 ;  /* 0x00000003ff1a7431 */ /* 0x000fc600000001ff */
[----:B------:R-:W-:-:S04]  /*58e0*/  LOP3.LUT R20, R20, 0x3f800000, RZ, 0xfc, !PT ;  /* 0x3f80000014147812 */ /* 0x000fc800078efcff */
[----:B------:R-:W0:Y:S01]  /*58f0*/  MUFU.RCP R21, R20 ;  /* 0x0000001400157308 */ /* 0x000e220000001000 */
[----:B------:R-:W-:Y:S01]  /*5900*/  SHF.L.U32 R26, R26, R27, RZ ;  /* 0x0000001b1a1a7219 */ /* 0x000fe200000006ff */
[----:B0-----:R-:W-:-:S04]  /*5910*/  FFMA R23, R20, R21, -1 ;  /* 0xbf80000014177423 */ /* 0x001fc80000000015 */
[----:B------:R-:W-:-:S04]  /*5920*/  FADD.FTZ R24, -R23, -RZ ;  /* 0x800000ff17187221 */ /* 0x000fc80000010100 */
[CCC-:B------:R-:W-:Y:S01]  /*5930*/  FFMA.RM R23, R21.reuse, R24.reuse, R21.reuse ;  /* 0x0000001815177223 */ /* 0x1c0fe20000004015 */
[----:B------:R-:W-:-:S04]  /*5940*/  FFMA.RP R24, R21, R24, R21 ;  /* 0x0000001815187223 */ /* 0x000fc80000008015 */
[C---:B------:R-:W-:Y:S02]  /*5950*/  LOP3.LUT R21, R23.reuse, 0x7fffff, RZ, 0xc0, !PT ;  /* 0x007fffff17157812 */ /* 0x040fe400078ec0ff */
[----:B------:R-:W-:Y:S02]  /*5960*/  FSETP.NEU.FTZ.AND P0, PT, R23, R24, PT ;  /* 0x000000181700720b */ /* 0x000fe40003f1d000 */
[----:B------:R-:W-:Y:S02]  /*5970*/  LOP3.LUT R21, R21, 0x800000, RZ, 0xfc, !PT ;  /* 0x0080000015157812 */ /* 0x000fe400078efcff */
[----:B------:R-:W-:Y:S02]  /*5980*/  SEL R23, RZ, 0xffffffff, !P0 ;  /* 0xffffffffff177807 */ /* 0x000fe40004000000 */
[----:B------:R-:W-:Y:S02]  /*5990*/  LOP3.LUT R26, R26, R21, RZ, 0xc0, !PT ;  /* 0x000000151a1a7212 */ /* 0x000fe400078ec0ff */
[----:B------:R-:W-:-:S02]  /*59a0*/  IADD3 R20, PT, PT, -R23, RZ, RZ ;  /* 0x000000ff17147210 */ /* 0x000fc40007ffe1ff */
[-C--:B------:R-:W-:Y:S02]  /*59b0*/  SHF.R.U32.HI R26, RZ, R27.reuse, R26 ;  /* 0x0000001bff1a7219 */ /* 0x080fe4000001161a */
[----:B------:R-:W-:Y:S02]  /*59c0*/  LOP3.LUT P1, RZ, R20, R27, R21, 0xf8, !PT ;  /* 0x0000001b14ff7212 */ /* 0x000fe4000782f815 */
[C---:B------:R-:W-:Y:S02]  /*59d0*/  LOP3.LUT P0, RZ, R26.reuse, 0x1, RZ, 0xc0, !PT ;  /* 0x000000011aff7812 */ /* 0x040fe4000780c0ff */
[----:B------:R-:W-:-:S04]  /*59e0*/  LOP3.LUT P2, RZ, R26, 0x2, RZ, 0xc0, !PT ;  /* 0x000000021aff7812 */ /* 0x000fc8000784c0ff */
[----:B------:R-:W-:Y:S02]  /*59f0*/  PLOP3.LUT P0, PT, P0, P1, P2, 0xe0, 0x0 ;  /* 0x000000000000781c */ /* 0x000fe40000703c20 */
[----:B------:R-:W-:Y:S02]  /*5a00*/  LOP3.LUT P1, RZ, R37, 0x7fffff, RZ, 0xc0, !PT ;  /* 0x007fffff25ff7812 */ /* 0x000fe4000782c0ff */
[----:B------:R-:W-:-:S04]  /*5a10*/  SEL R20, RZ, 0x1, !P0 ;  /* 0x00000001ff147807 */ /* 0x000fc80004000000 */
[----:B------:R-:W-:-:S04]  /*5a20*/  IADD3 R20, PT, PT, -R20, RZ, RZ ;  /* 0x000000ff14147210 */ /* 0x000fc80007ffe1ff */
[----:B------:R-:W-:Y:S02]  /*5a30*/  ISETP.GE.AND P0, PT, R20, RZ, PT ;  /* 0x000000ff1400720c */ /* 0x000fe40003f06270 */
[----:B------:R-:W-:-:S04]  /*5a40*/  IADD3 R20, PT, PT, R25, -0xfc, RZ ;  /* 0xffffff0419147810 */ /* 0x000fc80007ffe0ff */
[----:B------:R-:W-:-:S07]  /*5a50*/  SHF.R.U32.HI R20, RZ, R20, R21 ;  /* 0x00000014ff147219 */ /* 0x000fce0000011615 */
[----:B------:R-:W-:-:S04]  /*5a60*/  @!P0 IADD3 R20, PT, PT, R20, 0x1, RZ ;  /* 0x0000000114148810 */ /* 0x000fc80007ffe0ff */
[----:B------:R-:W-:-:S04]  /*5a70*/  @!P1 SHF.L.U32 R20, R20, 0x1, RZ ;  /* 0x0000000114149819 */ /* 0x000fc800000006ff */
[----:B------:R-:W-:Y:S01]  /*5a80*/  LOP3.LUT R21, R20, 0x80000000, R37, 0xf8, !PT ;  /* 0x8000000014157812 */ /* 0x000fe200078ef825 */
[----:B------:R-:W-:Y:S06]  /*5a90*/  BRA `(.L_x_16) ;  /* 0x0000000000047947 */ /* 0x000fec0003800000 */
.L_x_17:
[----:B------:R0:W1:Y:S02]  /*5aa0*/  MUFU.RCP R21, R37 ;  /* 0x0000002500157308 */ /* 0x0000640000001000 */
.L_x_16:
[----:B------:R-:W-:Y:S05]  /*5ab0*/  BSYNC.RECONVERGENT B2 ;  /* 0x0000000000027941 */ /* 0x000fea0003800200 */
.L_x_14:
[----:B-1----:R-:W-:Y:S01]  /*5ac0*/  MOV R26, R21 ;  /* 0x00000015001a7202 */ /* 0x002fe20000000f00 */
[----:B------:R-:W-:Y:S01]  /*5ad0*/  HFMA2 R21, -RZ, RZ, 0, 0 ;  /* 0x00000000ff157431 */ /* 0x000fe200000001ff */
[----:B------:R-:W-:-:S04]  /*5ae0*/  MOV R20, R22 ;  /* 0x0000001600147202 */ /* 0x000fc80000000f00 */
[----:B0-----:R-:W-:Y:S05]  /*5af0*/  RET.REL.NODEC R20 `(_Z38crust_mantle_aniso_impl_kernel_forwardiPKiS0_S0_iifiPKfPfS2_S2_S2_S2_S2_S2_S2_S2_S2_S2_S2_S2_S2_S2_S2_iS3_S3_S3_S3_S3_S3_iiiS2_S2_S3_S3_S3_S3_S3_S3_S3_S3_S3_S3_ffiS2_S2_S2_S2_S2_S2_S2_S2_S2_S2_S2_S2_S2_S2_S2_S2_S2_S2_S2_S2_S2_S2_S2_S2_S2_iS2_S2_S2_i) ;  /* 0xffffffa414407950 */ /* 0x001fea0003c3ffff */
.L_x_18:
[----:B------:R-:W-:-:S00]  /*5b00*/  BRA `(.L_x_18) ;  /* 0xfffffffc00fc7947 */ /* 0x000fc0000383ffff */
[----:B------:R-:W-:-:S00]  /*5b10*/  NOP ;  /* 0x0000000000007918 */ /* 0x000fc00000000000 */
        /* <DEDUP_REMOVED lines=14> */
.L_x_41:


//--------------------- .text._Z32crust_mantle_impl_kernel_forwardiPKiS0_S0_iifiPKfPfS2_S2_S2_S2_S2_S2_S2_S2_S2_S2_S2_S2_S2_S2_S2_S2_S2_S2_S2_iS3_S3_S3_S3_S3_S3_iiiS2_S2_S3_S3_S3_S3_S3_S3_S3_S3_S3_S3_ffiS2_S2_S2_S2_S2_S2_S2_S2_S2_S2_S2_S2_S2_S2_S2_S2_S2_S2_S2_S2_S2_S2_S2_S2_S2_S2_iS2_S2_S2_i --------------------------
	.section	.text._Z32crust_mantle_impl_kernel_forwardiPKiS0_S0_iifiPKfPfS2_S2_S2_S2_S2_S2_S2_S2_S2_S2_S2_S2_S2_S2_S2_S2_S2_S2_S2_iS3_S3_S3_S3_S3_S3_iiiS2_S2_S3_S3_S3_S3_S3_S3_S3_S3_S3_S3_ffiS2_S2_S2_S2_S2_S2_S2_S2_S2_S2_S2_S2_S2_S2_S2_S2_S2_S2_S2_S2_S2_S2_S2_S2_S2_S2_iS2_S2_S2_i,"ax",@progbits
	.align	128
        .global         _Z32crust_mantle_impl_kernel_forwardiPKiS0_S0_iifiPKfPfS2_S2_S2_S2_S2_S2_S2_S2_S2_S2_S2_S2_S2_S2_S2_S2_S2_S2_S2_iS3_S3_S3_S3_S3_S3_iiiS2_S2_S3_S3_S3_S3_S3_S3_S3_S3_S3_S3_ffiS2_S2_S2_S2_S2_S2_S2_S2_S2_S2_S2_S2_S2_S2_S2_S2_S2_S2_S2_S2_S2_S2_S2_S2_S2_S2_iS2_S2_S2_i
        .type           _Z32crust_mantle_impl_kernel_forwardiPKiS0_S0_iifiPKfPfS2_S2_S2_S2_S2_S2_S2_S2_S2_S2_S2_S2_S2_S2_S2_S2_S2_S2_S2_iS3_S3_S3_S3_S3_S3_iiiS2_S2_S3_S3_S3_S3_S3_S3_S3_S3_S3_S3_ffiS2_S2_S2_S2_S2_S2_S2_S2_S2_S2_S2_S2_S2_S2_S2_S2_S2_S2_S2_S2_S2_S2_S2_S2_S2_S2_iS2_S2_S2_i,@function
        .size           _Z32crust_mantle_impl_kernel_forwardiPKiS0_S0_iifiPKfPfS2_S2_S2_S2_S2_S2_S2_S2_S2_S2_S2_S2_S2_S2_S2_S2_S2_S2_S2_iS3_S3_S3_S3_S3_S3_iiiS2_S2_S3_S3_S3_S3_S3_S3_S3_S3_S3_S3_ffiS2_S2_S2_S2_S2_S2_S2_S2_S2_S2_S2_S2_S2_S2_S2_S2_S2_S2_S2_S2_S2_S2_S2_S2_S2_S2_iS2_S2_S2_i,(.L_x_42 - _Z32crust_mantle_impl_kernel_forwardiPKiS0_S0_iifiPKfPfS2_S2_S2_S2_S2_S2_S2_S2_S2_S2_S2_S2_S2_S2_S2_S2_S2_S2_S2_iS3_S3_S3_S3_S3_S3_iiiS2_S2_S3_S3_S3_S3_S3_S3_S3_S3_S3_S3_ffiS2_S2_S2_S2_S2_S2_S2_S2_S2_S2_S2_S2_S2_S2_S2_S2_S2_S2_S2_S2_S2_S2_S2_S2_S2_S2_iS2_S2_S2_i)
        .other          _Z32crust_mantle_impl_kernel_forwardiPKiS0_S0_iifiPKfPfS2_S2_S2_S2_S2_S2_S2_S2_S2_S2_S2_S2_S2_S2_S2_S2_S2_S2_S2_iS3_S3_S3_S3_S3_S3_iiiS2_S2_S3_S3_S3_S3_S3_S3_S3_S3_S3_S3_ffiS2_S2_S2_S2_S2_S2_S2_S2_S2_S2_S2_S2_S2_S2_S2_S2_S2_S2_S2_S2_S2_S2_S2_S2_S2_S2_iS2_S2_S2_i,@"STO_CUDA_ENTRY STV_DEFAULT"
_Z32crust_mantle_impl_kernel_forwardiPKiS0_S0_iifiPKfPfS2_S2_S2_S2_S2_S2_S2_S2_S2_S2_S2_S2_S2_S2_S2_S2_S2_S2_S2_iS3_S3_S3_S3_S3_S3_iiiS2_S2_S3_S3_S3_S3_S3_S3_S3_S3_S3_S3_ffiS2_S2_S2_S2_S2_S2_S2_S2_S2_S2_S2_S2_S2_S2_S2_S2_S2_S2_S2_S2_S2_S2_S2_S2_S2_S2_iS2_S2_S2_i:
.text._Z32crust_mantle_impl_kernel_forwardiPKiS0_S0_iifiPKfPfS2_S2_S2_S2_S2_S2_S2_S2_S2_S2_S2_S2_S2_S2_S2_S2_S2_S2_S2_iS3_S3_S3_S3_S3_S3_iiiS2_S2_S3_S3_S3_S3_S3_S3_S3_S3_S3_S3_ffiS2_S2_S2_S2_S2_S2_S2_S2_S2_S2_S2_S2_S2_S2_S2_S2_S2_S2_S2_S2_S2_S2_S2_S2_S2_S2_iS2_S2_S2_i:
        /* <DEDUP_REMOVED lines=48> */
[----:B------:R1:W5:Y:S04]  /*0300*/  @!P0 LDG.E.CONSTANT R10, desc[UR14][R10.64] ;  /* 0x0000000e0a0a8981 */ /* 0x000368000c1e9900 */
[----:B------:R-:W5:Y:S01]  /*0310*/  @!P0 LDG.E.CONSTANT R12, desc[UR14][R12.64] ;  /* 0x0000000e0c0c8981 */ /* 0x000f62000c1e9900 */
[----:B------:R-:W-:-:S04]  /*0320*/  MOV R8, 0x400 ;  /* 0x0000040000087802 */ /* 0x000fc80000000f00 */
[C---:B------:R-:W-:Y:S02]  /*0330*/  IADD3 R17, PT, PT, R8.reuse, 0x1f4, RZ ;  /* 0x000001f408117810 */ /* 0x040fe40007ffe0ff */
[C---:B------:R-:W-:Y:S02]  /*0340*/  IADD3 R20, PT, PT, R8.reuse, 0x3e8, RZ ;  /* 0x000003e808147810 */ /* 0x040fe40007ffe0ff */
[C---:B------:R-:W-:Y:S02]  /*0350*/  @!P0 IADD3 R21, PT, PT, R8.reuse, 0x1770, RZ ;  /* 0x0000177008158810 */ /* 0x040fe40007ffe0ff */
[C---:B----4-:R-:W-:Y:S02]  /*0360*/  LEA R18, R23.reuse, R8, 0x18 ;  /* 0x0000000817127211 */ /* 0x050fe400078ec0ff */
[----:B------:R-:W-:Y:S02]  /*0370*/  @!P0 IADD3 R22, PT, PT, R8, 0x17d4, RZ ;  /* 0x000017d408168810 */ /* 0x000fe40007ffe0ff */
[----:B------:R-:W-:-:S02]  /*0380*/  LEA R8, R23, R17, 0x18 ;  /* 0x0000001117087211 */ /* 0x000fc400078ec0ff */
[C---:B------:R-:W-:Y:S02]  /*0390*/  LEA R20, R23.reuse, R20, 0x18 ;  /* 0x0000001417147211 */ /* 0x040fe400078ec0ff */
[C---:B0-----:R-:W-:Y:S02]  /*03a0*/  @!P0 LEA R6, R23.reuse, R21, 0x18 ;  /* 0x0000001517068211 */ /* 0x041fe400078ec0ff */
[----:B------:R-:W-:Y:S02]  /*03b0*/  @!P0 LEA R22, R23, R22, 0x18 ;  /* 0x0000001617168211 */ /* 0x000fe400078ec0ff */
[C---:B------:R-:W-:Y:S02]  /*03c0*/  LEA R18, R3.reuse, R18, 0x2 ;  /* 0x0000001203127211 */ /* 0x040fe400078e10ff */
[C---:B------:R-:W-:Y:S02]  /*03d0*/  LEA R8, R3.reuse, R8, 0x2 ;  /* 0x0000000803087211 */ /* 0x040fe400078e10ff */
[----:B------:R-:W-:-:S02]  /*03e0*/  LEA R20, R3, R20, 0x2 ;  /* 0x0000001403147211 */ /* 0x000fc400078e10ff */
[C---:B------:R-:W-:Y:S02]  /*03f0*/  @!P0 LEA R7, R3.reuse, R6, 0x2 ;  /* 0x0000000603078211 */ /* 0x040fe400078e10ff */
[----:B-1----:R-:W-:Y:S01]  /*0400*/  @!P0 LEA R11, R3, R22, 0x2 ;  /* 0x00000016030b8211 */ /* 0x002fe200078e10ff */
[----:B--2---:R0:W-:Y:S04]  /*0410*/  STS [R18], R15 ;  /* 0x0000000f12007388 */ /* 0x0041e80000000800 */
[----:B---3--:R0:W-:Y:S04]  /*0420*/  STS [R8], R9 ;  /* 0x0000000908007388 */ /* 0x0081e80000000800 */
[----:B-----5:R0:W-:Y:S04]  /*0430*/  STS [R20], R19 ;  /* 0x0000001314007388 */ /* 0x0201e80000000800 */
[----:B------:R0:W-:Y:S04]  /*0440*/  @!P0 STS [R7], R10 ;  /* 0x0000000a07008388 */ /* 0x0001e80000000800 */
[----:B------:R0:W-:Y:S02]  /*0450*/  @!P0 STS [R11], R12 ;  /* 0x0000000c0b008388 */ /* 0x0001e40000000800 */
.L_x_20:
[----:B------:R-:W-:Y:S05]  /*0460*/  BSYNC.RECONVERGENT B0 ;  /* 0x0000000000007941 */ /* 0x000fea0003800200 */
.L_x_19:
[----:B------:R-:W-:Y:S01]  /*0470*/  SHF.R.U32.HI R5, RZ, 0xf, R5 ;  /* 0x0000000fff057819 */ /* 0x000fe20000011605 */
[----:B------:R-:W-:Y:S03]  /*0480*/  BAR.SYNC.DEFER_BLOCKING 0x0 ;  /* 0x0000000000007b1d */ /* 0x000fe60000010000 */
[----:B------:R-:W-:-:S03]  /*0490*/  LEA.HI.SX32 R5, R4, R5, 0xf ;  /* 0x0000000504057211 */ /* 0x000fc600078f7aff */
[----:B------:R-:W-:Y:S01]  /*04a0*/  BSSY.RECONVERGENT B0, `(.L_x_21) ;  /* 0x000022d000007945 */ /* 0x000fe20003800200 */
[----:B------:R-:W-:-:S05]  /*04b0*/  PRMT R17, R5, 0x9910, RZ ;  /* 0x0000991005117816 */ /* 0x000fca00000000ff */
[----:B------:R-:W-:Y:S01]  /*04c0*/  IMAD R16, R17, -0x5, R16 ;  /* 0xfffffffb11107824 */ /* 0x000fe200078e0210 */
[----:B------:R-:W-:Y:S06]  /*04d0*/  @P1 BRA `(.L_x_22) ;  /* 0x0000002000a41947 */ /* 0x000fec0003800000 */
[----:B------:R-:W1:Y:S01]  /*04e0*/  LDC.64 R28, c[0x0][0x3e0] ;  /* 0x0000f800ff1c7b82 */ /* 0x000e620000000a00 */
[----:B------:R-:W-:-:S07]  /*04f0*/  LEA R24, R0, R3, 0x7 ;  /* 0x0000000300187211 */ /* 0x000fce00078e38ff */
[----:B------:R-:W2:Y:S08]  /*0500*/  LDC.64 R26, c[0x0][0x3c8] ;  /* 0x0000f200ff1a7b82 */ /* 0x000eb00000000a00 */
[----:B------:R-:W3:Y:S08]  /*0510*/  LDC.64 R22, c[0x0][0x3d8] ;  /* 0x0000f600ff167b82 */ /* 0x000ef00000000a00 */
[----:B0-----:R-:W0:Y:S01]  /*0520*/  LDC.64 R6, c[0x0][0x3f8] ;  /* 0x0000fe00ff067b82 */ /* 0x001e220000000a00 */
[----:B-1----:R-:W-:-:S05]  /*0530*/  IMAD.WIDE R28, R24, 0x4, R28 ;  /* 0x00000004181c7825 */ /* 0x002fca00078e021c */
[----:B------:R-:W4:Y:S02]  /*0540*/  LDG.E.CONSTANT R4, desc[UR14][R28.64] ;  /* 0x0000000e1c047981 */ /* 0x000f24000c1e9900 */
[----:B------:R-:W1:Y:S08]  /*0550*/  LDC.64 R20, c[0x0][0x3c0] ;  /* 0x0000f000ff147b82 */ /* 0x000e700000000a00 */
[----:B------:R-:W5:Y:S08]  /*0560*/  LDC.64 R8, c[0x0][0x3e8] ;  /* 0x0000fa00ff087b82 */ /* 0x000f700000000a00 */
[----:B------:R-:W5:Y:S08]  /*0570*/  LDC.64 R18, c[0x0][0x3f0] ;  /* 0x0000fc00ff127b82 */ /* 0x000f700000000a00 */
[----:B------:R-:W5:Y:S01]  /*0580*/  LDC.64 R10, c[0x0][0x3d0] ;  /* 0x0000f400ff0a7b82 */ /* 0x000f620000000a00 */
[----:B--2---:R-:W-:-:S04]  /*0590*/  IMAD.WIDE R26, R24, 0x4, R26 ;  /* 0x00000004181a7825 */ /* 0x004fc800078e021a */
[----:B---3--:R-:W-:-:S03]  /*05a0*/  IMAD.WIDE R22, R24, 0x4, R22 ;  /* 0x0000000418167825 */ /* 0x008fc600078e0216 */
[----:B------:R-:W2:Y:S01]  /*05b0*/  LDC.64 R12, c[0x0][0x400] ;  /* 0x00010000ff0c7b82 */ /* 0x000ea20000000a00 */
[C---:B0-----:R-:W-:Y:S01]  /*05c0*/  IMAD.WIDE R30, R24.reuse, 0x4, R6 ;  /* 0x00000004181e7825 */ /* 0x041fe200078e0206 */
[----:B------:R-:W3:Y:S03]  /*05d0*/  LDG.E.CONSTANT R3, desc[UR14][R22.64] ;  /* 0x0000000e16037981 */ /* 0x000ee6000c1e9900 */
[C---:B-1----:R-:W-:Y:S01]  /*05e0*/  IMAD.WIDE R20, R24.reuse, 0x4, R20 ;  /* 0x0000000418147825 */ /* 0x042fe200078e0214 */
[----:B------:R2:W3:Y:S02]  /*05f0*/  LDG.E.CONSTANT R6, desc[UR14][R26.64] ;  /* 0x0000000e1a067981 */ /* 0x0004e4000c1e9900 */
[----:B------:R-:W0:Y:S01]  /*0600*/  S2UR UR6, SR_CgaCtaId ;  /* 0x00000000000679c3 */ /* 0x000e220000008800 */
[C---:B-----5:R-:W-:Y:S01]  /*0610*/  IMAD.WIDE R32, R24.reuse, 0x4, R8 ;  /* 0x0000000418207825 */ /* 0x060fe200078e0208 */
[----:B------:R1:W5:Y:S03]  /*0620*/  LDG.E.CONSTANT R5, desc[UR14][R20.64] ;  /* 0x0000000e14057981 */ /* 0x000366000c1e9900 */
[C---:B------:R-:W-:Y:S01]  /*0630*/  IMAD.WIDE R18, R24.reuse, 0x4, R18 ;  /* 0x0000000418127825 */ /* 0x040fe200078e0212 */
[----:B------:R-:W5:Y:S03]  /*0640*/  LDG.E.CONSTANT R8, desc[UR14][R30.64] ;  /* 0x0000000e1e087981 */ /* 0x000f66000c1e9900 */
[C---:B------:R-:W-:Y:S01]  /*0650*/  IMAD.WIDE R10, R24.reuse, 0x4, R10 ;  /* 0x00000004180a7825 */ /* 0x040fe200078e020a */
[----:B------:R0:W5:Y:S04]  /*0660*/  LDG.E.CONSTANT R7, desc[UR14][R18.64] ;  /* 0x0000000e12077981 */ /* 0x000168000c1e9900 */
[----:B------:R-:W5:Y:S04]  /*0670*/  LDG.E.CONSTANT R9, desc[UR14][R32.64] ;  /* 0x0000000e20097981 */ /* 0x000f68000c1e9900 */
[----:B------:R-:W5:Y:S01]  /*0680*/  LDG.E.CONSTANT R10, desc[UR14][R10.64] ;  /* 0x0000000e0a0a7981 */ /* 0x000f62000c1e9900 */
[----:B--2---:R-:W-:Y:S01]  /*0690*/  IMAD.WIDE R26, R24, 0x4, R12 ;  /* 0x00000004181a7825 */ /* 0x004fe200078e020c */
[----:B------:R-:W-:-:S04]  /*06a0*/  UMOV UR4, 0x400 ;  /* 0x0000040000047882 */ /* 0x000fc80000000000 */
[----:B------:R2:W5:Y:S01]  /*06b0*/  LDG.E.CONSTANT R11, desc[UR14][R26.64] ;  /* 0x0000000e1a0b7981 */ /* 0x000562000c1e9900 */
[----:B------:R-:W-:Y:S01]  /*06c0*/  UIADD3 UR5, UPT, UPT, UR4, 0x1770, URZ ;  /* 0x0000177004057890 */ /* 0x000fe2000fffe0ff */
[----:B-1----:R-:W-:Y:S01]  /*06d0*/  IMAD R20, R14, 0x19, RZ ;  /* 0x000000190e147824 */ /* 0x002fe200078e02ff */
[----:B0-----:R-:W-:Y:S02]  /*06e0*/  ULEA UR8, UR6, UR4, 0x18 ;  /* 0x0000000406087291 */ /* 0x001fe4000f8ec0ff */
[----:B------:R-:W-:Y:S02]  /*06f0*/  UIADD3 UR7, UPT, UPT, UR4, 0x1f4, URZ ;  /* 0x000001f404077890 */ /* 0x000fe4000fffe0ff */
[----:B------:R-:W-:Y:S01]  /*0700*/  UIADD3 UR4, UPT, UPT, UR4, 0x3e8, URZ ;  /* 0x000003e804047890 */ /* 0x000fe2000fffe0ff */
[----:B------:R-:W-:Y:S01]  /*0710*/  IMAD R22, R17, 0x5, R20 ;  /* 0x0000000511167824 */ /* 0x000fe200078e0214 */
[----:B------:R-:W-:Y:S02]  /*0720*/  ULEA UR7, UR6, UR7, 0x18 ;  /* 0x0000000706077291 */ /* 0x000fe4000f8ec0ff */
[----:B------:R-:W-:-:S02]  /*0730*/  ULEA UR5, UR6, UR5, 0x18 ;  /* 0x0000000506057291 */ /* 0x000fc4000f8ec0ff */
[----:B------:R-:W-:Y:S01]  /*0740*/  ULEA UR4, UR6, UR4, 0x18 ;  /* 0x0000000406047291 */ /* 0x000fe2000f8ec0ff */
[C---:B------:R-:W-:Y:S02]  /*0750*/  LEA R25, R22.reuse, UR8, 0x2 ;  /* 0x0000000816197c11 */ /* 0x040fe4000f8e10ff */
[----:B------:R-:W-:Y:S02]  /*0760*/  LEA R21, R22, UR7, 0x2 ;  /* 0x0000000716157c11 */ /* 0x000fe4000f8e10ff */
[----:B------:R-:W-:Y:S01]  /*0770*/  LEA R19, R16, UR5, 0x2 ;  /* 0x0000000510137c11 */ /* 0x000fe2000f8e10ff */
[----:B------:R-:W-:Y:S01]  /*0780*/  LDS R23, [R25] ;  /* 0x0000000019177984 */ /* 0x000fe20000000800 */
[----:B------:R-:W-:-:S03]  /*0790*/  LEA R22, R22, UR4, 0x2 ;  /* 0x0000000416167c11 */ /* 0x000fc6000f8e10ff */
[----:B------:R-:W0:Y:S04]  /*07a0*/  LDS R12, [R19] ;  /* 0x00000000130c7984 */ /* 0x000e280000000800 */
[----:B------:R-:W1:Y:S04]  /*07b0*/  LDS R13, [R21] ;  /* 0x00000000150d7984 */ /* 0x000e680000000800 */
[----:B------:R-:W1:Y:S04]  /*07c0*/  LDS R15, [R22] ;  /* 0x00000000160f7984 */ /* 0x000e680000000800 */
[----:B------:R-:W-:Y:S04]  /*07d0*/  LDS R28, [R25+0x4] ;  /* 0x00000400191c7984 */ /* 0x000fe80000000800 */
[----:B--2---:R-:W2:Y:S04]  /*07e0*/  LDS R26, [R19+0x14] ;  /* 0x00001400131a7984 */ /* 0x004ea80000000800 */
[----:B------:R-:W2:Y:S04]  /*07f0*/  LDS R30, [R21+0x4] ;  /* 0x00000400151e7984 */ /* 0x000ea80000000800 */
[----:B------:R-:W2:Y:S01]  /*0800*/  LDS R32, [R22+0x4] ;  /* 0x0000040016207984 */ /* 0x000ea20000000800 */
[----:B------:R-:W-:-:S03]  /*0810*/  IADD3 R18, PT, PT, R16, R20, RZ ;  /* 0x0000001410127210 */ /* 0x000fc60007ffe0ff */
[----:B------:R-:W-:Y:S01]  /*0820*/  LDS R31, [R19+0x28] ;  /* 0x00002800131f7984 */ /* 0x000fe20000000800 */
[----:B------:R-:W-:-:S03]  /*0830*/  LEA R27, R18, UR8, 0x2 ;  /* 0x00000008121b7c11 */ /* 0x000fc6000f8e10ff */
[----:B------:R-:W2:Y:S04]  /*0840*/  LDS R34, [R21+0x8] ;  /* 0x0000080015227984 */ /* 0x000ea80000000800 */
[----:B------:R-:W2:Y:S01]  /*0850*/  LDS R35, [R22+0x8] ;  /* 0x0000080016237984 */ /* 0x000ea20000000800 */
[----:B0-----:R-:W-:-:S03]  /*0860*/  FFMA R23, R12, R23, RZ ;  /* 0x000000170c177223 */ /* 0x001fc600000000ff */
[----:B------:R-:W-:Y:S01]  /*0870*/  LDS R36, [R25+0xc] ;  /* 0x00000c0019247984 */ /* 0x000fe20000000800 */
[----:B-1----:R-:W-:-:S03]  /*0880*/  FFMA R13, R12, R13, RZ ;  /* 0x0000000d0c0d7223 */ /* 0x002fc600000000ff */
[----:B------:R-:W-:Y:S01]  /*0890*/  LDS R39, [R25+0x10] ;  /* 0x0000100019277984 */ /* 0x000fe20000000800 */
[----:B------:R-:W-:-:S03]  /*08a0*/  FFMA R15, R12, R15, RZ ;  /* 0x0000000f0c0f7223 */ /* 0x000fc600000000ff */
[----:B------:R-:W-:Y:S04]  /*08b0*/  LDS R37, [R21+0xc] ;  /* 0x00000c0015257984 */ /* 0x000fe80000000800 */
[----:B------:R-:W-:Y:S01]  /*08c0*/  LDS R20, [R27+0x14] ;  /* 0x000014001b147984 */ /* 0x000fe20000000800 */
[----:B--2---:R-:W-:-:S03]  /*08d0*/  FFMA R28, R26, R28, R23 ;  /* 0x0000001c1a1c7223 */ /* 0x004fc60000000017 */
[----:B------:R-:W-:Y:S01]  /*08e0*/  LDS R38, [R22+0xc] ;  /* 0x00000c0016267984 */ /* 0x000fe20000000800 */
[----:B------:R-:W-:-:S03]  /*08f0*/  FFMA R29, R26, R30, R13 ;  /* 0x0000001e1a1d7223 */ /* 0x000fc6000000000d */
[----:B------:R-:W-:Y:S01]  /*0900*/  LDS R23, [R19+0x50] ;  /* 0x0000500013177984 */ /* 0x000fe20000000800 */
[----:B------:R-:W-:Y:S01]  /*0910*/  FFMA R32, R26, R32, R15 ;  /* 0x000000201a207223 */ /* 0x000fe2000000000f */
[----:B------:R-:W-:Y:S02]  /*0920*/  LEA R26, R17, UR5, 0x2 ;  /* 0x00000005111a7c11 */ /* 0x000fe4000f8e10ff */
[----:B------:R-:W0:Y:S04]  /*0930*/  LDS R15, [R25+0x8] ;  /* 0x00000800190f7984 */ /* 0x000e280000000800 */
[----:B------:R-:W-:Y:S04]  /*0940*/  LDS R13, [R27] ;  /* 0x000000001b0d7984 */ /* 0x000fe80000000800 */
[----:B------:R-:W1:Y:S04]  /*0950*/  LDS R12, [R26] ;  /* 0x000000001a0c7984 */ /* 0x000e680000000800 */
[----:B------:R-:W2:Y:S04]  /*0960*/  LDS R30, [R19+0x3c] ;  /* 0x00003c00131e7984 */ /* 0x000ea80000000800 */
[----:B------:R-:W2:Y:S01]  /*0970*/  LDS R25, [R26+0x14] ;  /* 0x000014001a197984 */ /* 0x000ea20000000800 */
[C---:B------:R-:W-:Y:S01]  /*0980*/  FFMA R29, R31.reuse, R34, R29 ;  /* 0x000000221f1d7223 */ /* 0x040fe2000000001d */
[----:B------:R-:W-:-:S02]  /*0990*/  FFMA R35, R31, R35, R32 ;  /* 0x000000231f237223 */ /* 0x000fc40000000020 */
[----:B------:R-:W2:Y:S04]  /*09a0*/  LDS R21, [R21+0x10] ;  /* 0x0000100015157984 */ /* 0x000ea80000000800 */
[----:B------:R-:W-:Y:S04]  /*09b0*/  LDS R22, [R22+0x10] ;  /* 0x0000100016167984 */ /* 0x000fe80000000800 */
[----:B------:R-:W-:Y:S04]  /*09c0*/  LDS R34, [R27+0x3c] ;  /* 0x00003c001b227984 */ /* 0x000fe80000000800 */
[----:B------:R-:W-:Y:S01]  /*09d0*/  LDS R19, [R26+0x3c] ;  /* 0x00003c001a137984 */ /* 0x000fe20000000800 */
[----:B0-----:R-:W-:Y:S01]  /*09e0*/  FFMA R33, R31, R15, R28 ;  /* 0x0000000f1f217223 */ /* 0x001fe2000000001c */
[----:B------:R-:W-:-:S02]  /*09f0*/  IMAD R15, R17, 0x5, R16 ;  /* 0x00000005110f7824 */ /* 0x000fc400078e0210 */
[----:B------:R-:W-:Y:S01]  /*0a00*/  LDS R28, [R26+0x28] ;  /* 0x000028001a1c7984 */ /* 0x000fe20000000800 */
[----:B-1----:R-:W-:Y:S01]  /*0a10*/  FFMA R16, R12, R13, RZ ;  /* 0x0000000d0c107223 */ /* 0x002fe200000000ff */
[----:B--2---:R-:W-:-:S03]  /*0a20*/  FFMA R32, R30, R37, R29 ;  /* 0x000000251e207223 */ /* 0x004fc6000000001d */
[----:B------:R-:W-:Y:S01]  /*0a30*/  FFMA R37, R25, R20, R16 ;  /* 0x0000001419257223 */ /* 0x000fe20000000010 */
[----:B------:R-:W-:Y:S01]  /*0a40*/  LEA R16, R18, UR7, 0x2 ;  /* 0x0000000712107c11 */ /* 0x000fe2000f8e10ff */
[----:B------:R-:W-:Y:S01]  /*0a50*/  FFMA R36, R30, R36, R33 ;  /* 0x000000241e247223 */ /* 0x000fe20000000021 */
[----:B------:R-:W-:Y:S01]  /*0a60*/  LEA R18, R18, UR4, 0x2 ;  /* 0x0000000412127c11 */ /* 0x000fe2000f8e10ff */
[----:B------:R-:W-:Y:S01]  /*0a70*/  FFMA R30, R30, R38, R35 ;  /* 0x000000261e1e7223 */ /* 0x000fe20000000023 */
[----:B------:R-:W-:Y:S01]  /*0a80*/  LDS R33, [R27+0x50] ;  /* 0x000050001b217984 */ /* 0x000fe20000000800 */
[----:B------:R-:W-:-:S03]  /*0a90*/  FFMA R17, R23, R39, R36 ;  /* 0x0000002717117223 */ /* 0x000fc60000000024 */
[----:B------:R-:W0:Y:S04]  /*0aa0*/  LDS R35, [R16] ;  /* 0x0000000010237984 */ /* 0x000e280000000800 */
[----:B------:R-:W1:Y:S04]  /*0ab0*/  LDS R13, [R18] ;  /* 0x00000000120d7984 */ /* 0x000e680000000800 */
[----:B------:R-:W2:Y:S04]  /*0ac0*/  LDS R38, [R16+0x14] ;  /* 0x0000140010267984 */ /* 0x000ea80000000800 */
[----:B------:R-:W4:Y:S04]  /*0ad0*/  LDS R36, [R18+0x14] ;  /* 0x0000140012247984 */ /* 0x000f280000000800 */
[----:B------:R0:W4:Y:S04]  /*0ae0*/  LDS R39, [R27+0x28] ;  /* 0x000028001b277984 */ /* 0x0001280000000800 */
[----:B------:R-:W4:Y:S04]  /*0af0*/  LDS R31, [R16+0x28] ;  /* 0x00002800101f7984 */ /* 0x000f280000000800 */
[----:B------:R-:W4:Y:S04]  /*0b00*/  LDS R29, [R18+0x28] ;  /* 0x00002800121d7984 */ /* 0x000f280000000800 */
[----:B------:R0:W4:Y:S01]  /*0b10*/  LDS R20, [R26+0x50] ;  /* 0x000050001a147984 */ /* 0x0001220000000800 */
[----:B------:R-:W-:Y:S01]  /*0b20*/  FFMA R21, R23, R21, R32 ;  /* 0x0000001517157223 */ /* 0x000fe20000000020 */
[----:B0-----:R-:W-:-:S02]  /*0b30*/  LEA R27, R14, UR5, 0x2 ;  /* 0x000000050e1b7c11 */ /* 0x001fc4000f8e10ff */
[----:B------:R-:W-:Y:S01]  /*0b40*/  LEA R26, R15, UR8, 0x2 ;  /* 0x000000080f1a7c11 */ /* 0x000fe2000f8e10ff */
[C---:B------:R-:W-:Y:S01]  /*0b50*/  FFMA R32, R12.reuse, R35, RZ ;  /* 0x000000230c207223 */ /* 0x040fe200000000ff */
[----:B-1----:R-:W-:Y:S02]  /*0b60*/  FFMA R13, R12, R13, RZ ;  /* 0x0000000d0c0d7223 */ /* 0x002fe400000000ff */
[----:B------:R-:W-:Y:S01]  /*0b70*/  LDS R12, [R27] ;  /* 0x000000001b0c7984 */ /* 0x000fe20000000800 */
[----:B--2---:R-:W-:Y:S01]  /*0b80*/  FFMA R35, R25, R38, R32 ;  /* 0x0000002619237223 */ /* 0x004fe20000000020 */
[----:B------:R-:W-:Y:S02]  /*0b90*/  FFMA R23, R23, R22, R30 ;  /* 0x0000001617177223 */ /* 0x000fe4000000001e */
[----:B------:R-:W-:Y:S01]  /*0ba0*/  LDS R32, [R26+0x64] ;  /* 0x000064001a207984 */ /* 0x000fe20000000800 */
[----:B----4-:R-:W-:-:S03]  /*0bb0*/  FFMA R36, R25, R36, R13 ;  /* 0x0000002419247223 */ /* 0x010fc6000000000d */
[----:B------:R-:W-:Y:S01]  /*0bc0*/  LDS R30, [R27+0x14] ;  /* 0x000014001b1e7984 */ /* 0x000fe20000000800 */
[----:B------:R-:W-:-:S03]  /*0bd0*/  FFMA R40, R28, R39, R37 ;  /* 0x000000271c287223 */ /* 0x000fc60000000025 */
[----:B------:R-:W-:Y:S01]  /*0be0*/  LDS R25, [R27+0x28] ;  /* 0x000028001b197984 */ /* 0x000fe20000000800 */
[----:B------:R-:W-:-:S03]  /*0bf0*/  FFMA R38, R28, R31, R35 ;  /* 0x0000001f1c267223 */ /* 0x000fc60000000023 */
[----:B------:R-:W0:Y:S01]  /*0c00*/  LDS R31, [R26] ;  /* 0x000000001a1f7984 */ /* 0x000e220000000800 */
[----:B------:R-:W-:Y:S01]  /*0c10*/  FFMA R14, R28, R29, R36 ;  /* 0x0000001d1c0e7223 */ /* 0x000fe20000000024 */
[----:B------:R-:W-:Y:S01]  /*0c20*/  LEA R29, R15, UR7, 0x2 ;  /* 0x000000070f1d7c11 */ /* 0x000fe2000f8e10ff */
[----:B------:R-:W-:Y:S01]  /*0c30*/  FFMA R37, R19, R34, R40 ;  /* 0x0000002213257223 */ /* 0x000fe20000000028 */
[----:B------:R-:W-:Y:S01]  /*0c40*/  LEA R28, R15, UR4, 0x2 ;  /* 0x000000040f1c7c11 */ /* 0x000fe2000f8e10ff */
[----:B------:R-:W-:Y:S01]  /*0c50*/  LDS R35, [R26+0xc8] ;  /* 0x0000c8001a237984 */ /* 0x000fe20000000800 */
[----:B------:R-:W1:Y:S03]  /*0c60*/  LDCU UR4, c[0x0][0x458] ;  /* 0x00008b00ff0477ac */ /* 0x000e660008000800 */
[----:B------:R-:W2:Y:S01]  /*0c70*/  LDS R13, [R29] ;  /* 0x000000001d0d7984 */ /* 0x000ea20000000800 */
[----:B------:R-:W-:-:S03]  /*0c80*/  FFMA R22, R20, R33, R37 ;  /* 0x0000002114167223 */ /* 0x000fc60000000025 */
[----:B------:R-:W4:Y:S04]  /*0c90*/  LDS R15, [R28] ;  /* 0x000000001c0f7984 */ /* 0x000f280000000800 */
[----:B------:R-:W1:Y:S04]  /*0ca0*/  LDS R33, [R29+0x64] ;  /* 0x000064001d217984 */ /* 0x000e680000000800 */
[----:B------:R-:W3:Y:S04]  /*0cb0*/  LDS R36, [R28+0x64] ;  /* 0x000064001c247984 */ /* 0x000ee80000000800 */
[----:B------:R-:W3:Y:S04]  /*0cc0*/  LDS R37, [R16+0x3c] ;  /* 0x00003c0010257984 */ /* 0x000ee80000000800 */
[----:B------:R-:W-:Y:S04]  /*0cd0*/  LDS R40, [R26+0x12c] ;  /* 0x00012c001a287984 */ /* 0x000fe80000000800 */
[----:B------:R-:W5:Y:S04]  /*0ce0*/  LDS R16, [R16+0x50] ;  /* 0x0000500010107984 */ /* 0x000f680000000800 */
[----:B------:R-:W5:Y:S01]  /*0cf0*/  LDS R39, [R18+0x3c] ;  /* 0x00003c0012277984 */ /* 0x000f620000000800 */
[----:B0-----:R-:W-:-:S03]  /*0d00*/  FFMA R31, R12, R31, RZ ;  /* 0x0000001f0c1f7223 */ /* 0x001fc600000000ff */
[----:B------:R-:W-:Y:S01]  /*0d10*/  LDS R41, [R29+0x12c] ;  /* 0x00012c001d297984 */ /* 0x000fe20000000800 */
[----:B------:R-:W-:-:S03]  /*0d20*/  FFMA R34, R30, R32, R31 ;  /* 0x000000201e227223 */ /* 0x000fc6000000001f */
[----:B------:R-:W-:Y:S01]  /*0d30*/  LDS R31, [R27+0x50] ;  /* 0x000050001b1f7984 */ /* 0x000fe20000000800 */
[C---:B--2---:R-:W-:Y:S01]  /*0d40*/  FFMA R32, R12.reuse, R13, RZ ;  /* 0x0000000d0c207223 */ /* 0x044fe200000000ff */
[----:B----4-:R-:W-:-:S03]  /*0d50*/  FFMA R15, R12, R15, RZ ;  /* 0x0000000f0c0f7223 */ /* 0x010fc600000000ff */
[C---:B-1----:R-:W-:Y:S01]  /*0d60*/  FFMA R32, R30.reuse, R33, R32 ;  /* 0x000000211e207223 */ /* 0x042fe20000000020 */
[----:B------:R-:W-:Y:S01]  /*0d70*/  FFMA R12, R25, R35, R34 ;  /* 0x00000023190c7223 */ /* 0x000fe20000000022 */
[----:B------:R-:W-:Y:S01]  /*0d80*/  LDS R33, [R18+0x50] ;  /* 0x0000500012217984 */ /* 0x000fe20000000800 */
[----:B---3--:R-:W-:-:S03]  /*0d90*/  FFMA R30, R30, R36, R15 ;  /* 0x000000241e1e7223 */ /* 0x008fc6000000000f */
[----:B------:R-:W0:Y:S04]  /*0da0*/  LDS R15, [R27+0x3c] ;  /* 0x00003c001b0f7984 */ /* 0x000e280000000800 */
[----:B------:R-:W1:Y:S01]  /*0db0*/  LDS R36, [R26+0x190] ;  /* 0x000190001a247984 */ /* 0x000e620000000800 */
[----:B------:R-:W-:-:S03]  /*0dc0*/  FFMA R13, R19, R37, R38 ;  /* 0x00000025130d7223 */ /* 0x000fc60000000026 */
[----:B------:R-:W2:Y:S04]  /*0dd0*/  LDS R37, [R29+0xc8] ;  /* 0x0000c8001d257984 */ /* 0x000ea80000000800 */
[----:B------:R-:W3:Y:S04]  /*0de0*/  LDS R35, [R28+0xc8] ;  /* 0x0000c8001c237984 */ /* 0x000ee80000000800 */
[----:B------:R-:W4:Y:S04]  /*0df0*/  LDS R34, [R28+0x12c] ;  /* 0x00012c001c227984 */ /* 0x000f280000000800 */
[----:B------:R-:W4:Y:S04]  /*0e00*/  LDS R38, [R29+0x190] ;  /* 0x000190001d267984 */ /* 0x000f280000000800 */
[----:B------:R-:W4:Y:S01]  /*0e10*/  LDS R26, [R28+0x190] ;  /* 0x000190001c1a7984 */ /* 0x000f220000000800 */
[----:B-----5:R-:W-:Y:S01]  /*0e20*/  FFMA R16, R20, R16, R13 ;  /* 0x0000001014107223 */ /* 0x020fe2000000000d */
[----:B------:R-:W-:Y:S01]  /*0e30*/  FFMA R39, R19, R39, R14 ;  /* 0x0000002713277223 */ /* 0x000fe2000000000e */
[----:B0-----:R-:W-:-:S04]  /*0e40*/  FFMA R12, R15, R40, R12 ;  /* 0x000000280f0c7223 */ /* 0x001fc8000000000c */
[----:B-1----:R-:W-:Y:S01]  /*0e50*/  FFMA R36, R31, R36, R12 ;  /* 0x000000241f247223 */ /* 0x002fe2000000000c */
[----:B------:R-:W-:Y:S01]  /*0e60*/  FMUL R12, R22, R4 ;  /* 0x00000004160c7220 */ /* 0x000fe20000400000 */
[----:B--2---:R-:W-:-:S03]  /*0e70*/  FFMA R32, R25, R37, R32 ;  /* 0x0000002519207223 */ /* 0x004fc60000000020 */
[----:B------:R-:W-:Y:S01]  /*0e80*/  FFMA R13, R17, R6, R12 ;  /* 0x00000006110d7223 */ /* 0x000fe2000000000c */
[----:B------:R-:W-:Y:S01]  /*0e90*/  FMUL R14, R16, R3 ;  /* 0x00000003100e7220 */ /* 0x000fe20000400000 */
[----:B---3--:R-:W-:Y:S01]  /*0ea0*/  FFMA R30, R25, R35, R30 ;  /* 0x00000023191e7223 */ /* 0x008fe2000000001e */
[C---:B------:R-:W-:Y:S01]  /*0eb0*/  FFMA R32, R15.reuse, R41, R32 ;  /* 0x000000290f207223 */ /* 0x040fe20000000020 */
[----:B------:R-:W-:Y:S02]  /*0ec0*/  FFMA R19, R36, R8, R13 ;  /* 0x0000000824137223 */ /* 0x000fe4000000000d */
[----:B----4-:R-:W-:Y:S01]  /*0ed0*/  FFMA R30, R15, R34, R30 ;  /* 0x000000220f1e7223 */ /* 0x010fe2000000001e */
[----:B------:R-:W0:Y:S01]  /*0ee0*/  LDC.64 R12, c[0x0][0x390] ;  /* 0x0000e400ff0c7b82 */ /* 0x000e220000000a00 */
[----:B------:R-:W-:Y:S01]  /*0ef0*/  FFMA R15, R21, R5, R14 ;  /* 0x00000005150f7223 */ /* 0x000fe2000000000e */
[----:B------:R-:W-:Y:S01]  /*0f00*/  FFMA R38, R31, R38, R32 ;  /* 0x000000261f267223 */ /* 0x000fe20000000020 */
[C---:B------:R-:W-:Y:S01]  /*0f10*/  FMUL R14, R22.reuse, R3 ;  /* 0x00000003160e7220 */ /* 0x040fe20000400000 */
[----:B------:R-:W-:-:S02]  /*0f20*/  FMUL R25, R22, R9 ;  /* 0x0000000916197220 */ /* 0x000fc40000400000 */
[----:B------:R-:W-:Y:S01]  /*0f30*/  FFMA R18, R38, R7, R15 ;  /* 0x0000000726127223 */ /* 0x000fe2000000000f */
[----:B------:R-:W-:Y:S01]  /*0f40*/  FFMA R20, R20, R33, R39 ;  /* 0x0000002114147223 */ /* 0x000fe20000000027 */
[C---:B------:R-:W-:Y:S01]  /*0f50*/  FFMA R15, R17.reuse, R5, R14 ;  /* 0x00000005110f7223 */ /* 0x040fe2000000000e */
[----:B------:R-:W-:Y:S01]  /*0f60*/  FFMA R14, R17, R10, R25 ;  /* 0x0000000a110e7223 */ /* 0x000fe20000000019 */
[----:B------:R-:W-:Y:S01]  /*0f70*/  FADD R19, R19, R18 ;  /* 0x0000001213137221 */ /* 0x000fe20000000000 */
[CC--:B------:R-:W-:Y:S01]  /*0f80*/  FMUL R18, R16.reuse, R4.reuse ;  /* 0x0000000410127220 */ /* 0x0c0fe20000400000 */
[----:B------:R-:W-:Y:S01]  /*0f90*/  FMUL R25, R16, R9 ;  /* 0x0000000910197220 */ /* 0x000fe20000400000 */
[C---:B------:R-:W-:Y:S01]  /*0fa0*/  FMUL R22, R20.reuse, R3 ;  /* 0x0000000314167220 */ /* 0x040fe20000400000 */
[C---:B------:R-:W-:Y:S01]  /*0fb0*/  FMUL R16, R20.reuse, R4 ;  /* 0x0000000414107220 */ /* 0x040fe20000400000 */
[----:B------:R-:W-:Y:S01]  /*0fc0*/  UISETP.NE.AND UP0, UPT, UR4, URZ, UPT ;  /* 0x000000ff0400728c */ /* 0x000fe2000bf05270 */
[C---:B------:R-:W-:Y:S01]  /*0fd0*/  FFMA R17, R21.reuse, R6, R18 ;  /* 0x0000000615117223 */ /* 0x040fe20000000012 */
[----:B------:R-:W-:Y:S01]  /*0fe0*/  FFMA R25, R21, R10, R25 ;  /* 0x0000000a15197223 */ /* 0x000fe20000000019 */
[----:B------:R-:W-:Y:S01]  /*0ff0*/  FFMA R26, R31, R26, R30 ;  /* 0x0000001a1f1a7223 */ /* 0x000fe2000000001e */
[----:B------:R-:W-:Y:S01]  /*1000*/  FMUL R20, R20, R9 ;  /* 0x0000000914147220 */ /* 0x000fe20000400000 */
[C---:B------:R-:W-:Y:S01]  /*1010*/  FFMA R21, R23.reuse, R5, R22 ;  /* 0x0000000517157223 */ /* 0x040fe20000000016 */
[C---:B------:R-:W-:Y:S01]  /*1020*/  FFMA R27, R23.reuse, R6, R16 ;  /* 0x00000006171b7223 */ /* 0x040fe20000000010 */
[----:B------:R-:W-:Y:S01]  /*1030*/  FFMA R14, R36, R11, R14 ;  /* 0x0000000b240e7223 */ /* 0x000fe2000000000e */
[----:B------:R-:W-:Y:S01]  /*1040*/  FFMA R20, R23, R10, R20 ;  /* 0x0000000a17147223 */ /* 0x000fe20000000014 */
[----:B------:R-:W-:Y:S01]  /*1050*/  FFMA R21, R26, R7, R21 ;  /* 0x000000071a157223 */ /* 0x000fe20000000015 */
[----:B------:R-:W-:Y:S01]  /*1060*/  FFMA R25, R38, R11, R25 ;  /* 0x0000000b26197223 */ /* 0x000fe20000000019 */
[-C--:B------:R-:W-:Y:S01]  /*1070*/  FFMA R30, R26, R8.reuse, R27 ;  /* 0x000000081a1e7223 */ /* 0x080fe2000000001b */
[----:B------:R-:W-:Y:S01]  /*1080*/  FFMA R40, R36, R7, R15 ;  /* 0x0000000724287223 */ /* 0x000fe2000000000f */
[----:B------:R-:W-:Y:S01]  /*1090*/  FFMA R26, R26, R11, R20 ;  /* 0x0000000b1a1a7223 */ /* 0x000fe20000000014 */
[----:B------:R-:W-:Y:S01]  /*10a0*/  FADD R34, R14, R21 ;  /* 0x000000150e227221 */ /* 0x000fe20000000000 */
[----:B------:R-:W-:Y:S01]  /*10b0*/  FFMA R36, R38, R8, R17 ;  /* 0x0000000826247223 */ /* 0x000fe20000000011 */
[----:B0-----:R-:W-:-:S04]  /*10c0*/  IMAD.WIDE R20, R0, 0x4, R12 ;  /* 0x0000000400147825 */ /* 0x001fc800078e020c */
[----:B------:R-:W-:Y:S01]  /*10d0*/  FADD R30, R25, R30 ;  /* 0x0000001e191e7221 */ /* 0x000fe20000000000 */
[----:B------:R-:W-:Y:S06]  /*10e0*/  BRA.U !UP0, `(.L_x_23) ;  /* 0x0000000108387547 */ /* 0x000fec000b800000 */
[----:B------:R-:W0:Y:S01]  /*10f0*/  LDC R12, c[0x0][0x600] ;  /* 0x00018000ff0c7b82 */ /* 0x000e220000000800 */
[----:B------:R-:W-:Y:S01]  /*1100*/  FADD R15, R40, R36 ;  /* 0x00000024280f7221 */ /* 0x000fe20000000000 */
[----:B------:R-:W-:-:S03]  /*1110*/  FMUL R14, R30, 0.5 ;  /* 0x3f0000001e0e7820 */ /* 0x000fc60000400000 */
[----:B------:R-:W-:-:S04]  /*1120*/  FADD R15, R26, R15 ;  /* 0x0000000f1a0f7221 */ /* 0x000fc80000000000 */
[----:B------:R-:W-:-:S04]  /*1130*/  FMUL R17, R15, 0.3333333432674407959 ;  /* 0x3eaaaaab0f117820 */ /* 0x000fc80000400000 */
[--C-:B------:R-:W-:Y:S01]  /*1140*/  FADD R15, R40, -R17.reuse ;  /* 0x80000011280f7221 */ /* 0x100fe20000000000 */
[----:B------:R-:W-:Y:S01]  /*1150*/  FADD R16, R36, -R17 ;  /* 0x8000001124107221 */ /* 0x000fe20000000000 */
[----:B0-----:R-:W-:-:S13]  /*1160*/  ISETP.GE.AND P0, PT, R12, 0x2, PT ;  /* 0x000000020c00780c */ /* 0x001fda0003f06270 */
[----:B------:R-:W0:Y:S01]  /*1170*/  @P0 LDC.64 R12, c[0x0][0x488] ;  /* 0x00012200ff0c0b82 */ /* 0x000e220000000a00 */
[----:B------:R-:W-:-:S04]  /*1180*/  @P0 IMAD R23, R0, -0x3, R24 ;  /* 0xfffffffd00170824 */ /* 0x000fc800078e0218 */
[----:B0-----:R-:W-:-:S04]  /*1190*/  @P0 IMAD.WIDE R22, R23, 0x4, R12 ;  /* 0x0000000417160825 */ /* 0x001fc800078e020c */
[----:B------:R-:W-:Y:S01]  /*11a0*/  FMUL R12, R19, 0.5 ;  /* 0x3f000000130c7820 */ /* 0x000fe20000400000 */
[----:B------:R-:W-:Y:S01]  /*11b0*/  FMUL R13, R34, 0.5 ;  /* 0x3f000000220d7820 */ /* 0x000fe20000400000 */
[----:B------:R0:W-:Y:S06]  /*11c0*/  @P0 STG.E desc[UR14][R22.64], R17 ;  /* 0x0000001116000986 */ /* 0x0001ec000c10190e */
.L_x_23:
[----:B------:R-:W2:Y:S01]  /*11d0*/  LDG.E R20, desc[UR14][R20.64] ;  /* 0x0000000e14147981 */ /* 0x000ea2000c1e1900 */
[----:B------:R-:W-:Y:S01]  /*11e0*/  BSSY.RECONVERGENT B1, `(.L_x_24) ;  /* 0x000007f000017945 */ /* 0x000fe20003800200 */
[----:B--2---:R-:W-:-:S13]  /*11f0*/  ISETP.NE.AND P0, PT, R20, RZ, PT ;  /* 0x000000ff1400720c */ /* 0x004fda0003f05270 */
[----:B------:R-:W-:Y:S05]  /*1200*/  @P0 BRA `(.L_x_25) ;  /* 0x0000000000580947 */ /* 0x000fea0003800000 */
[----:B0-----:R-:W0:Y:S08]  /*1210*/  LDC.64 R22, c[0x0][0x438] ;  /* 0x00010e00ff167b82 */ /* 0x001e300000000a00 */
[----:B------:R-:W1:Y:S01]  /*1220*/  LDC.64 R20, c[0x0][0x430] ;  /* 0x00010c00ff147b82 */ /* 0x000e620000000a00 */
[----:B0-----:R-:W-:-:S06]  /*1230*/  IMAD.WIDE R22, R24, 0x4, R22 ;  /* 0x0000000418167825 */ /* 0x001fcc00078e0216 */
[----:B------:R-:W2:Y:S01]  /*1240*/  LDG.E.CONSTANT R23, desc[UR14][R22.64] ;  /* 0x0000000e16177981 */ /* 0x000ea2000c1e9900 */
[----:B-1----:R-:W-:-:S06]  /*1250*/  IMAD.WIDE R20, R24, 0x4, R20 ;  /* 0x0000000418147825 */ /* 0x002fcc00078e0214 */
[----:B------:R-:W3:Y:S01]  /*1260*/  LDG.E.CONSTANT R20, desc[UR14][R20.64] ;  /* 0x0000000e14147981 */ /* 0x000ee2000c1e9900 */
[--C-:B------:R-:W-:Y:S01]  /*1270*/  FADD R25, R36, R26.reuse ;  /* 0x0000001a24197221 */ /* 0x100fe20000000000 */
[C---:B------:R-:W-:Y:S01]  /*1280*/  FADD R27, R40.reuse, R26 ;  /* 0x0000001a281b7221 */ /* 0x040fe20000000000 */
[----:B------:R-:W-:Y:S01]  /*1290*/  FADD R29, R40, R36 ;  /* 0x00000024281d7221 */ /* 0x000fe20000000000 */
[C---:B--2---:R-:W-:Y:S01]  /*12a0*/  FADD R18, R23.reuse, R23 ;  /* 0x0000001717127221 */ /* 0x044fe20000000000 */
[----:B---3--:R-:W-:-:S04]  /*12b0*/  FFMA R17, R23, 1.3333333730697631836, R20 ;  /* 0x3faaaaab17117823 */ /* 0x008fc80000000014 */
[----:B------:R-:W-:-:S04]  /*12c0*/  FADD R18, R17, -R18 ;  /* 0x8000001211127221 */ /* 0x000fc80000000000 */
[C---:B------:R-:W-:Y:S01]  /*12d0*/  FMUL R25, R18.reuse, R25 ;  /* 0x0000001912197220 */ /* 0x040fe20000400000 */
[----:B------:R-:W-:Y:S01]  /*12e0*/  FMUL R27, R18, R27 ;  /* 0x0000001b121b7220 */ /* 0x000fe20000400000 */
[----:B------:R-:W-:Y:S01]  /*12f0*/  FMUL R29, R29, R18 ;  /* 0x000000121d1d7220 */ /* 0x000fe20000400000 */
[----:B------:R-:W-:Y:S01]  /*1300*/  FMUL R31, R19, R23 ;  /* 0x00000017131f7220 */ /* 0x000fe20000400000 */
[-C--:B------:R-:W-:Y:S01]  /*1310*/  FFMA R20, R40, R17.reuse, R25 ;  /* 0x0000001128147223 */ /* 0x080fe20000000019 */
[----:B------:R-:W-:Y:S01]  /*1320*/  FFMA R21, R36, R17, R27 ;  /* 0x0000001124157223 */ /* 0x000fe2000000001b */
[-C--:B------:R-:W-:Y:S01]  /*1330*/  FMUL R34, R34, R23.reuse ;  /* 0x0000001722227220 */ /* 0x080fe20000400000 */
[----:B------:R-:W-:Y:S01]  /*1340*/  FMUL R30, R30, R23 ;  /* 0x000000171e1e7220 */ /* 0x000fe20000400000 */
[----:B------:R-:W-:Y:S01]  /*1350*/  FFMA R17, R26, R17, R29 ;  /* 0x000000111a117223 */ /* 0x000fe2000000001d */
[----:B------:R-:W-:Y:S06]  /*1360*/  BRA `(.L_x_26) ;  /* 0x0000000400987947 */ /* 0x000fec0003800000 */
.L_x_25:
[----:B------:R-:W1:Y:S01]  /*1370*/  LDC.64 R38, c[0x0][0x560] ;  /* 0x00015800ff267b82 */ /* 0x000e620000000a00 */
[----:B0-----:R-:W0:Y:S07]  /*1380*/  S2R R17, SR_TID.X ;  /* 0x0000000000117919 */ /* 0x001e2e0000002100 */
[----:B------:R-:W2:Y:S08]  /*1390*/  LDC.64 R20, c[0x0][0x548] ;  /* 0x00015200ff147b82 */ /* 0x000eb00000000a00 */
[----:B------:R-:W3:Y:S08]  /*13a0*/  LDC.64 R44, c[0x0][0x580] ;  /* 0x00016000ff2c7b82 */ /* 0x000ef00000000a00 */
[----:B------:R-:W4:Y:S01]  /*13b0*/  LDC.64 R32, c[0x0][0x530] ;  /* 0x00014c00ff207b82 */ /* 0x000f220000000a00 */
[----:B-1----:R-:W-:-:S05]  /*13c0*/  IMAD.WIDE R38, R24, 0x4, R38 ;  /* 0x0000000418267825 */ /* 0x002fca00078e0226 */
[----:B------:R1:W5:Y:S02]  /*13d0*/  LDG.E.CONSTANT R31, desc[UR14][R38.64] ;  /* 0x0000000e261f7981 */ /* 0x000364000c1e9900 */
[----:B------:R-:W4:Y:S01]  /*13e0*/  LDC.64 R42, c[0x0][0x538] ;  /* 0x00014e00ff2a7b82 */ /* 0x000f220000000a00 */
[----:B--2---:R-:W-:Y:S01]  /*13f0*/  IMAD.WIDE R20, R24, 0x4, R20 ;  /* 0x0000000418147825 */ /* 0x004fe200078e0214 */
[----:B0-----:R-:W-:-:S04]  /*1400*/  LEA R35, R0, R17, 0x7 ;  /* 0x0000001100237211 */ /* 0x001fc800078e38ff */
[----:B------:R0:W2:Y:S02]  /*1410*/  LDG.E.CONSTANT R18, desc[UR14][R20.64] ;  /* 0x0000000e14127981 */ /* 0x0000a4000c1e9900 */
[----:B-1----:R-:W1:Y:S08]  /*1420*/  LDC.64 R38, c[0x0][0x578] ;  /* 0x00015e00ff267b82 */ /* 0x002e700000000a00 */
[----:B------:R-:W1:Y:S01]  /*1430*/  LDC.64 R22, c[0x0][0x558] ;  /* 0x00015600ff167b82 */ /* 0x000e620000000a00 */
[----:B---3--:R-:W-:-:S04]  /*1440*/  IMAD.WIDE R44, R35, 0x4, R44 ;  /* 0x00000004232c7825 */ /* 0x008fc800078e022c */
[C---:B----4-:R-:W-:Y:S01]  /*1450*/  IMAD.WIDE R32, R24.reuse, 0x4, R32 ;  /* 0x0000000418207825 */ /* 0x050fe200078e0220 */
[----:B------:R3:W4:Y:S02]  /*1460*/  LDG.E.CONSTANT R37, desc[UR14][R44.64] ;  /* 0x0000000e2c257981 */ /* 0x000724000c1e9900 */
[----:B0-----:R-:W0:Y:S01]  /*1470*/  LDC.64 R20, c[0x0][0x570] ;  /* 0x00015c00ff147b82 */ /* 0x001e220000000a00 */
[----:B------:R-:W-:Y:S02]  /*1480*/  IMAD.WIDE R42, R24, 0x4, R42 ;  /* 0x00000004182a7825 */ /* 0x000fe400078e022a */
[----:B------:R-:W2:Y:S01]  /*1490*/  LDG.E.CONSTANT R33, desc[UR14][R32.64] ;  /* 0x0000000e20217981 */ /* 0x000ea2000c1e9900 */
[----:B------:R-:W-:Y:S01]  /*14a0*/  LEA R17, R0, R17, 0x7 ;  /* 0x0000001100117211 */ /* 0x000fe200078e38ff */
[----:B-1----:R-:W-:-:S03]  /*14b0*/  IMAD.WIDE R38, R35, 0x4, R38 ;  /* 0x0000000423267825 */ /* 0x002fc600078e0226 */
[----:B------:R-:W1:Y:S01]  /*14c0*/  LDC.64 R28, c[0x0][0x540] ;  /* 0x00015000ff1c7b82 */ /* 0x000e620000000a00 */
[----:B------:R0:W5:Y:S01]  /*14d0*/  LDG.E.CONSTANT R32, desc[UR14][R42.64] ;  /* 0x0000000e2a207981 */ /* 0x000162000c1e9900 */
[----:B------:R-:W-:-:S03]  /*14e0*/  IMAD.WIDE R22, R24, 0x4, R22 ;  /* 0x0000000418167825 */ /* 0x000fc600078e0216 */
[----:B------:R-:W2:Y:S03]  /*14f0*/  LDG.E.CONSTANT R38, desc[UR14][R38.64] ;  /* 0x0000000e26267981 */ /* 0x000ea6000c1e9900 */
[----:B---3--:R-:W3:Y:S01]  /*1500*/  LDC.64 R44, c[0x0][0x568] ;  /* 0x00015a00ff2c7b82 */ /* 0x008ee20000000a00 */
[----:B------:R0:W2:Y:S02]  /*1510*/  LDG.E.CONSTANT R41, desc[UR14][R22.64] ;  /* 0x0000000e16297981 */ /* 0x0000a4000c1e9900 */
[----:B0-----:R-:W-:-:S05]  /*1520*/  IMAD.WIDE R20, R17, 0x4, R20 ;  /* 0x0000000411147825 */ /* 0x001fca00078e0214 */
[----:B------:R-:W0:Y:S01]  /*1530*/  LDC.64 R42, c[0x0][0x550] ;  /* 0x00015400ff2a7b82 */ /* 0x000e220000000a00 */
[----:B------:R3:W2:Y:S07]  /*1540*/  LDG.E.CONSTANT R39, desc[UR14][R20.64] ;  /* 0x0000000e14277981 */ /* 0x0006ae000c1e9900 */
[----:B------:R-:W0:Y:S01]  /*1550*/  LDC.64 R22, c[0x0][0x5a0] ;  /* 0x00016800ff167b82 */ /* 0x000e220000000a00 */
[----:B-1----:R-:W-:-:S05]  /*1560*/  IMAD.WIDE R28, R24, 0x4, R28 ;  /* 0x00000004181c7825 */ /* 0x002fca00078e021c */
[----:B------:R1:W2:Y:S01]  /*1570*/  LDG.E.CONSTANT R25, desc[UR14][R28.64] ;  /* 0x0000000e1c197981 */ /* 0x0002a2000c1e9900 */
[C---:B---3--:R-:W-:Y:S01]  /*1580*/  IMAD.WIDE R44, R24.reuse, 0x4, R44 ;  /* 0x00000004182c7825 */ /* 0x048fe200078e022c */
[----:B------:R-:W3:Y:S03]  /*1590*/  LDC.64 R20, c[0x0][0x588] ;  /* 0x00016200ff147b82 */ /* 0x000ee60000000a00 */
[----:B0-----:R-:W-:-:S05]  /*15a0*/  IMAD.WIDE R42, R24, 0x4, R42 ;  /* 0x00000004182a7825 */ /* 0x001fca00078e022a */
[----:B-1----:R-:W0:Y:S01]  /*15b0*/  LDC.64 R28, c[0x0][0x598] ;  /* 0x00016600ff1c7b82 */ /* 0x002e220000000a00 */
[----:B------:R-:W2:Y:S04]  /*15c0*/  LDG.E.CONSTANT R24, desc[UR14][R44.64] ;  /* 0x0000000e2c187981 */ /* 0x000ea8000c1e9900 */
[----:B------:R-:W2:Y:S01]  /*15d0*/  LDG.E.CONSTANT R42, desc[UR14][R42.64] ;  /* 0x0000000e2a2a7981 */ /* 0x000ea2000c1e9900 */
[----:B------:R-:W-:-:S05]  /*15e0*/  IMAD.WIDE R22, R35, 0x4, R22 ;  /* 0x0000000423167825 */ /* 0x000fca00078e0216 */
[----:B------:R1:W2:Y:S02]  /*15f0*/  LDG.E.CONSTANT R27, desc[UR14][R22.64] ;  /* 0x0000000e161b7981 */ /* 0x0002a4000c1e9900 */
[----:B-1----:R-:W1:Y:S01]  /*1600*/  LDC.64 R22, c[0x0][0x590] ;  /* 0x00016400ff167b82 */ /* 0x002e620000000a00 */
[----:B0-----:R-:W-:-:S06]  /*1610*/  IMAD.WIDE R28, R35, 0x4, R28 ;  /* 0x00000004231c7825 */ /* 0x001fcc00078e021c */
[----:B------:R-:W2:Y:S01]  /*1620*/  LDG.E.CONSTANT R28, desc[UR14][R28.64] ;  /* 0x0000000e1c1c7981 */ /* 0x000ea2000c1e9900 */
[----:B---3--:R-:W-:-:S05]  /*1630*/  IMAD.WIDE R20, R35, 0x4, R20 ;  /* 0x0000000423147825 */ /* 0x008fca00078e0214 */
[----:B------:R-:W3:Y:S01]  /*1640*/  LDG.E.CONSTANT R17, desc[UR14][R20.64] ;  /* 0x0000000e14117981 */ /* 0x000ee2000c1e9900 */
[----:B-1----:R-:W-:-:S05]  /*1650*/  IMAD.WIDE R22, R35, 0x4, R22 ;  /* 0x0000000423167825 */ /* 0x002fca00078e0216 */
[----:B------:R4:W3:Y:S02]  /*1660*/  LDG.E.CONSTANT R29, desc[UR14][R22.64] ;  /* 0x0000000e161d7981 */ /* 0x0008e4000c1e9900 */
[----:B----4-:R-:W-:-:S04]  /*1670*/  FMUL R23, R19, R37 ;  /* 0x0000002513177220 */ /* 0x010fc80000400000 */
[----:B-----5:R-:W-:-:S04]  /*1680*/  FFMA R44, R40, R32, R23 ;  /* 0x00000020282c7223 */ /* 0x020fc80000000017 */
[----:B------:R-:W-:-:S04]  /*1690*/  FFMA R31, R36, R31, R44 ;  /* 0x0000001f241f7223 */ /* 0x000fc8000000002c */
[----:B--2---:R-:W-:-:S04]  /*16a0*/  FFMA R22, R34, R38, R31 ;  /* 0x0000002622167223 */ /* 0x004fc8000000001f */
[----:B------:R-:W-:Y:S02]  /*16b0*/  FFMA R21, R30, R39, R22 ;  /* 0x000000271e157223 */ /* 0x000fe40000000016 */
[----:B------:R-:W0:Y:S01]  /*16c0*/  LDC.64 R22, c[0x0][0x5b8] ;  /* 0x00016e00ff167b82 */ /* 0x000e220000000a00 */
[----:B------:R-:W-:-:S04]  /*16d0*/  FMUL R43, R19, R41 ;  /* 0x00000029132b7220 */ /* 0x000fc80000400000 */
[----:B------:R-:W-:-:S04]  /*16e0*/  FFMA R33, R40, R33, R43 ;  /* 0x0000002128217223 */ /* 0x000fc8000000002b */
[----:B------:R-:W-:-:S04]  /*16f0*/  FFMA R33, R36, R32, R33 ;  /* 0x0000002024217223 */ /* 0x000fc80000000021 */
[----:B------:R-:W-:Y:S01]  /*1700*/  FFMA R33, R34, R42, R33 ;  /* 0x0000002a22217223 */ /* 0x000fe20000000021 */
[----:B0-----:R-:W-:-:S04]  /*1710*/  IMAD.WIDE R22, R35, 0x4, R22 ;  /* 0x0000000423167825 */ /* 0x001fc800078e0216 */
[----:B------:R-:W-:Y:S01]  /*1720*/  FFMA R33, R30, R18, R33 ;  /* 0x000000121e217223 */ /* 0x000fe20000000021 */
[----:B------:R0:W2:Y:S01]  /*1730*/  LDG.E.CONSTANT R31, desc[UR14][R22.64] ;  /* 0x0000000e161f7981 */ /* 0x0000a2000c1e9900 */
[----:B------:R-:W-:Y:S02]  /*1740*/  FMUL R43, R19, R27 ;  /* 0x0000001b132b7220 */ /* 0x000fe40000400000 */
[CC--:B------:R-:W-:Y:S01]  /*1750*/  FFMA R20, R26.reuse, R25.reuse, R33 ;  /* 0x000000191a147223 */ /* 0x0c0fe20000000021 */
[----:B------:R-:W-:Y:S01]  /*1760*/  FFMA R21, R26, R24, R21 ;  /* 0x000000181a157223 */ /* 0x000fe20000000015 */
[----:B------:R-:W1:Y:S01]  /*1770*/  LDC.64 R32, c[0x0][0x5a8] ;  /* 0x00016a00ff207b82 */ /* 0x000e620000000a00 */
[----:B------:R-:W-:-:S04]  /*1780*/  FFMA R43, R40, R25, R43 ;  /* 0x00000019282b7223 */ /* 0x000fc8000000002b */
[----:B------:R-:W-:-:S03]  /*1790*/  FFMA R43, R36, R24, R43 ;  /* 0x00000018242b7223 */ /* 0x000fc6000000002b */
[----:B0-----:R-:W0:Y:S08]  /*17a0*/  LDC.64 R22, c[0x0][0x5c8] ;  /* 0x00017200ff167b82 */ /* 0x001e300000000a00 */
[----:B------:R-:W4:Y:S01]  /*17b0*/  LDC.64 R24, c[0x0][0x5b0] ;  /* 0x00016c00ff187b82 */ /* 0x000f220000000a00 */
[----:B-1----:R-:W-:-:S06]  /*17c0*/  IMAD.WIDE R32, R35, 0x4, R32 ;  /* 0x0000000423207825 */ /* 0x002fcc00078e0220 */
[----:B------:R-:W5:Y:S01]  /*17d0*/  LDG.E.CONSTANT R33, desc[UR14][R32.64] ;  /* 0x0000000e20217981 */ /* 0x000f62000c1e9900 */
[----:B0-----:R-:W-:-:S05]  /*17e0*/  IMAD.WIDE R22, R35, 0x4, R22 ;  /* 0x0000000423167825 */ /* 0x001fca00078e0216 */
[----:B------:R0:W5:Y:S01]  /*17f0*/  LDG.E.CONSTANT R44, desc[UR14][R22.64] ;  /* 0x0000000e162c7981 */ /* 0x000162000c1e9900 */
[----:B----4-:R-:W-:-:S05]  /*1800*/  IMAD.WIDE R24, R35, 0x4, R24 ;  /* 0x0000000423187825 */ /* 0x010fca00078e0218 */
[----:B------:R1:W4:Y:S01]  /*1810*/  LDG.E.CONSTANT R32, desc[UR14][R24.64] ;  /* 0x0000000e18207981 */ /* 0x000322000c1e9900 */
[----:B0-----:R-:W0:Y:S08]  /*1820*/  LDC.64 R22, c[0x0][0x5d0] ;  /* 0x00017400ff167b82 */ /* 0x001e300000000a00 */
[----:B-1----:R-:W1:Y:S01]  /*1830*/  LDC.64 R24, c[0x0][0x5c0] ;  /* 0x00017000ff187b82 */ /* 0x002e620000000a00 */
[----:B------:R-:W-:Y:S01]  /*1840*/  FFMA R43, R34, R28, R43 ;  /* 0x0000001c222b7223 */ /* 0x000fe2000000002b */
[----:B0-----:R-:W-:-:S04]  /*1850*/  IMAD.WIDE R22, R35, 0x4, R22 ;  /* 0x0000000423167825 */ /* 0x001fc800078e0216 */
[----:B-1----:R-:W-:Y:S02]  /*1860*/  IMAD.WIDE R24, R35, 0x4, R24 ;  /* 0x0000000423187825 */ /* 0x002fe400078e0218 */
[----:B------:R-:W5:Y:S02]  /*1870*/  LDG.E.CONSTANT R35, desc[UR14][R22.64] ;  /* 0x0000000e16237981 */ /* 0x000f64000c1e9900 */
[----:B---3--:R-:W-:-:S04]  /*1880*/  FFMA R43, R30, R29, R43 ;  /* 0x0000001d1e2b7223 */ /* 0x008fc8000000002b */
[----:B------:R-:W-:Y:S02]  /*1890*/  FFMA R17, R26, R17, R43 ;  /* 0x000000111a117223 */ /* 0x000fe4000000002b */
[----:B------:R-:W3:Y:S01]  /*18a0*/  LDG.E.CONSTANT R43, desc[UR14][R24.64] ;  /* 0x0000000e182b7981 */ /* 0x000ee2000c1e9900 */
[----:B--2---:R-:W-:-:S04]  /*18b0*/  FMUL R45, R19, R31 ;  /* 0x0000001f132d7220 */ /* 0x004fc80000400000 */
[----:B------:R-:W-:-:S04]  /*18c0*/  FFMA R45, R40, R18, R45 ;  /* 0x00000012282d7223 */ /* 0x000fc8000000002d */
[----:B------:R-:W-:-:S04]  /*18d0*/  FFMA R45, R36, R39, R45 ;  /* 0x00000027242d7223 */ /* 0x000fc8000000002d */
[----:B----4-:R-:W-:-:S04]  /*18e0*/  FFMA R45, R34, R32, R45 ;  /* 0x00000020222d7223 */ /* 0x010fc8000000002d */
[----:B-----5:R-:W-:Y:S01]  /*18f0*/  FFMA R33, R30, R33, R45 ;  /* 0x000000211e217223 */ /* 0x020fe2000000002d */
[C---:B------:R-:W-:Y:S01]  /*1900*/  FMUL R35, R19.reuse, R35 ;  /* 0x0000002313237220 */ /* 0x040fe20000400000 */
[----:B------:R-:W-:-:S04]  /*1910*/  FMUL R19, R19, R44 ;  /* 0x0000002c13137220 */ /* 0x000fc80000400000 */
[C---:B------:R-:W-:Y:S01]  /*1920*/  FFMA R19, R40.reuse, R42, R19 ;  /* 0x0000002a28137223 */ /* 0x040fe20000000013 */
[----:B------:R-:W-:-:S03]  /*1930*/  FFMA R40, R40, R41, R35 ;  /* 0x0000002928287223 */ /* 0x000fc60000000023 */
[C---:B------:R-:W-:Y:S01]  /*1940*/  FFMA R38, R36.reuse, R38, R19 ;  /* 0x0000002624267223 */ /* 0x040fe20000000013 */
[----:B------:R-:W-:-:S03]  /*1950*/  FFMA R37, R36, R37, R40 ;  /* 0x0000002524257223 */ /* 0x000fc60000000028 */
[C---:B---3--:R-:W-:Y:S01]  /*1960*/  FFMA R43, R34.reuse, R43, R38 ;  /* 0x0000002b222b7223 */ /* 0x048fe20000000026 */
[----:B------:R-:W-:-:S03]  /*1970*/  FFMA R34, R34, R44, R37 ;  /* 0x0000002c22227223 */ /* 0x000fc60000000025 */
[C---:B------:R-:W-:Y:S01]  /*1980*/  FFMA R43, R30.reuse, R32, R43 ;  /* 0x000000201e2b7223 */ /* 0x040fe2000000002b */
[----:B------:R-:W-:Y:S01]  /*1990*/  FFMA R18, R30, R31, R34 ;  /* 0x0000001f1e127223 */ /* 0x000fe20000000022 */
[C---:B------:R-:W-:Y:S02]  /*19a0*/  FFMA R30, R26.reuse, R29, R33 ;  /* 0x0000001d1a1e7223 */ /* 0x040fe40000000021 */
[C---:B------:R-:W-:Y:S01]  /*19b0*/  FFMA R34, R26.reuse, R28, R43 ;  /* 0x0000001c1a227223 */ /* 0x040fe2000000002b */
[----:B------:R-:W-:-:S07]  /*19c0*/  FFMA R31, R26, R27, R18 ;  /* 0x0000001b1a1f7223 */ /* 0x000fce0000000012 */
.L_x_26:
[----:B------:R-:W-:Y:S05]  /*19d0*/  BSYNC.RECONVERGENT B1 ;  /* 0x0000000000017941 */ /* 0x000fea0003800200 */
.L_x_24:
[----:B------:R-:W0:Y:S01]  /*19e0*/  LDCU.64 UR4, c[0x0][0x490] ;  /* 0x00009200ff0477ac */ /* 0x000e220008000a00 */
[CC--:B------:R-:W-:Y:S01]  /*19f0*/  FMUL R18, R7.reuse, R9.reuse ;  /* 0x0000000907127220 */ /* 0x0c0fe20000400000 */
[----:B------:R-:W-:Y:S01]  /*1a00*/  FMUL R19, R8, R9 ;  /* 0x0000000908137220 */ /* 0x000fe20000400000 */
[----:B------:R-:W-:Y:S02]  /*1a10*/  FMUL R24, R7, R4 ;  /* 0x0000000407187220 */ /* 0x000fe40000400000 */
[CC--:B------:R-:W-:Y:S01]  /*1a20*/  FFMA R23, R3.reuse, R11.reuse, -R18 ;  /* 0x0000000b03177223 */ /* 0x0c0fe20000000812 */
[----:B------:R-:W-:Y:S01]  /*1a30*/  FFMA R18, R4, R11, -R19 ;  /* 0x0000000b04127223 */ /* 0x000fe20000000813 */
[----:B------:R-:W-:Y:S02]  /*1a40*/  FFMA R24, R3, R8, -R24 ;  /* 0x0000000803187223 */ /* 0x000fe40000000818 */
[----:B------:R-:W-:-:S04]  /*1a50*/  FMUL R22, R6, R23 ;  /* 0x0000001706167220 */ /* 0x000fc80000400000 */
[----:B------:R-:W-:-:S04]  /*1a60*/  FFMA R19, R5, R18, -R22 ;  /* 0x0000001205137223 */ /* 0x000fc80000000816 */
[----:B------:R-:W-:Y:S01]  /*1a70*/  FFMA R32, R10, R24, R19 ;  /* 0x000000180a207223 */ /* 0x000fe20000000013 */
[----:B0-----:R-:W-:-:S04]  /*1a80*/  UISETP.NE.AND UP0, UPT, UR5, URZ, UPT ;  /* 0x000000ff0500728c */ /* 0x001fc8000bf05270 */
[----:B------:R-:W-:Y:S01]  /*1a90*/  UISETP.EQ.OR UP0, UPT, UR4, URZ, UP0 ;  /* 0x000000ff0400728c */ /* 0x000fe20008702670 */
[----:B------:R-:W-:-:S04]  /*1aa0*/  IADD3 R18, PT, PT, R32, 0x1800000, RZ ;  /* 0x0180000020127810 */ /* 0x000fc80007ffe0ff */
[----:B------:R-:W-:-:S04]  /*1ab0*/  LOP3.LUT R18, R18, 0x7f800000, RZ, 0xc0, !PT ;  /* 0x7f80000012127812 */ /* 0x000fc800078ec0ff */
[----:B------:R-:W-:Y:S01]  /*1ac0*/  ISETP.GT.U32.AND P0, PT, R18, 0x1ffffff, PT ;  /* 0x01ffffff1200780c */ /* 0x000fe20003f04070 */
[----:B------:R-:W-:-:S12]  /*1ad0*/  BRA.U UP0, `(.L_x_27) ;  /* 0x0000000100c47547 */ /* 0x000fd8000b800000 */
[----:B------:R-:W0:Y:S01]  /*1ae0*/  S2R R33, SR_TID.X ;  /* 0x0000000000217919 */ /* 0x000e220000002100 */
[----:B------:R-:W1:Y:S08]  /*1af0*/  LDC.64 R28, c[0x0][0x4b0] ;  /* 0x00012c00ff1c7b82 */ /* 0x000e700000000a00 */
[----:B------:R-:W2:Y:S08]  /*1b00*/  LDC.64 R26, c[0x0][0x4b8] ;  /* 0x00012e00ff1a7b82 */ /* 0x000eb00000000a00 */
[----:B------:R-:W3:Y:S08]  /*1b10*/  LDC.64 R18, c[0x0][0x4c0] ;  /* 0x00013000ff127b82 */ /* 0x000ef00000000a00 */
[----:B------:R-:W4:Y:S01]  /*1b20*/  LDC.64 R22, c[0x0][0x4c8] ;  /* 0x00013200ff167b82 */ /* 0x000f220000000a00 */
[----:B0-----:R-:W-:-:S07]  /*1b30*/  LEA R33, R0, R33, 0x7 ;  /* 0x0000002100217211 */ /* 0x001fce00078e38ff */
[----:B------:R-:W0:Y:S01]  /*1b40*/  LDC.64 R24, c[0x0][0x4d0] ;  /* 0x00013400ff187b82 */ /* 0x000e220000000a00 */
[----:B------:R-:W-:-:S04]  /*1b50*/  IMAD R37, R0, 0xf7, R33 ;  /* 0x000000f700257824 */ /* 0x000fc800078e0221 */
[----:B-1----:R-:W-:-:S04]  /*1b60*/  IMAD.WIDE R28, R37, 0x4, R28 ;  /* 0x00000004251c7825 */ /* 0x002fc800078e021c */
[C---:B--2---:R-:W-:Y:S01]  /*1b70*/  IMAD.WIDE R26, R37.reuse, 0x4, R26 ;  /* 0x00000004251a7825 */ /* 0x044fe200078e021a */
[----:B------:R-:W2:Y:S04]  /*1b80*/  LDG.E R33, desc[UR14][R28.64] ;  /* 0x0000000e1c217981 */ /* 0x000ea8000c1e1900 */
[----:B------:R-:W5:Y:S01]  /*1b90*/  LDG.E R36, desc[UR14][R26.64] ;  /* 0x0000000e1a247981 */ /* 0x000f62000c1e1900 */
[----:B---3--:R-:W-:-:S03]  /*1ba0*/  IMAD.WIDE R18, R37, 0x4, R18 ;  /* 0x0000000425127825 */ /* 0x008fc600078e0212 */
[----:B------:R-:W3:Y:S01]  /*1bb0*/  LDG.E R35, desc[UR14][R28.64+0x1f4] ;  /* 0x0001f40e1c237981 */ /* 0x000ee2000c1e1900 */
[----:B----4-:R-:W-:-:S03]  /*1bc0*/  IMAD.WIDE R22, R37, 0x4, R22 ;  /* 0x0000000425167825 */ /* 0x010fc600078e0216 */
[----:B------:R-:W4:Y:S01]  /*1bd0*/  LDG.E R40, desc[UR14][R18.64] ;  /* 0x0000000e12287981 */ /* 0x000f22000c1e1900 */
[----:B0-----:R-:W-:-:S03]  /*1be0*/  IMAD.WIDE R24, R37, 0x4, R24 ;  /* 0x0000000425187825 */ /* 0x001fc600078e0218 */
[----:B------:R-:W4:Y:S04]  /*1bf0*/  LDG.E R37, desc[UR14][R26.64+0x1f4] ;  /* 0x0001f40e1a257981 */ /* 0x000f28000c1e1900 */
        /* <DEDUP_REMOVED lines=9> */
[----:B------:R-:W4:Y:S01]  /*1c90*/  LDG.E R26, desc[UR14][R24.64+0x3e8] ;  /* 0x0003e80e181a7981 */ /* 0x000f22000c1e1900 */
[--C-:B--2---:R-:W-:Y:S01]  /*1ca0*/  FADD R17, R17, R33.reuse ;  /* 0x0000002111117221 */ /* 0x104fe20000000000 */
[----:B------:R-:W-:-:S03]  /*1cb0*/  FADD R20, R20, -R33 ;  /* 0x8000002114147221 */ /* 0x000fc60000000000 */
[----:B-----5:R-:W-:-:S04]  /*1cc0*/  FADD R17, R36, R17 ;  /* 0x0000001124117221 */ /* 0x020fc80000000000 */
[--C-:B---3--:R-:W-:Y:S01]  /*1cd0*/  FADD R17, R17, R35.reuse ;  /* 0x0000002311117221 */ /* 0x108fe20000000000 */
[----:B------:R-:W-:Y:S01]  /*1ce0*/  FADD R35, R20, -R35 ;  /* 0x8000002314237221 */ /* 0x000fe20000000000 */
[----:B------:R-:W-:Y:S01]  /*1cf0*/  FADD R36, R21, -R36 ;  /* 0x8000002415247221 */ /* 0x000fe20000000000 */
[----:B----4-:R-:W-:Y:S01]  /*1d00*/  FADD R31, R31, -R40 ;  /* 0x800000281f1f7221 */ /* 0x010fe20000000000 */
[----:B------:R-:W-:Y:S01]  /*1d10*/  FADD R17, R37, R17 ;  /* 0x0000001125117221 */ /* 0x000fe20000000000 */
[----:B------:R-:W-:Y:S01]  /*1d20*/  FADD R41, R34, -R41 ;  /* 0x8000002922297221 */ /* 0x000fe20000000000 */
[----:B------:R-:W-:Y:S01]  /*1d30*/  FADD R30, R30, -R39 ;  /* 0x800000271e1e7221 */ /* 0x000fe20000000000 */
[----:B------:R-:W-:Y:S01]  /*1d40*/  FADD R36, R36, -R37 ;  /* 0x8000002524247221 */ /* 0x000fe20000000000 */
[--C-:B------:R-:W-:Y:S01]  /*1d50*/  FADD R20, R35, -R38.reuse ;  /* 0x8000002623147221 */ /* 0x100fe20000000000 */
        /* <DEDUP_REMOVED lines=9> */
.L_x_27:
[----:B------:R-:W-:Y:S04]  /*1df0*/  BSSY.RECONVERGENT B1, `(.L_x_28) ;  /* 0x000000a000017945 */ /* 0x000fe80003800200 */
[----:B------:R-:W-:Y:S05]  /*1e00*/  @P0 BRA `(.L_x_29) ;  /* 0x0000000000100947 */ /* 0x000fea0003800000 */
[----:B------:R-:W-:-:S07]  /*1e10*/  MOV R22, 0x1e30 ;  /* 0x00001e3000167802 */ /* 0x000fce0000000f00 */
[----:B------:R-:W-:Y:S05]  /*1e20*/  CALL.REL.NOINC `($__internal_1_$__cuda_sm20_rcp_rn_f32_slowpath) ;  /* 0x0000003800d47944 */ /* 0x000fea0003c00000 */
[----:B------:R-:W-:Y:S01]  /*1e30*/  MOV R26, R23 ;  /* 0x00000017001a7202 */ /* 0x000fe20000000f00 */
[----:B------:R-:W-:Y:S06]  /*1e40*/  BRA `(.L_x_30) ;  /* 0x0000000000107947 */ /* 0x000fec0003800000 */
.L_x_29:
[----:B------:R-:W0:Y:S02]  /*1e50*/  MUFU.RCP R19, R32 ;  /* 0x0000002000137308 */ /* 0x000e240000001000 */
[----:B0-----:R-:W-:-:S04]  /*1e60*/  FFMA R18, R32, R19, -1 ;  /* 0xbf80000020127423 */ /* 0x001fc80000000013 */
[----:B------:R-:W-:-:S04]  /*1e70*/  FADD.FTZ R18, -R18, -RZ ;  /* 0x800000ff12127221 */ /* 0x000fc80000010100 */
[----:B------:R-:W-:-:S07]  /*1e80*/  FFMA R26, R19, R18, R19 ;  /* 0x00000012131a7223 */ /* 0x000fce0000000013 */
.L_x_30:
[----:B------:R-:W-:Y:S05]  /*1e90*/  BSYNC.RECONVERGENT B1 ;  /* 0x0000000000017941 */ /* 0x000fea0003800200 */
.L_x_28:
[----:B------:R-:W0:Y:S01]  /*1ea0*/  LDCU UR4, c[0x0][0x5e0] ;  /* 0x0000bc00ff0477ac */ /* 0x000e220008000800 */
[----:B------:R-:W1:Y:S01]  /*1eb0*/  S2UR UR13, SR_CgaCtaId ;  /* 0x00000000000d79c3 */ /* 0x000e620000008800 */
[----:B------:R-:W-:Y:S02]  /*1ec0*/  MOV R23, R31 ;  /* 0x0000001f00177202 */ /* 0x000fe40000000f00 */
[----:B------:R-:W-:Y:S01]  /*1ed0*/  MOV R28, R34 ;  /* 0x00000022001c7202 */ /* 0x000fe20000000f00 */
[----:B------:R-:W-:Y:S01]  /*1ee0*/  UMOV UR12, 0x400 ;  /* 0x00000400000c7882 */ /* 0x000fe20000000000 */
[----:B------:R-:W-:Y:S01]  /*1ef0*/  MOV R32, R30 ;  /* 0x0000001e00207202 */ /* 0x000fe20000000f00 */
[----:B0-----:R-:W-:-:S09]  /*1f00*/  UISETP.NE.AND UP0, UPT, UR4, URZ, UPT ;  /* 0x000000ff0400728c */ /* 0x001fd2000bf05270 */
[----:B-1----:R-:W-:Y:S05]  /*1f10*/  BRA.U !UP0, `(.L_x_31) ;  /* 0x0000000108f07547 */ /* 0x002fea000b800000 */
[----:B------:R-:W0:Y:S01]  /*1f20*/  S2R R27, SR_TID.X ;  /* 0x00000000001b7919 */ /* 0x000e220000002100 */
        /* <DEDUP_REMOVED lines=17> */
[----:B------:R0:W5:Y:S04]  /*2040*/  LDG.E.CONSTANT R29, desc[UR14][R24.64+0x8] ;  /* 0x0000080e181d7981 */ /* 0x000168000c1e9900 */
        /* <DEDUP_REMOVED lines=9> */
[----:B------:R-:W-:Y:S01]  /*20e0*/  ULEA UR4, UR5, UR4, 0x18 ;  /* 0x0000000405047291 */ /* 0x000fe2000f8ec0ff */
[----:B------:R-:W-:-:S03]  /*20f0*/  LEA R40, R27, UR7, 0x2 ;  /* 0x000000071b287c11 */ /* 0x000fc6000f8e10ff */
[----:B------:R-:W3:Y:S02]  /*2100*/  LDS R39, [R39] ;  /* 0x0000000027277984 */ /* 0x000ee40000000800 */
[----:B------:R-:W-:Y:S02]  /*2110*/  LEA R25, R27, UR4, 0x2 ;  /* 0x000000041b197c11 */ /* 0x000fe4000f8e10ff */
[----:B-1----:R4:W0:Y:S04]  /*2120*/  LDS R18, [R40] ;  /* 0x0000000028127984 */ /* 0x0028280000000800 */
[----:B------:R-:W1:Y:S01]  /*2130*/  LDS R25, [R25] ;  /* 0x0000000019197984 */ /* 0x000e620000000800 */
[-C--:B---3--:R-:W-:Y:S01]  /*2140*/  FMUL R22, R36, R39.reuse ;  /* 0x0000002724167220 */ /* 0x088fe20000400000 */
[-C--:B--2---:R-:W-:Y:S01]  /*2150*/  FMUL R23, R38, R39.reuse ;  /* 0x0000002726177220 */ /* 0x084fe20000400000 */
[----:B----4-:R-:W-:-:S03]  /*2160*/  FMUL R40, R33, R39 ;  /* 0x0000002721287220 */ /* 0x010fc60000400000 */
[-C--:B0-----:R-:W-:Y:S01]  /*2170*/  FFMA R36, R36, R18.reuse, R23 ;  /* 0x0000001224247223 */ /* 0x081fe20000000017 */
[----:B-----5:R-:W-:-:S03]  /*2180*/  FFMA R22, R41, R18, R22 ;  /* 0x0000001229167223 */ /* 0x020fc60000000016 */
[----:B-1----:R-:W-:Y:S01]  /*2190*/  FFMA R33, R33, R25, R36 ;  /* 0x0000001921217223 */ /* 0x002fe20000000024 */
[CC--:B------:R-:W-:Y:S01]  /*21a0*/  FFMA R17, R28.reuse, R18.reuse, R17 ;  /* 0x000000121c117223 */ /* 0x0c0fe20000000011 */
[C---:B------:R-:W-:Y:S01]  /*21b0*/  FFMA R23, -R28.reuse, R39, R31 ;  /* 0x000000271c177223 */ /* 0x040fe2000000011f */
[CC--:B------:R-:W-:Y:S01]  /*21c0*/  FFMA R38, R28.reuse, R18.reuse, R21 ;  /* 0x000000121c267223 */ /* 0x0c0fe20000000015 */
[-C--:B------:R-:W-:Y:S01]  /*21d0*/  FFMA R28, -R28, R25.reuse, R34 ;  /* 0x000000191c1c7223 */ /* 0x080fe20000000122 */
[CC--:B------:R-:W-:Y:S01]  /*21e0*/  FFMA R40, R35.reuse, R18.reuse, R40 ;  /* 0x0000001223287223 */ /* 0x0c0fe20000000028 */
[----:B------:R-:W-:Y:S01]  /*21f0*/  FFMA R35, R35, R25, R22 ;  /* 0x0000001923237223 */ /* 0x000fe20000000016 */
[CC--:B------:R-:W-:Y:S01]  /*2200*/  FFMA R24, -R32.reuse, R18.reuse, R31 ;  /* 0x0000001220187223 */ /* 0x0c0fe2000000011f */
[CC--:B------:R-:W-:Y:S01]  /*2210*/  FFMA R20, R32.reuse, R39.reuse, R20 ;  /* 0x0000002720147223 */ /* 0x0c0fe20000000014 */
[----:B------:R-:W-:Y:S01]  /*2220*/  FFMA R34, -R29, R18, R34 ;  /* 0x000000121d227223 */ /* 0x000fe20000000122 */
[C---:B------:R-:W-:Y:S01]  /*2230*/  FFMA R17, R32.reuse, R39, R17 ;  /* 0x0000002720117223 */ /* 0x040fe20000000011 */
[----:B------:R-:W-:Y:S01]  /*2240*/  FMUL R18, R19, R26 ;  /* 0x0000001a13127220 */ /* 0x000fe20000400000 */
[-C--:B------:R-:W-:Y:S01]  /*2250*/  FFMA R32, -R32, R25.reuse, R30 ;  /* 0x0000001920207223 */ /* 0x080fe2000000011e */
[----:B------:R-:W-:-:S02]  /*2260*/  FFMA R37, R37, R25, R40 ;  /* 0x0000001925257223 */ /* 0x000fc40000000028 */
[C---:B------:R-:W-:Y:S01]  /*2270*/  FMUL R22, R18.reuse, R35 ;  /* 0x0000002312167220 */ /* 0x040fe20000400000 */
[C---:B------:R-:W-:Y:S01]  /*2280*/  FMUL R19, R18.reuse, R33 ;  /* 0x0000002112137220 */ /* 0x040fe20000400000 */
[C---:B------:R-:W-:Y:S01]  /*2290*/  FFMA R30, -R29.reuse, R39, R30 ;  /* 0x000000271d1e7223 */ /* 0x040fe2000000011e */
[CC--:B------:R-:W-:Y:S01]  /*22a0*/  FFMA R21, R29.reuse, R25.reuse, R38 ;  /* 0x000000191d157223 */ /* 0x0c0fe20000000026 */
[----:B------:R-:W-:Y:S01]  /*22b0*/  FFMA R20, R29, R25, R20 ;  /* 0x000000191d147223 */ /* 0x000fe20000000014 */
[----:B------:R-:W-:Y:S01]  /*22c0*/  FMUL R18, R18, R37 ;  /* 0x0000002512127220 */ /* 0x000fe20000400000 */
[----:B------:R-:W-:-:S07]  /*22d0*/  MOV R31, R24 ;  /* 0x00000018001f7202 */ /* 0x000fce0000000f00 */
.L_x_31:
[----:B------:R-:W0:Y:S01]  /*22e0*/  S2R R24, SR_TID.X ;  /* 0x0000000000187919 */ /* 0x000e220000002100 */
[C---:B------:R-:W-:Y:S01]  /*22f0*/  FMUL R36, R6.reuse, R23 ;  /* 0x0000001706247220 */ /* 0x040fe20000400000 */
[----:B------:R-:W-:Y:S01]  /*2300*/  UIADD3 UR4, UPT, UPT, UR12, 0x5dc, URZ ;  /* 0x000005dc0c047890 */ /* 0x000fe2000fffe0ff */
[CC--:B------:R-:W-:Y:S01]  /*2310*/  FMUL R38, R6.reuse, R21.reuse ;  /* 0x0000001506267220 */ /* 0x0c0fe20000400000 */
[----:B------:R-:W-:Y:S01]  /*2320*/  FMUL R25, R6, R30 ;  /* 0x0000001e06197220 */ /* 0x000fe20000400000 */
[-C--:B------:R-:W-:Y:S01]  /*2330*/  FMUL R40, R4, R21.reuse ;  /* 0x0000001504287220 */ /* 0x080fe20000400000 */
[----:B------:R-:W-:Y:S01]  /*2340*/  FMUL R44, R8, R21 ;  /* 0x00000015082c7220 */ /* 0x000fe20000400000 */
[C---:B------:R-:W-:Y:S01]  /*2350*/  FFMA R21, R5.reuse, R20, R36 ;  /* 0x0000001405157223 */ /* 0x040fe20000000024 */
[CC--:B------:R-:W-:Y:S01]  /*2360*/  FMUL R6, R4.reuse, R23.reuse ;  /* 0x0000001704067220 */ /* 0x0c0fe20000400000 */
[----:B------:R-:W-:Y:S01]  /*2370*/  UIADD3 UR5, UPT, UPT, UR12, 0xbb8, URZ ;  /* 0x00000bb80c057890 */ /* 0x000fe2000fffe0ff */
[-C--:B------:R-:W-:Y:S01]  /*2380*/  FMUL R27, R4, R30.reuse ;  /* 0x0000001e041b7220 */ /* 0x080fe20000400000 */
[C---:B------:R-:W-:Y:S01]  /*2390*/  FMUL R42, R8.reuse, R23 ;  /* 0x00000017082a7220 */ /* 0x040fe20000400000 */
[----:B------:R-:W-:Y:S01]  /*23a0*/  UIADD3 UR6, UPT, UPT, UR12, 0x1194, URZ ;  /* 0x000011940c067890 */ /* 0x000fe2000fffe0ff */
[----:B------:R-:W-:Y:S01]  /*23b0*/  FMUL R29, R8, R30 ;  /* 0x0000001e081d7220 */ /* 0x000fe20000400000 */
[----:B------:R-:W-:Y:S01]  /*23c0*/  ULEA UR4, UR13, UR4, 0x18 ;  /* 0x000000040d047291 */ /* 0x000fe2000f8ec0ff */
[CC--:B------:R-:W-:Y:S01]  /*23d0*/  FFMA R23, R5.reuse, R31.reuse, R38 ;  /* 0x0000001f05177223 */ /* 0x0c0fe20000000026 */
[----:B------:R-:W-:Y:S01]  /*23e0*/  FFMA R4, R5, R34, R25 ;  /* 0x0000002205047223 */ /* 0x000fe20000000019 */
[----:B------:R-:W-:Y:S01]  /*23f0*/  UIADD3 UR7, UPT, UPT, UR12, 0x7d0, URZ ;  /* 0x000007d00c077890 */ /* 0x000fe2000fffe0ff */
[C---:B------:R-:W-:Y:S01]  /*2400*/  FFMA R21, R10.reuse, R28, R21 ;  /* 0x0000001c0a157223 */ /* 0x040fe20000000015 */
[----:B------:R-:W-:Y:S01]  /*2410*/  UIADD3 UR8, UPT, UPT, UR12, 0xdac, URZ ;  /* 0x00000dac0c087890 */ /* 0x000fe2000fffe0ff */
[C---:B------:R-:W-:Y:S01]  /*2420*/  FFMA R6, R3.reuse, R20, R6 ;  /* 0x0000001403067223 */ /* 0x040fe20000000006 */
[CC--:B------:R-:W-:Y:S01]  /*2430*/  FFMA R25, R3.reuse, R31.reuse, R40 ;  /* 0x0000001f03197223 */ /* 0x0c0fe20000000028 */
[----:B------:R-:W-:Y:S01]  /*2440*/  UIADD3 UR9, UPT, UPT, UR12, 0x1388, URZ ;  /* 0x000013880c097890 */ /* 0x000fe2000fffe0ff */
[----:B------:R-:W-:Y:S01]  /*2450*/  FFMA R8, R3, R34, R27 ;  /* 0x0000002203087223 */ /* 0x000fe2000000001b */
[----:B------:R-:W-:Y:S01]  /*2460*/  ULEA UR5, UR13, UR5, 0x18 ;  /* 0x000000050d057291 */ /* 0x000fe2000f8ec0ff */
[C---:B------:R-:W-:Y:S01]  /*2470*/  FFMA R42, R7.reuse, R20, R42 ;  /* 0x00000014072a7223 */ /* 0x040fe2000000002a */
[C---:B------:R-:W-:Y:S01]  /*2480*/  FFMA R31, R7.reuse, R31, R44 ;  /* 0x0000001f071f7223 */ /* 0x040fe2000000002c */
[----:B------:R-:W-:Y:S01]  /*2490*/  UIADD3 UR10, UPT, UPT, UR12, 0x9c4, URZ ;  /* 0x000009c40c0a7890 */ /* 0x000fe2000fffe0ff */
[----:B------:R-:W-:Y:S01]  /*24a0*/  FFMA R20, R7, R34, R29 ;  /* 0x0000002207147223 */ /* 0x000fe2000000001d */
[----:B------:R-:W-:Y:S01]  /*24b0*/  ULEA UR6, UR13, UR6, 0x18 ;  /* 0x000000060d067291 */ /* 0x000fe2000f8ec0ff */
[C---:B------:R-:W-:Y:S01]  /*24c0*/  FFMA R23, R10.reuse, R32, R23 ;  /* 0x000000200a177223 */ /* 0x040fe20000000017 */
[-C--:B------:R-:W-:Y:S01]  /*24d0*/  FFMA R3, R10, R17.reuse, R4 ;  /* 0x000000110a037223 */ /* 0x080fe20000000004 */
[----:B------:R-:W-:Y:S01]  /*24e0*/  UIADD3 UR11, UPT, UPT, UR12, 0xfa0, URZ ;  /* 0x00000fa00c0b7890 */ /* 0x000fe2000fffe0ff */
[C---:B0-----:R-:W-:Y:S01]  /*24f0*/  LEA R4, R24.reuse, UR4, 0x2 ;  /* 0x0000000418047c11 */ /* 0x041fe2000f8e10ff */
[----:B------:R-:W-:Y:S01]  /*2500*/  ULEA UR7, UR13, UR7, 0x18 ;  /* 0x000000070d077291 */ /* 0x000fe2000f8ec0ff */
[----:B------:R-:W-:Y:S01]  /*2510*/  FMUL R21, R21, R26 ;  /* 0x0000001a15157220 */ /* 0x000fe20000400000 */
[----:B------:R-:W-:Y:S01]  /*2520*/  UIADD3 UR12, UPT, UPT, UR12, 0x157c, URZ ;  /* 0x0000157c0c0c7890 */ /* 0x000fe2000fffe0ff */
[C---:B------:R-:W-:Y:S01]  /*2530*/  FFMA R5, R9.reuse, R28, R6 ;  /* 0x0000001c09057223 */ /* 0x040fe20000000006 */
[----:B------:R-:W-:Y:S01]  /*2540*/  ULEA UR8, UR13, UR8, 0x18 ;  /* 0x000000080d087291 */ /* 0x000fe2000f8ec0ff */
[----:B------:R-:W-:Y:S01]  /*2550*/  FFMA R25, R9, R32, R25 ;  /* 0x0000002009197223 */ /* 0x000fe20000000019 */
[----:B------:R-:W-:Y:S01]  /*2560*/  ULEA UR9, UR13, UR9, 0x18 ;  /* 0x000000090d097291 */ /* 0x000fe2000f8ec0ff */
[C---:B------:R-:W-:Y:S01]  /*2570*/  FFMA R7, R11.reuse, R28, R42 ;  /* 0x0000001c0b077223 */ /* 0x040fe2000000002a */
[----:B------:R-:W-:Y:S01]  /*2580*/  FFMA R31, R11, R32, R31 ;  /* 0x000000200b1f7223 */ /* 0x000fe2000000001f */
[----:B------:R-:W-:Y:S01]  /*2590*/  ULEA UR10, UR13, UR10, 0x18 ;  /* 0x0000000a0d0a7291 */ /* 0x000fe2000f8ec0ff */
[-C--:B------:R-:W-:Y:S01]  /*25a0*/  FFMA R9, R9, R17.reuse, R8 ;  /* 0x0000001109097223 */ /* 0x080fe20000000008 */
[----:B------:R-:W-:Y:S01]  /*25b0*/  FFMA R11, R11, R17, R20 ;  /* 0x000000110b0b7223 */ /* 0x000fe20000000014 */
[-C--:B------:R-:W-:Y:S01]  /*25c0*/  FMUL R23, R23, R26.reuse ;  /* 0x0000001a17177220 */ /* 0x080fe20000400000 */
[C---:B------:R-:W-:Y:S01]  /*25d0*/  LEA R6, R24.reuse, UR5, 0x2 ;  /* 0x0000000518067c11 */ /* 0x040fe2000f8e10ff */
[----:B------:R-:W-:Y:S01]  /*25e0*/  ULEA UR11, UR13, UR11, 0x18 ;  /* 0x0000000b0d0b7291 */ /* 0x000fe2000f8ec0ff */
[-C--:B------:R-:W-:Y:S01]  /*25f0*/  FMUL R3, R3, R26.reuse ;  /* 0x0000001a03037220 */ /* 0x080fe20000400000 */
[C---:B------:R-:W-:Y:S01]  /*2600*/  LEA R8, R24.reuse, UR6, 0x2 ;  /* 0x0000000618087c11 */ /* 0x040fe2000f8e10ff */
[----:B------:R-:W-:Y:S01]  /*2610*/  ULEA UR12, UR13, UR12, 0x18 ;  /* 0x0000000c0d0c7291 */ /* 0x000fe2000f8ec0ff */
[-C--:B------:R-:W-:Y:S01]  /*2620*/  FMUL R5, R5, R26.reuse ;  /* 0x0000001a05057220 */ /* 0x080fe20000400000 */
[----:B------:R0:W-:Y:S01]  /*2630*/  STS [R4], R21 ;  /* 0x0000001504007388 */ /* 0x0001e20000000800 */
[C---:B------:R-:W-:Y:S01]  /*2640*/  LEA R10, R24.reuse, UR7, 0x2 ;  /* 0x00000007180a7c11 */ /* 0x040fe2000f8e10ff */
[-C--:B------:R-:W-:Y:S01]  /*2650*/  FMUL R25, R25, R26.reuse ;  /* 0x0000001a19197220 */ /* 0x080fe20000400000 */
[-C--:B------:R-:W-:Y:S01]  /*2660*/  FMUL R9, R9, R26.reuse ;  /* 0x0000001a09097220 */ /* 0x080fe20000400000 */
[-C--:B------:R-:W-:Y:S01]  /*2670*/  FMUL R7, R7, R26.reuse ;  /* 0x0000001a07077220 */ /* 0x080fe20000400000 */
[-C--:B------:R-:W-:Y:S01]  /*2680*/  FMUL R31, R31, R26.reuse ;  /* 0x0000001a1f1f7220 */ /* 0x080fe20000400000 */
[----:B------:R-:W-:Y:S01]  /*2690*/  FMUL R11, R11, R26 ;  /* 0x0000001a0b0b7220 */ /* 0x000fe20000400000 */
[C---:B------:R-:W-:Y:S01]  /*26a0*/  LEA R20, R24.reuse, UR9, 0x2 ;  /* 0x0000000918147c11 */ /* 0x040fe2000f8e10ff */
        /* <DEDUP_REMOVED lines=12> */
.L_x_22:
[----:B------:R-:W-:Y:S05]  /*2770*/  BSYNC.RECONVERGENT B0 ;  /* 0x0000000000007941 */ /* 0x000fea0003800200 */
.L_x_21:
[----:B-1----:R-:W1:Y:S01]  /*2780*/  S2R R3, SR_TID.X ;  /* 0x0000000000037919 */ /* 0x002e620000002100 */
[----:B------:R-:W-:Y:S01]  /*2790*/  BAR.SYNC.DEFER_BLOCKING 0x0 ;  /* 0x0000000000007b1d */ /* 0x000fe20000010000 */
[----:B-1----:R-:W-:-:S13]  /*27a0*/  ISETP.GT.U32.AND P0, PT, R3, 0x7c, PT ;  /* 0x0000007c0300780c */ /* 0x002fda0003f04070 */
[----:B------:R-:W-:Y:S05]  /*27b0*/  @P0 EXIT ;  /* 0x000000000000094d */ /* 0x000fea0003800000 */
[----:B------:R-:W-:Y:S01]  /*27c0*/  LOP3.LUT R4, R3, 0xffff, RZ, 0xc0, !PT ;  /* 0x0000ffff03047812 */ /* 0x000fe200078ec0ff */
[----:B------:R-:W1:Y:S01]  /*27d0*/  S2R R17, SR_CgaCtaId ;  /* 0x0000000000117919 */ /* 0x000e620000008800 */
[----:B------:R-:W2:Y:S01]  /*27e0*/  LDCU UR4, c[0x0][0x3ac] ;  /* 0x00007580ff0477ac */ /* 0x000ea20008000800 */
[----:B------:R-:W3:Y:S01]  /*27f0*/  LDC.64 R24, c[0x0][0x428] ;  /* 0x00010a00ff187b82 */ /* 0x000ee20000000a00 */
[----:B------:R-:W-:Y:S01]  /*2800*/  MOV R6, 0x400 ;  /* 0x0000040000067802 */ /* 0x000fe20000000f00 */
[----:B------:R-:W-:-:S03]  /*2810*/  IMAD R4, R4, 0xa3e, RZ ;  /* 0x00000a3e04047824 */ /* 0x000fc600078e02ff */
[C---:B0-----:R-:W-:Y:S02]  /*2820*/  IADD3 R10, PT, PT, R6.reuse, 0x17d4, RZ ;  /* 0x000017d4060a7810 */ /* 0x041fe40007ffe0ff */
[----:B------:R-:W-:Y:S01]  /*2830*/  SHF.R.U32.HI R28, RZ, 0x10, R4 ;  /* 0x00000010ff1c7819 */ /* 0x000fe20000011604 */
[----:B------:R-:W0:Y:S01]  /*2840*/  LDC.64 R26, c[0x0][0x420] ;  /* 0x00010800ff1a7b82 */ /* 0x000e220000000a00 */
[C---:B------:R-:W-:Y:S02]  /*2850*/  IADD3 R20, PT, PT, R6.reuse, 0x5dc, RZ ;  /* 0x000005dc06147810 */ /* 0x040fe40007ffe0ff */
[----:B------:R-:W-:Y:S01]  /*2860*/  IADD3 R34, PT, PT, R6, 0x1194, RZ ;  /* 0x0000119406227810 */ /* 0x000fe20007ffe0ff */
[----:B------:R-:W-:Y:S01]  /*2870*/  IMAD R29, R28, -0x19, R3 ;  /* 0xffffffe71c1d7824 */ /* 0x000fe200078e0203 */
[----:B------:R-:W-:-:S03]  /*2880*/  IADD3 R30, PT, PT, R6, 0xbb8, RZ ;  /* 0x00000bb8061e7810 */ /* 0x000fc60007ffe0ff */
[----:B------:R-:W4:Y:S01]  /*2890*/  LDC.64 R8, c[0x0][0x418] ;  /* 0x00010600ff087b82 */ /* 0x000f220000000a00 */
[----:B------:R-:W-:Y:S02]  /*28a0*/  PRMT R4, R29, 0x9910, RZ ;  /* 0x000099101d047816 */ /* 0x000fe400000000ff */
[----:B--2---:R-:W-:Y:S01]  /*28b0*/  ISETP.NE.AND P0, PT, RZ, UR4, PT ;  /* 0x00000004ff007c0c */ /* 0x004fe2000bf05270 */
[----:B------:R-:W2:Y:S02]  /*28c0*/  LDCU UR4, c[0x0][0x5e0] ;  /* 0x0000bc00ff0477ac */ /* 0x000ea40008000800 */
[----:B------:R-:W-:-:S05]  /*28d0*/  IMAD R4, R4, 0x6667, RZ ;  /* 0x0000666704047824 */ /* 0x000fca00078e02ff */
[----:B------:R-:W-:Y:S02]  /*28e0*/  SHF.R.S32.HI R5, RZ, 0x10, R4 ;  /* 0x00000010ff057819 */ /* 0x000fe40000011404 */
[----:B-1----:R-:W-:Y:S02]  /*28f0*/  LEA R23, R17, R10, 0x18 ;  /* 0x0000000a11177211 */ /* 0x002fe400078ec0ff */
[----:B------:R-:W-:Y:S01]  /*2900*/  LOP3.LUT R5, R5, 0xffff, RZ, 0xc0, !PT ;  /* 0x0000ffff05057812 */ /* 0x000fe200078ec0ff */
[----:B------:R-:W1:Y:S01]  /*2910*/  @P0 LDC.64 R10, c[0x0][0x3b8] ;  /* 0x0000ee00ff0a0b82 */ /* 0x000e620000000a00 */
        /* <DEDUP_REMOVED lines=14> */
[----:B---3--:R-:W-:-:S03]  /*2a00*/  IMAD.WIDE R24, R5, 0x4, R24 ;  /* 0x0000000405187825 */ /* 0x008fc600078e0218 */
[----:B------:R-:W-:Y:S01]  /*2a10*/  LDS R36, [R35+0x4] ;  /* 0x0000040023247984 */ /* 0x000fe20000000800 */
[----:B------:R-:W-:Y:S02]  /*2a20*/  IMAD R5, R28, -0x14, R33 ;  /* 0xffffffec1c057824 */ /* 0x000fe400078e0221 */
[----:B------:R-:W-:Y:S01]  /*2a30*/  IMAD R29, R32, 0x5, R29 ;  /* 0x00000005201d7824 */ /* 0x000fe200078e021d */
[----:B------:R-:W3:Y:S01]  /*2a40*/  LDG.E.CONSTANT R24, desc[UR14][R24.64] ;  /* 0x0000000e18187981 */ /* 0x000ee2000c1e9900 */
[----:B0-----:R-:W-:Y:S01]  /*2a50*/  IMAD.WIDE R26, R5, 0x4, R26 ;  /* 0x00000004051a7825 */ /* 0x001fe200078e021a */
        /* <DEDUP_REMOVED lines=11> */
[----:B-1----:R-:W-:-:S03]  /*2b10*/  @P0 IMAD.WIDE R8, R9, 0x4, R10 ;  /* 0x0000000409080825 */ /* 0x002fc600078e020a */
[----:B------:R-:W1:Y:S04]  /*2b20*/  LDS R41, [R34] ;  /* 0x0000000022297984 */ /* 0x000e680000000800 */
[----:B------:R-:W2:Y:S04]  /*2b30*/  @P0 LDG.E R10, desc[UR14][R8.64] ;  /* 0x0000000e080a0981 */ /* 0x000ea8000c1e1900 */
[----:B------:R-:W2:Y:S04]  /*2b40*/  @P0 LDG.E R11, desc[UR14][R8.64+0x4] ;  /* 0x0000040e080b0981 */ /* 0x000ea8000c1e1900 */
[----:B------:R-:W2:Y:S04]  /*2b50*/  @P0 LDG.E R25, desc[UR14][R8.64+0x8] ;  /* 0x0000080e08190981 */ /* 0x000ea8000c1e1900 */
[----:B------:R-:W4:Y:S04]  /*2b60*/  LDS R7, [R31] ;  /* 0x000000001f077984 */ /* 0x000f280000000800 */
[----:B------:R-:W4:Y:S04]  /*2b70*/  LDS R39, [R34+0x4] ;  /* 0x0000040022277984 */ /* 0x000f280000000800 */
[----:B------:R-:W4:Y:S04]  /*2b80*/  LDS R5, [R30] ;  /* 0x000000001e057984 */ /* 0x000f280000000800 */
[----:B0-----:R-:W0:Y:S04]  /*2b90*/  LDS R27, [R31+0x4] ;  /* 0x000004001f1b7984 */ /* 0x001e280000000800 */
[----:B------:R-:W0:Y:S04]  /*2ba0*/  LDS R37, [R30+0x4] ;  /* 0x000004001e257984 */ /* 0x000e280000000800 */
[----:B------:R-:W-:Y:S01]  /*2bb0*/  LDS R40, [R30+0x8] ;  /* 0x000008001e287984 */ /* 0x000fe20000000800 */
[----:B-1----:R-:W-:-:S03]  /*2bc0*/  FFMA R43, R4, R41, RZ ;  /* 0x00000029042b7223 */ /* 0x002fc600000000ff */
[----:B----4-:R-:W-:Y:S01]  /*2bd0*/  LDS R21, [R34+0xc] ;  /* 0x00000c0022157984 */ /* 0x010fe20000000800 */
[----:B------:R-:W-:-:S03]  /*2be0*/  FFMA R41, R4, R7, RZ ;  /* 0x0000000704297223 */ /* 0x000fc600000000ff */
[----:B------:R-:W-:Y:S01]  /*2bf0*/  LDS R7, [R34+0x8] ;  /* 0x0000080022077984 */ /* 0x000fe20000000800 */
[----:B------:R-:W-:-:S03]  /*2c00*/  FFMA R38, R36, R39, R43 ;  /* 0x0000002724267223 */ /* 0x000fc6000000002b */
[----:B------:R-:W1:Y:S01]  /*2c10*/  LDS R39, [R35+0x8] ;  /* 0x0000080023277984 */ /* 0x000e620000000800 */
[----:B------:R-:W-:-:S03]  /*2c20*/  FFMA R44, R4, R5, RZ ;  /* 0x00000005042c7223 */ /* 0x000fc600000000ff */
[----:B------:R-:W4:Y:S01]  /*2c30*/  LDS R5, [R31+0x8] ;  /* 0x000008001f057984 */ /* 0x000f220000000800 */
[----:B0-----:R-:W-:-:S03]  /*2c40*/  FFMA R42, R36, R27, R41 ;  /* 0x0000001b242a7223 */ /* 0x001fc60000000029 */
[----:B------:R-:W0:Y:S04]  /*2c50*/  LDS R4, [R35+0xc] ;  /* 0x00000c0023047984 */ /* 0x000e280000000800 */
[----:B------:R-:W0:Y:S04]  /*2c60*/  LDS R27, [R31+0xc] ;  /* 0x00000c001f1b7984 */ /* 0x000e280000000800 */
[----:B------:R-:W0:Y:S01]  /*2c70*/  LDS R41, [R30+0xc] ;  /* 0x00000c001e297984 */ /* 0x000e220000000800 */
[----:B------:R-:W-:Y:S01]  /*2c80*/  FFMA R37, R36, R37, R44 ;  /* 0x0000002524257223 */ /* 0x000fe2000000002c */
[----:B------:R-:W-:-:S02]  /*2c90*/  IADD3 R44, PT, PT, R6, 0x1388, RZ ;  /* 0x00001388062c7810 */ /* 0x000fc40007ffe0ff */
[----:B------:R-:W-:Y:S02]  /*2ca0*/  LDS R36, [R35+0x10] ;  /* 0x0000100023247984 */ /* 0x000fe40000000800 */
[----:B------:R-:W-:Y:S02]  /*2cb0*/  LEA R44, R17, R44, 0x18 ;  /* 0x0000002c112c7211 */ /* 0x000fe400078ec0ff */
[----:B------:R4:W0:Y:S04]  /*2cc0*/  LDS R43, [R34+0x10] ;  /* 0x00001000222b7984 */ /* 0x0008280000000800 */
[----:B------:R-:W0:Y:S01]  /*2cd0*/  LDS R31, [R31+0x10] ;  /* 0x000010001f1f7984 */ /* 0x000e220000000800 */
[----:B-1----:R-:W-:Y:S01]  /*2ce0*/  FFMA R7, R39, R7, R38 ;  /* 0x0000000727077223 */ /* 0x002fe20000000026 */
[----:B------:R-:W-:-:S02]  /*2cf0*/  IADD3 R38, PT, PT, R6, 0x7d0, RZ ;  /* 0x000007d006267810 */ /* 0x000fc40007ffe0ff */
[----:B------:R-:W1:Y:S01]  /*2d00*/  LDS R30, [R30+0x10] ;  /* 0x000010001e1e7984 */ /* 0x000e620000000800 */
[----:B----4-:R-:W-:Y:S01]  /*2d10*/  FFMA R5, R39, R5, R42 ;  /* 0x0000000527057223 */ /* 0x010fe2000000002a */
[----:B------:R-:W-:Y:S02]  /*2d20*/  IADD3 R42, PT, PT, R6, 0xdac, RZ ;  /* 0x00000dac062a7810 */ /* 0x000fe40007ffe0ff */
[----:B------:R-:W-:Y:S01]  /*2d30*/  LEA R38, R17, R38, 0x18 ;  /* 0x0000002611267211 */ /* 0x000fe200078ec0ff */
[----:B------:R-:W-:Y:S01]  /*2d40*/  FFMA R40, R39, R40, R37 ;  /* 0x0000002827287223 */ /* 0x000fe20000000025 */
[----:B------:R-:W-:Y:S01]  /*2d50*/  LEA R42, R17, R42, 0x18 ;  /* 0x0000002a112a7211 */ /* 0x000fe200078ec0ff */
[----:B------:R-:W-:Y:S01]  /*2d60*/  IMAD R34, R32, 0x14, R23 ;  /* 0x0000001420227824 */ /* 0x000fe200078e0217 */
[C---:B------:R-:W-:Y:S01]  /*2d70*/  LEA R35, R33.reuse, R38, 0x2 ;  /* 0x0000002621237211 */ /* 0x040fe200078e10ff */
[C---:B0-----:R-:W-:Y:S01]  /*2d80*/  FFMA R21, R4.reuse, R21, R7 ;  /* 0x0000001504157223 */ /* 0x041fe20000000007 */
[C---:B------:R-:W-:Y:S01]  /*2d90*/  LEA R37, R33.reuse, R42, 0x2 ;  /* 0x0000002a21257211 */ /* 0x040fe200078e10ff */
[C---:B------:R-:W-:Y:S01]  /*2da0*/  FFMA R27, R4.reuse, R27, R5 ;  /* 0x0000001b041b7223 */ /* 0x040fe20000000005 */
[----:B------:R-:W-:Y:S01]  /*2db0*/  LEA R32, R33, R44, 0x2 ;  /* 0x0000002c21207211 */ /* 0x000fe200078e10ff */
[----:B------:R-:W-:Y:S01]  /*2dc0*/  FFMA R33, R4, R41, R40 ;  /* 0x0000002904217223 */ /* 0x000fe20000000028 */
[----:B------:R-:W-:Y:S04]  /*2dd0*/  LDS R39, [R34+0x4] ;  /* 0x0000040022277984 */ /* 0x000fe80000000800 */
[----:B------:R-:W-:Y:S04]  /*2de0*/  LDS R4, [R34] ;  /* 0x0000000022047984 */ /* 0x000fe80000000800 */
[----:B------:R-:W0:Y:S04]  /*2df0*/  LDS R41, [R35] ;  /* 0x0000000023297984 */ /* 0x000e280000000800 */
[----:B------:R-:W4:Y:S04]  /*2e00*/  LDS R5, [R32] ;  /* 0x0000000020057984 */ /* 0x000f280000000800 */
[----:B------:R-:W4:Y:S04]  /*2e10*/  LDS R7, [R37] ;  /* 0x0000000025077984 */ /* 0x000f280000000800 */
[----:B------:R-:W4:Y:S04]  /*2e20*/  LDS R42, [R35+0x14] ;  /* 0x00001400232a7984 */ /* 0x000f280000000800 */
[----:B------:R-:W4:Y:S04]  /*2e30*/  LDS R40, [R37+0x14] ;  /* 0x0000140025287984 */ /* 0x000f280000000800 */
[----:B------:R-:W4:Y:S01]  /*2e40*/  LDS R38, [R32+0x14] ;  /* 0x0000140020267984 */ /* 0x000f220000000800 */
[C---:B------:R-:W-:Y:S01]  /*2e50*/  FFMA R21, R36.reuse, R43, R21 ;  /* 0x0000002b24157223 */ /* 0x040fe20000000015 */
[C---:B------:R-:W-:Y:S01]  /*2e60*/  FFMA R27, R36.reuse, R31, R27 ;  /* 0x0000001f241b7223 */ /* 0x040fe2000000001b */
[----:B-1----:R-:W-:Y:S01]  /*2e70*/  FFMA R33, R36, R30, R33 ;  /* 0x0000001e24217223 */ /* 0x002fe20000000021 */
[----:B------:R-:W-:Y:S01]  /*2e80*/  IADD3 R30, PT, PT, R6, 0xfa0, RZ ;  /* 0x00000fa0061e7810 */ /* 0x000fe20007ffe0ff */
[----:B------:R-:W-:Y:S01]  /*2e90*/  IMAD R23, R28, 0x14, R23 ;  /* 0x000000141c177824 */ /* 0x000fe200078e0217 */
[----:B------:R-:W-:Y:S01]  /*2ea0*/  LDS R45, [R32+0x50] ;  /* 0x00005000202d7984 */ /* 0x000fe20000000800 */
[----:B0-----:R-:W-:-:S03]  /*2eb0*/  FFMA R36, R4, R41, RZ ;  /* 0x0000002904247223 */ /* 0x001fc600000000ff */
[----:B------:R-:W-:Y:S01]  /*2ec0*/  LDS R41, [R35+0x28] ;  /* 0x0000280023297984 */ /* 0x000fe20000000800 */
[C---:B----4-:R-:W-:Y:S01]  /*2ed0*/  FFMA R31, R4.reuse, R5, RZ ;  /* 0x00000005041f7223 */ /* 0x050fe200000000ff */
[----:B------:R-:W-:Y:S01]  /*2ee0*/  FFMA R7, R4, R7, RZ ;  /* 0x0000000704077223 */ /* 0x000fe200000000ff */
[C---:B------:R-:W-:Y:S02]  /*2ef0*/  FFMA R5, R39.reuse, R42, R36 ;  /* 0x0000002a27057223 */ /* 0x040fe40000000024 */
[----:B------:R-:W0:Y:S04]  /*2f00*/  LDS R36, [R34+0x8] ;  /* 0x0000080022247984 */ /* 0x000e280000000800 */
[----:B------:R-:W1:Y:S01]  /*2f10*/  LDS R42, [R37+0x28] ;  /* 0x00002800252a7984 */ /* 0x000e620000000800 */
[C---:B------:R-:W-:Y:S01]  /*2f20*/  FFMA R7, R39.reuse, R40, R7 ;  /* 0x0000002827077223 */ /* 0x040fe20000000007 */
[----:B------:R-:W-:Y:S01]  /*2f30*/  FFMA R4, R39, R38, R31 ;  /* 0x0000002627047223 */ /* 0x000fe2000000001f */
[C---:B------:R-:W-:Y:S01]  /*2f40*/  IADD3 R40, PT, PT, R6.reuse, 0x9c4, RZ ;  /* 0x000009c406287810 */ /* 0x040fe20007ffe0ff */
[----:B------:R-:W4:Y:S01]  /*2f50*/  LDS R39, [R32+0x28] ;  /* 0x0000280020277984 */ /* 0x000f220000000800 */
        /* <DEDUP_REMOVED lines=9> */
[----:B------:R-:W3:Y:S04]  /*2ff0*/  LDS R35, [R35+0x50] ;  /* 0x0000500023237984 */ /* 0x000ee80000000800 */
[----:B------:R-:W-:Y:S01]  /*3000*/  LDS R44, [R6+0x190] ;  /* 0x00019000062c7984 */ /* 0x000fe20000000800 */
[C---:B0-----:R-:W-:Y:S01]  /*3010*/  FFMA R5, R36.reuse, R41, R5 ;  /* 0x0000002924057223 */ /* 0x041fe20000000005 */
[----:B-1----:R-:W-:Y:S01]  /*3020*/  FFMA R42, R36, R42, R7 ;  /* 0x0000002a242a7223 */ /* 0x002fe20000000007 */
[----:B------:R-:W-:-:S02]  /*3030*/  LEA R7, R29, R40, 0x2 ;  /* 0x000000281d077211 */ /* 0x000fc400078e10ff */
[----:B------:R-:W-:Y:S01]  /*3040*/  LEA R29, R29, R38, 0x2 ;  /* 0x000000261d1d7211 */ /* 0x000fe200078e10ff */
[----:B----4-:R-:W-:Y:S01]  /*3050*/  FFMA R41, R36, R39, R4 ;  /* 0x0000002724297223 */ /* 0x010fe20000000004 */
[----:B------:R-:W0:Y:S04]  /*3060*/  LDS R40, [R32+0x3c] ;  /* 0x00003c0020287984 */ /* 0x000e280000000800 */
[----:B------:R-:W-:Y:S01]  /*3070*/  LDS R4, [R23] ;  /* 0x0000000017047984 */ /* 0x000fe20000000800 */
[----:B------:R-:W-:-:S03]  /*3080*/  FFMA R31, R30, R31, R5 ;  /* 0x0000001f1e1f7223 */ /* 0x000fc60000000005 */
[----:B------:R-:W1:Y:S04]  /*3090*/  LDS R38, [R7] ;  /* 0x0000000007267984 */ /* 0x000e680000000800 */
[----:B------:R-:W4:Y:S01]  /*30a0*/  LDS R5, [R6] ;  /* 0x0000000006057984 */ /* 0x000f220000000800 */
[----:B------:R-:W-:-:S03]  /*30b0*/  FFMA R43, R30, R17, R42 ;  /* 0x000000111e2b7223 */ /* 0x000fc6000000002a */
[----:B------:R-:W-:Y:S04]  /*30c0*/  LDS R17, [R23+0x4] ;  /* 0x0000040017117984 */ /* 0x000fe80000000800 */
[----:B------:R-:W5:Y:S04]  /*30d0*/  LDS R28, [R7+0x64] ;  /* 0x00006400071c7984 */ /* 0x000f680000000800 */
[----:B------:R4:W5:Y:S04]  /*30e0*/  LDS R42, [R37+0x50] ;  /* 0x00005000252a7984 */ /* 0x0009680000000800 */
[----:B------:R-:W5:Y:S04]  /*30f0*/  LDS R36, [R6+0x64] ;  /* 0x0000640006247984 */ /* 0x000f680000000800 */
[----:B------:R-:W2:Y:S01]  /*3100*/  LDS R39, [R29] ;  /* 0x000000001d277984 */ /* 0x000ea20000000800 */
[----:B---3--:R-:W-:-:S03]  /*3110*/  FFMA R31, R34, R35, R31 ;  /* 0x00000023221f7223 */ /* 0x008fc6000000001f */
[----:B------:R-:W-:Y:S01]  /*3120*/  LDS R32, [R29+0xc8] ;  /* 0x0000c8001d207984 */ /* 0x000fe20000000800 */
[----:B0-----:R-:W-:-:S03]  /*3130*/  FFMA R41, R30, R40, R41 ;  /* 0x000000281e297223 */ /* 0x001fc60000000029 */
[----:B------:R-:W0:Y:S01]  /*3140*/  LDS R30, [R29+0x64] ;  /* 0x000064001d1e7984 */ /* 0x000e220000000800 */
[C---:B-1----:R-:W-:Y:S01]  /*3150*/  FFMA R38, R4.reuse, R38, RZ ;  /* 0x0000002604267223 */ /* 0x042fe200000000ff */
[----:B----4-:R-:W-:Y:S01]  /*3160*/  FFMA R5, R4, R5, RZ ;  /* 0x0000000504057223 */ /* 0x010fe200000000ff */
[----:B------:R-:W-:Y:S01]  /*3170*/  FFMA R37, R34, R45, R41 ;  /* 0x0000002d22257223 */ /* 0x000fe20000000029 */
[----:B------:R-:W-:Y:S04]  /*3180*/  LDS R40, [R23+0x10] ;  /* 0x0000100017287984 */ /* 0x000fe80000000800 */
[----:B------:R-:W-:Y:S01]  /*3190*/  LDS R45, [R7+0x12c] ;  /* 0x00012c00072d7984 */ /* 0x000fe20000000800 */
[----:B-----5:R-:W-:-:S03]  /*31a0*/  FFMA R28, R17, R28, R38 ;  /* 0x0000001c111c7223 */ /* 0x020fc60000000026 */
[----:B------:R-:W-:Y:S01]  /*31b0*/  LDS R41, [R29+0x12c] ;  /* 0x00012c001d297984 */ /* 0x000fe20000000800 */
[----:B------:R-:W-:-:S03]  /*31c0*/  FFMA R35, R34, R42, R43 ;  /* 0x0000002a22237223 */ /* 0x000fc6000000002b */
        /* <DEDUP_REMOVED lines=49> */
.L_x_32:
        /* <DEDUP_REMOVED lines=187> */
.L_x_34:
        /* <DEDUP_REMOVED lines=194> */
.L_x_35:
        /* <DEDUP_REMOVED lines=185> */
.L_x_33:
        /* <DEDUP_REMOVED lines=20> */
        .weak           $__internal_1_$__cuda_sm20_rcp_rn_f32_slowpath
        .type           $__internal_1_$__cuda_sm20_rcp_rn_f32_slowpath,@function
        .size           $__internal_1_$__cuda_sm20_rcp_rn_f32_slowpath,(.L_x_42 - $__internal_1_$__cuda_sm20_rcp_rn_f32_slowpath)
$__internal_1_$__cuda_sm20_rcp_rn_f32_slowpath:
[----:B------:R-:W-:Y:S01]  /*5980*/  SHF.L.U32 R18, R32, 0x1, RZ ;  /* 0x0000000120127819 */ /* 0x000fe200000006ff */
[----:B------:R-:W-:Y:S03]  /*5990*/  BSSY.RECONVERGENT B2, `(.L_x_36) ;  /* 0x0000031000027945 */ /* 0x000fe60003800200 */
[----:B------:R-:W-:Y:S02]  /*59a0*/  SHF.R.U32.HI R27, RZ, 0x18, R18 ;  /* 0x00000018ff1b7819 */ /* 0x000fe40000011612 */
[----:B------:R-:W-:Y:S02]  /*59b0*/  MOV R18, R32 ;  /* 0x0000002000127202 */ /* 0x000fe40000000f00 */
        /* <DEDUP_REMOVED lines=12> */
.L_x_37:
        /* <DEDUP_REMOVED lines=21> */
[----:B------:R-:W-:Y:S02]  /*5bd0*/  LOP3.LUT P2, RZ, R26, 0x2, RZ, 0xc0, !PT ;  /* 0x000000021aff7812 */ /* 0x000fe4000784c0ff */
[----:B------:R-:W-:Y:S02]  /*5be0*/  IADD3 R24, PT, PT, R27, -0xfc, RZ ;  /* 0xffffff041b187810 */ /* 0x000fe40007ffe0ff */
[----:B------:R-:W-:-:S02]  /*5bf0*/  PLOP3.LUT P0, PT, P0, P1, P2, 0xe0, 0x0 ;  /* 0x000000000000781c */ /* 0x000fc40000703c20 */
[----:B------:R-:W-:Y:S02]  /*5c00*/  LOP3.LUT P1, RZ, R18, 0x7fffff, RZ, 0xc0, !PT ;  /* 0x007fffff12ff7812 */ /* 0x000fe4000782c0ff */
[----:B------:R-:W-:Y:S02]  /*5c10*/  SEL R19, RZ, 0x1, !P0 ;  /* 0x00000001ff137807 */ /* 0x000fe40004000000 */
[----:B------:R-:W-:Y:S02]  /*5c20*/  SHF.R.U32.HI R23, RZ, R24, R23 ;  /* 0x00000018ff177219 */ /* 0x000fe40000011617 */
[----:B------:R-:W-:-:S04]  /*5c30*/  IADD3 R19, PT, PT, -R19, RZ, RZ ;  /* 0x000000ff13137210 */ /* 0x000fc80007ffe1ff */
[----:B------:R-:W-:-:S13]  /*5c40*/  ISETP.GE.AND P0, PT, R19, RZ, PT ;  /* 0x000000ff1300720c */ /* 0x000fda0003f06270 */
[----:B------:R-:W-:-:S04]  /*5c50*/  @!P0 IADD3 R23, PT, PT, R23, 0x1, RZ ;  /* 0x0000000117178810 */ /* 0x000fc80007ffe0ff */
[----:B------:R-:W-:-:S04]  /*5c60*/  @!P1 SHF.L.U32 R23, R23, 0x1, RZ ;  /* 0x0000000117179819 */ /* 0x000fc800000006ff */
[----:B------:R-:W-:Y:S01]  /*5c70*/  LOP3.LUT R23, R23, 0x80000000, R18, 0xf8, !PT ;  /* 0x8000000017177812 */ /* 0x000fe200078ef812 */
[----:B------:R-:W-:Y:S06]  /*5c80*/  BRA `(.L_x_38) ;  /* 0x0000000000047947 */ /* 0x000fec0003800000 */
.L_x_39:
[----:B------:R0:W1:Y:S02]  /*5c90*/  MUFU.RCP R23, R18 ;  /* 0x0000001200177308 */ /* 0x0000640000001000 */
.L_x_38:
[----:B------:R-:W-:Y:S05]  /*5ca0*/  BSYNC.RECONVERGENT B2 ;  /* 0x0000000000027941 */ /* 0x000fea0003800200 */
.L_x_36:
[----:B------:R-:W-:Y:S01]  /*5cb0*/  HFMA2 R19, -RZ, RZ, 0, 0 ;  /* 0x00000000ff137431 */ /* 0x000fe200000001ff */
[----:B0-----:R-:W-:-:S04]  /*5cc0*/  MOV R18, R22 ;  /* 0x0000001600127202 */ /* 0x001fc80000000f00 */
[----:B-1----:R-:W-:Y:S05]  /*5cd0*/  RET.REL.NODEC R18 `(_Z32crust_mantle_impl_kernel_forwardiPKiS0_S0_iifiPKfPfS2_S2_S2_S2_S2_S2_S2_S2_S2_S2_S2_S2_S2_S2_S2_S2_S2_S2_S2_iS3_S3_S3_S3_S3_S3_iiiS2_S2_S3_S3_S3_S3_S3_S3_S3_S3_S3_S3_ffiS2_S2_S2_S2_S2_S2_S2_S2_S2_S2_S2_S2_S2_S2_S2_S2_S2_S2_S2_S2_S2_S2_S2_S2_S2_S2_iS2_S2_S2_i) ;  /* 0xffffffa012c87950 */ /* 0x002fea0003c3ffff */
.L_x_40:
        /* <DEDUP_REMOVED lines=10> */
.L_x_42:


//--------------------- .nv.shared._Z38crust_mantle_aniso_impl_kernel_forwardiPKiS0_S0_iifiPKfPfS2_S2_S2_S2_S2_S2_S2_S2_S2_S2_S2_S2_S2_S2_S2_iS3_S3_S3_S3_S3_S3_iiiS2_S2_S3_S3_S3_S3_S3_S3_S3_S3_S3_S3_ffiS2_S2_S2_S2_S2_S2_S2_S2_S2_S2_S2_S2_S2_S2_S2_S2_S2_S2_S2_S2_S2_S2_S2_S2_S2_iS2_S2_S2_i --------------------------
	.section	.nv.shared._Z38crust_mantle_aniso_impl_kernel_forwardiPKiS0_S0_iifiPKfPfS2_S2_S2_S2_S2_S2_S2_S2_S2_S2_S2_S2_S2_S2_S2_iS3_S3_S3_S3_S3_S3_iiiS2_S2_S3_S3_S3_S3_S3_S3_S3_S3_S3_S3_ffiS2_S2_S2_S2_S2_S2_S2_S2_S2_S2_S2_S2_S2_S2_S2_S2_S2_S2_S2_S2_S2_S2_S2_S2_S2_iS2_S2_S2_i,"aw",@nobits
	.sectionflags	@""
	.align	4
.nv.shared._Z38crust_mantle_aniso_impl_kernel_forwardiPKiS0_S0_iifiPKfPfS2_S2_S2_S2_S2_S2_S2_S2_S2_S2_S2_S2_S2_S2_S2_iS3_S3_S3_S3_S3_S3_iiiS2_S2_S3_S3_S3_S3_S3_S3_S3_S3_S3_S3_ffiS2_S2_S2_S2_S2_S2_S2_S2_S2_S2_S2_S2_S2_S2_S2_S2_S2_S2_S2_S2_S2_S2_S2_S2_S2_iS2_S2_S2_i:
	.zero		7224


//--------------------- .nv.shared.reserved.0     --------------------------
	.section	.nv.shared.reserved.0,"aw",@nobits
	.weak		__nv_reservedSMEM_offset_0_alias
	.size		__nv_reservedSMEM_offset_0_alias, 0, 64
	.other		__nv_reservedSMEM_offset_0_alias,@"STO_CUDA_RESERVED_SHARED STV_DEFAULT"
__nv_reservedSMEM_offset_0_alias:
	.zero		0
	.zero		64


//--------------------- .nv.shared._Z32crust_mantle_impl_kernel_forwardiPKiS0_S0_iifiPKfPfS2_S2_S2_S2_S2_S2_S2_S2_S2_S2_S2_S2_S2_S2_S2_S2_S2_S2_S2_iS3_S3_S3_S3_S3_S3_iiiS2_S2_S3_S3_S3_S3_S3_S3_S3_S3_S3_S3_ffiS2_S2_S2_S2_S2_S2_S2_S2_S2_S2_S2_S2_S2_S2_S2_S2_S2_S2_S2_S2_S2_S2_S2_S2_S2_S2_iS2_S2_S2_i --------------------------
	.section	.nv.shared._Z32crust_mantle_impl_kernel_forwardiPKiS0_S0_iifiPKfPfS2_S2_S2_S2_S2_S2_S2_S2_S2_S2_S2_S2_S2_S2_S2_S2_S2_S2_S2_iS3_S3_S3_S3_S3_S3_iiiS2_S2_S3_S3_S3_S3_S3_S3_S3_S3_S3_S3_ffiS2_S2_S2_S2_S2_S2_S2_S2_S2_S2_S2_S2_S2_S2_S2_S2_S2_S2_S2_S2_S2_S2_S2_S2_S2_S2_iS2_S2_S2_i,"aw",@nobits
	.sectionflags	@""
	.align	4
.nv.shared._Z32crust_mantle_impl_kernel_forwardiPKiS0_S0_iifiPKfPfS2_S2_S2_S2_S2_S2_S2_S2_S2_S2_S2_S2_S2_S2_S2_S2_S2_S2_S2_iS3_S3_S3_S3_S3_S3_iiiS2_S2_S3_S3_S3_S3_S3_S3_S3_S3_S3_S3_ffiS2_S2_S2_S2_S2_S2_S2_S2_S2_S2_S2_S2_S2_S2_S2_S2_S2_S2_S2_S2_S2_S2_S2_S2_S2_S2_iS2_S2_S2_i:
	.zero		7224


//--------------------- .nv.constant0._Z38crust_mantle_aniso_impl_kernel_forwardiPKiS0_S0_iifiPKfPfS2_S2_S2_S2_S2_S2_S2_S2_S2_S2_S2_S2_S2_S2_S2_iS3_S3_S3_S3_S3_S3_iiiS2_S2_S3_S3_S3_S3_S3_S3_S3_S3_S3_S3_ffiS2_S2_S2_S2_S2_S2_S2_S2_S2_S2_S2_S2_S2_S2_S2_S2_S2_S2_S2_S2_S2_S2_S2_S2_S2_iS2_S2_S2_i --------------------------
	.section	.nv.constant0._Z38crust_mantle_aniso_impl_kernel_forwardiPKiS0_S0_iifiPKfPfS2_S2_S2_S2_S2_S2_S2_S2_S2_S2_S2_S2_S2_S2_S2_iS3_S3_S3_S3_S3_S3_iiiS2_S2_S3_S3_S3_S3_S3_S3_S3_S3_S3_S3_ffiS2_S2_S2_S2_S2_S2_S2_S2_S2_S2_S2_S2_S2_S2_S2_S2_S2_S2_S2_S2_S2_S2_S2_S2_S2_iS2_S2_S2_i,"a",@progbits
	.sectionflags	@""
	.align	4
.nv.constant0._Z38crust_mantle_aniso_impl_kernel_forwardiPKiS0_S0_iifiPKfPfS2_S2_S2_S2_S2_S2_S2_S2_S2_S2_S2_S2_S2_S2_S2_iS3_S3_S3_S3_S3_S3_iiiS2_S2_S3_S3_S3_S3_S3_S3_S3_S3_S3_S3_ffiS2_S2_S2_S2_S2_S2_S2_S2_S2_S2_S2_S2_S2_S2_S2_S2_S2_S2_S2_S2_S2_S2_S2_S2_S2_iS2_S2_S2_i:
	.zero		1500


//--------------------- .nv.constant0._Z32crust_mantle_impl_kernel_forwardiPKiS0_S0_iifiPKfPfS2_S2_S2_S2_S2_S2_S2_S2_S2_S2_S2_S2_S2_S2_S2_S2_S2_S2_S2_iS3_S3_S3_S3_S3_S3_iiiS2_S2_S3_S3_S3_S3_S3_S3_S3_S3_S3_S3_ffiS2_S2_S2_S2_S2_S2_S2_S2_S2_S2_S2_S2_S2_S2_S2_S2_S2_S2_S2_S2_S2_S2_S2_S2_S2_S2_iS2_S2_S2_i --------------------------
	.section	.nv.constant0._Z32crust_mantle_impl_kernel_forwardiPKiS0_S0_iifiPKfPfS2_S2_S2_S2_S2_S2_S2_S2_S2_S2_S2_S2_S2_S2_S2_S2_S2_S2_S2_iS3_S3_S3_S3_S3_S3_iiiS2_S2_S3_S3_S3_S3_S3_S3_S3_S3_S3_S3_ffiS2_S2_S2_S2_S2_S2_S2_S2_S2_S2_S2_S2_S2_S2_S2_S2_S2_S2_S2_S2_S2_S2_S2_S2_S2_S2_iS2_S2_S2_i,"a",@progbits
	.sectionflags	@""
	.align	4
.nv.constant0._Z32crust_mantle_impl_kernel_forwardiPKiS0_S0_iifiPKfPfS2_S2_S2_S2_S2_S2_S2_S2_S2_S2_S2_S2_S2_S2_S2_S2_S2_S2_S2_iS3_S3_S3_S3_S3_S3_iiiS2_S2_S3_S3_S3_S3_S3_S3_S3_S3_S3_S3_ffiS2_S2_S2_S2_S2_S2_S2_S2_S2_S2_S2_S2_S2_S2_S2_S2_S2_S2_S2_S2_S2_S2_S2_S2_S2_S2_iS2_S2_S2_i:
	.zero		1540


//--------------------- SYMBOLS --------------------------

	.type		.nv.reservedSmem.offset0,@object
	.size		.nv.reservedSmem.offset0,0x4
	.type		.nv.reservedSmem.cap,@object
	.size		.nv.reservedSmem.cap,0x4
